// auto-generated by cutlass_sweep.conv — config: {"arch": "sm_90", "cluster_m": 1, "cluster_n": 1, "conv_kind": "fprop", "dtype": "tf32", "ndim": 3, "tile_k": 64, "tile_m": 256, "tile_n": 128}
#include "cutlass/cutlass.h"
#include "cute/tensor.hpp"
#include "cutlass/kernel_hardware_info.hpp"
#include "cutlass/conv/convolution.h"
#include "cutlass/conv/dispatch_policy.hpp"
#include "cutlass/conv/collective/collective_builder.hpp"
#include "cutlass/conv/kernel/conv_universal.hpp"
#include "cutlass/conv/device/conv_universal_adapter.hpp"
#include "cutlass/epilogue/collective/collective_builder.hpp"

using namespace cute;
using Elem = cutlass::tfloat32_t;
using Acc  = float;
using LayoutAB = cutlass::layout::TensorNDHWC;
using LayoutC  = cutlass::layout::TensorNDHWC;
constexpr auto ConvOp = cutlass::conv::Operator::kFprop;
using TileShape    = Shape<_256, _128, Shape<_64>>;
using ClusterShape = Shape<_1, _1, _1>;

using CollectiveEpilogue = typename cutlass::epilogue::collective::CollectiveBuilder<
    cutlass::arch::Sm90, cutlass::arch::OpClassTensorOp,
    TileShape, ClusterShape,
    cutlass::epilogue::collective::EpilogueTileAuto,
    Acc, Acc,
    Elem, LayoutC, 128 / cutlass::sizeof_bits<Elem>::value,
    Elem, LayoutC, 128 / cutlass::sizeof_bits<Elem>::value,
    cutlass::epilogue::collective::EpilogueScheduleAuto
  >::CollectiveOp;

using CollectiveMainloop = typename cutlass::conv::collective::CollectiveBuilder<
    cutlass::arch::Sm90, cutlass::arch::OpClassTensorOp, ConvOp,
    Elem, LayoutAB, 128 / cutlass::sizeof_bits<Elem>::value,
    Elem, LayoutAB, 128 / cutlass::sizeof_bits<Elem>::value,
    Acc,
    TileShape, ClusterShape,
    cutlass::conv::collective::StageCountAutoCarveout<
        static_cast<int>(sizeof(typename CollectiveEpilogue::SharedStorage))>,
    cutlass::conv::collective::KernelScheduleAuto
  >::CollectiveOp;

using ProblemShape = cutlass::conv::ConvProblemShape<
    ConvOp, CollectiveMainloop::DispatchPolicy::NumSpatialDimensions>;
using ConvKernel = cutlass::conv::kernel::ConvUniversal<
    ProblemShape, CollectiveMainloop, CollectiveEpilogue>;
using Conv = cutlass::conv::device::ConvUniversalAdapter<ConvKernel>;

auto* _anchor = &cutlass::device_kernel<ConvKernel>;


// ===== COMPILED SASS (sm_90a) =====

	.target	sm_90a

	.elftype	@"ET_EXEC"


//--------------------- .note.nv.tkinfo           --------------------------
	.section	.note.nv.tkinfo,"",@"SHT_NOTE"
	.sectionflags	@"SHF_NOTE_NV_TKINFO"
	.tkinfo
        /*0018*/ 	.word	0x00000002
        /*0030*/ 	.string	""
        /*0030*/ 	.string	"ptxas"
        /*0030*/ 	.string	"Cuda compilation tools, release 13.0, V13.0.88"
        /*0030*/ 	.string	"Build cuda_13.0.r13.0/compiler.36424714_0"
        /*0030*/ 	.string	"-arch sm_90a -m 64 "



//--------------------- .note.nv.cuinfo           --------------------------
	.section	.note.nv.cuinfo,"",@"SHT_NOTE"
	.sectionflags	@"SHF_NOTE_NV_CUINFO"
        /*0018*/ 	.short	0x0002
        /*001a*/ 	.short	0x005a
        /*001c*/ 	.short	0x0082
	.zero		2


//--------------------- .nv.info                  --------------------------
	.section	.nv.info,"",@"SHT_CUDA_INFO"
	.align	4


	//----- nvinfo : EIATTR_REGCOUNT
	.align		4
        /*0000*/ 	.byte	0x04, 0x2f
        /*0002*/ 	.short	(.L_12 - .L_11)
	.align		4
.L_11:
        /*0004*/ 	.word	index@(_ZN7cutlass13device_kernelINS_4conv6kernel13ConvUniversalINS1_16ConvProblemShapeILNS1_8OperatorE0ELi3EEENS1_10collective14CollectiveConvINS1_46MainloopSm90TmaGmmaWarpSpecializedImplicitGemmILS5_0ELi2ELi3EN4cute5tupleIJNSA_1CILi1EEESD_SD_EEENS1_36KernelImplicitTmaWarpSpecializedSm90ELi1EEENSB_IJNSC_ILi256EEENSC_ILi128EEENSB_IJNSC_ILi64EEEEEEEEENS_10tfloat32_tESM_NSA_8TiledMMAINSA_8MMA_AtomIJNSA_4SM904GMMA30MMA_64x128x8_F32TF32TF32_SS_TNILNSQ_7ScaleInE1ELSS_1EEEEEENSA_6LayoutISE_NSB_IJNSC_ILi0EEESW_SW_EEEEENSB_IJNSA_10UnderscoreESZ_SZ_EEEEENS7_6detail26Sm90ImplicitGemmTileTraitsINSA_20SM90_TMA_LOAD_IM2COLENSA_14ComposedLayoutINSA_7SwizzleILi3ELi4ELi3EEENSA_18smem_ptr_flag_bitsILi32EEENSV_INSB_IJNSB_IJNSC_ILi8EEENSC_ILi32EEEEEENSB_IJS1B_NSC_ILi2EEEEEENSB_IJSD_S1D_EEEEEENSB_IJNSB_IJS1B_NSC_ILi512EEEEEENSB_IJSD_SH_EEENSB_IJSW_NSC_ILi16384EEEEEEEEEEEEEvEENS13_INSA_13SM90_TMA_LOADENS15_IS17_S19_NSV_INSB_IJNSB_IJS1A_NSC_ILi16EEEEEES1E_S1F_EEENSB_IJS1I_S1J_NSB_IJSW_NSC_ILi8192EEEEEEEEEEEEEvEEEENS_8epilogue10collective6detail29Sm90TmaWarpSpecializedAdapterINS22_15DefaultEpilogueISM_NSB_IJNSB_IJllllEEESD_SW_EEES27_NS21_6thread17LinearCombinationISM_Li1EffLNS28_9ScaleType4KindE0ELNS_15FloatRoundStyleE2ESM_EENS_4gemm15EpilogueDefaultEEEEEvvEEEEvNT_6ParamsE)
        /*0008*/ 	.word	0x000000ff


	//----- nvinfo : EIATTR_FRAME_SIZE
	.align		4
.L_12:
        /*000c*/ 	.byte	0x04, 0x11
        /*000e*/ 	.short	(.L_14 - .L_13)
	.align		4
.L_13:
        /*0010*/ 	.word	index@(_ZN7cutlass13device_kernelINS_4conv6kernel13ConvUniversalINS1_16ConvProblemShapeILNS1_8OperatorE0ELi3EEENS1_10collective14CollectiveConvINS1_46MainloopSm90TmaGmmaWarpSpecializedImplicitGemmILS5_0ELi2ELi3EN4cute5tupleIJNSA_1CILi1EEESD_SD_EEENS1_36KernelImplicitTmaWarpSpecializedSm90ELi1EEENSB_IJNSC_ILi256EEENSC_ILi128EEENSB_IJNSC_ILi64EEEEEEEEENS_10tfloat32_tESM_NSA_8TiledMMAINSA_8MMA_AtomIJNSA_4SM904GMMA30MMA_64x128x8_F32TF32TF32_SS_TNILNSQ_7ScaleInE1ELSS_1EEEEEENSA_6LayoutISE_NSB_IJNSC_ILi0EEESW_SW_EEEEENSB_IJNSA_10UnderscoreESZ_SZ_EEEEENS7_6detail26Sm90ImplicitGemmTileTraitsINSA_20SM90_TMA_LOAD_IM2COLENSA_14ComposedLayoutINSA_7SwizzleILi3ELi4ELi3EEENSA_18smem_ptr_flag_bitsILi32EEENSV_INSB_IJNSB_IJNSC_ILi8EEENSC_ILi32EEEEEENSB_IJS1B_NSC_ILi2EEEEEENSB_IJSD_S1D_EEEEEENSB_IJNSB_IJS1B_NSC_ILi512EEEEEENSB_IJSD_SH_EEENSB_IJSW_NSC_ILi16384EEEEEEEEEEEEEvEENS13_INSA_13SM90_TMA_LOADENS15_IS17_S19_NSV_INSB_IJNSB_IJS1A_NSC_ILi16EEEEEES1E_S1F_EEENSB_IJS1I_S1J_NSB_IJSW_NSC_ILi8192EEEEEEEEEEEEEvEEEENS_8epilogue10collective6detail29Sm90TmaWarpSpecializedAdapterINS22_15DefaultEpilogueISM_NSB_IJNSB_IJllllEEESD_SW_EEES27_NS21_6thread17LinearCombinationISM_Li1EffLNS28_9ScaleType4KindE0ELNS_15FloatRoundStyleE2ESM_EENS_4gemm15EpilogueDefaultEEEEEvvEEEEvNT_6ParamsE)
        /*0014*/ 	.word	0x000006c8


	//----- nvinfo : EIATTR_MIN_STACK_SIZE
	.align		4
.L_14:
        /*0018*/ 	.byte	0x04, 0x12
        /*001a*/ 	.short	(.L_16 - .L_15)
	.align		4
.L_15:
        /*001c*/ 	.word	index@(_ZN7cutlass13device_kernelINS_4conv6kernel13ConvUniversalINS1_16ConvProblemShapeILNS1_8OperatorE0ELi3EEENS1_10collective14CollectiveConvINS1_46MainloopSm90TmaGmmaWarpSpecializedImplicitGemmILS5_0ELi2ELi3EN4cute5tupleIJNSA_1CILi1EEESD_SD_EEENS1_36KernelImplicitTmaWarpSpecializedSm90ELi1EEENSB_IJNSC_ILi256EEENSC_ILi128EEENSB_IJNSC_ILi64EEEEEEEEENS_10tfloat32_tESM_NSA_8TiledMMAINSA_8MMA_AtomIJNSA_4SM904GMMA30MMA_64x128x8_F32TF32TF32_SS_TNILNSQ_7ScaleInE1ELSS_1EEEEEENSA_6LayoutISE_NSB_IJNSC_ILi0EEESW_SW_EEEEENSB_IJNSA_10UnderscoreESZ_SZ_EEEEENS7_6detail26Sm90ImplicitGemmTileTraitsINSA_20SM90_TMA_LOAD_IM2COLENSA_14ComposedLayoutINSA_7SwizzleILi3ELi4ELi3EEENSA_18smem_ptr_flag_bitsILi32EEENSV_INSB_IJNSB_IJNSC_ILi8EEENSC_ILi32EEEEEENSB_IJS1B_NSC_ILi2EEEEEENSB_IJSD_S1D_EEEEEENSB_IJNSB_IJS1B_NSC_ILi512EEEEEENSB_IJSD_SH_EEENSB_IJSW_NSC_ILi16384EEEEEEEEEEEEEvEENS13_INSA_13SM90_TMA_LOADENS15_IS17_S19_NSV_INSB_IJNSB_IJS1A_NSC_ILi16EEEEEES1E_S1F_EEENSB_IJS1I_S1J_NSB_IJSW_NSC_ILi8192EEEEEEEEEEEEEvEEEENS_8epilogue10collective6detail29Sm90TmaWarpSpecializedAdapterINS22_15DefaultEpilogueISM_NSB_IJNSB_IJllllEEESD_SW_EEES27_NS21_6thread17LinearCombinationISM_Li1EffLNS28_9ScaleType4KindE0ELNS_15FloatRoundStyleE2ESM_EENS_4gemm15EpilogueDefaultEEEEEvvEEEEvNT_6ParamsE)
        /*0020*/ 	.word	0x000006c8
.L_16:


//--------------------- .nv.compat                --------------------------
	.section	.nv.compat,"",@"SHT_CUDA_COMPAT_INFO"
	.align	4
        /*0000*/ 	.byte	0x02, 0x09, 0x01, 0x00, 0x02, 0x02, 0x04, 0x00, 0x02, 0x05, 0x05, 0x00, 0x03, 0x07, 0x01, 0x01
        /*0010*/ 	.byte	0x02, 0x03, 0x01, 0x00, 0x02, 0x06, 0x01, 0x00, 0x04, 0x0b, 0x08, 0x00, 0x00, 0x00, 0x00, 0x00
        /*0020*/ 	.byte	0x00, 0x00, 0x00, 0x00


//--------------------- .nv.info._ZN7cutlass13device_kernelINS_4conv6kernel13ConvUniversalINS1_16ConvProblemShapeILNS1_8OperatorE0ELi3EEENS1_10collective14CollectiveConvINS1_46MainloopSm90TmaGmmaWarpSpecializedImplicitGemmILS5_0ELi2ELi3EN4cute5tupleIJNSA_1CILi1EEESD_SD_EEENS1_36KernelImplicitTmaWarpSpecializedSm90ELi1EEENSB_IJNSC_ILi256EEENSC_ILi128EEENSB_IJNSC_ILi64EEEEEEEEENS_10tfloat32_tESM_NSA_8TiledMMAINSA_8MMA_AtomIJNSA_4SM904GMMA30MMA_64x128x8_F32TF32TF32_SS_TNILNSQ_7ScaleInE1ELSS_1EEEEEENSA_6LayoutISE_NSB_IJNSC_ILi0EEESW_SW_EEEEENSB_IJNSA_10UnderscoreESZ_SZ_EEEEENS7_6detail26Sm90ImplicitGemmTileTraitsINSA_20SM90_TMA_LOAD_IM2COLENSA_14ComposedLayoutINSA_7SwizzleILi3ELi4ELi3EEENSA_18smem_ptr_flag_bitsILi32EEENSV_INSB_IJNSB_IJNSC_ILi8EEENSC_ILi32EEEEEENSB_IJS1B_NSC_ILi2EEEEEENSB_IJSD_S1D_EEEEEENSB_IJNSB_IJS1B_NSC_ILi512EEEEEENSB_IJSD_SH_EEENSB_IJSW_NSC_ILi16384EEEEEEEEEEEEEvEENS13_INSA_13SM90_TMA_LOADENS15_IS17_S19_NSV_INSB_IJNSB_IJS1A_NSC_ILi16EEEEEES1E_S1F_EEENSB_IJS1I_S1J_NSB_IJSW_NSC_ILi8192EEEEEEEEEEEEEvEEEENS_8epilogue10collective6detail29Sm90TmaWarpSpecializedAdapterINS22_15DefaultEpilogueISM_NSB_IJNSB_IJllllEEESD_SW_EEES27_NS21_6thread17LinearCombinationISM_Li1EffLNS28_9ScaleType4KindE0ELNS_15FloatRoundStyleE2ESM_EENS_4gemm15EpilogueDefaultEEEEEvvEEEEvNT_6ParamsE --------------------------
	.section	.nv.info._ZN7cutlass13device_kernelINS_4conv6kernel13ConvUniversalINS1_16ConvProblemShapeILNS1_8OperatorE0ELi3EEENS1_10collective14CollectiveConvINS1_46MainloopSm90TmaGmmaWarpSpecializedImplicitGemmILS5_0ELi2ELi3EN4cute5tupleIJNSA_1CILi1EEESD_SD_EEENS1_36KernelImplicitTmaWarpSpecializedSm90ELi1EEENSB_IJNSC_ILi256EEENSC_ILi128EEENSB_IJNSC_ILi64EEEEEEEEENS_10tfloat32_tESM_NSA_8TiledMMAINSA_8MMA_AtomIJNSA_4SM904GMMA30MMA_64x128x8_F32TF32TF32_SS_TNILNSQ_7ScaleInE1ELSS_1EEEEEENSA_6LayoutISE_NSB_IJNSC_ILi0EEESW_SW_EEEEENSB_IJNSA_10UnderscoreESZ_SZ_EEEEENS7_6detail26Sm90ImplicitGemmTileTraitsINSA_20SM90_TMA_LOAD_IM2COLENSA_14ComposedLayoutINSA_7SwizzleILi3ELi4ELi3EEENSA_18smem_ptr_flag_bitsILi32EEENSV_INSB_IJNSB_IJNSC_ILi8EEENSC_ILi32EEEEEENSB_IJS1B_NSC_ILi2EEEEEENSB_IJSD_S1D_EEEEEENSB_IJNSB_IJS1B_NSC_ILi512EEEEEENSB_IJSD_SH_EEENSB_IJSW_NSC_ILi16384EEEEEEEEEEEEEvEENS13_INSA_13SM90_TMA_LOADENS15_IS17_S19_NSV_INSB_IJNSB_IJS1A_NSC_ILi16EEEEEES1E_S1F_EEENSB_IJS1I_S1J_NSB_IJSW_NSC_ILi8192EEEEEEEEEEEEEvEEEENS_8epilogue10collective6detail29Sm90TmaWarpSpecializedAdapterINS22_15DefaultEpilogueISM_NSB_IJNSB_IJllllEEESD_SW_EEES27_NS21_6thread17LinearCombinationISM_Li1EffLNS28_9ScaleType4KindE0ELNS_15FloatRoundStyleE2ESM_EENS_4gemm15EpilogueDefaultEEEEEvvEEEEvNT_6ParamsE,"",@"SHT_CUDA_INFO"
	.sectionflags	@""
	.align	4


	//----- nvinfo : EIATTR_CUDA_API_VERSION
	.align		4
        /*0000*/ 	.byte	0x04, 0x37
        /*0002*/ 	.short	(.L_18 - .L_17)
.L_17:
        /*0004*/ 	.word	0x00000082


	//----- nvinfo : EIATTR_KPARAM_INFO
	.align		4
.L_18:
        /*0008*/ 	.byte	0x04, 0x17
        /*000a*/ 	.short	(.L_20 - .L_19)
.L_19:
        /*000c*/ 	.word	0x00000000
        /*0010*/ 	.short	0x0000
        /*0012*/ 	.short	0x0070
        /*0014*/ 	.byte	0x00, 0xf0, 0x01, 0x10


	//----- nvinfo : EIATTR_SPARSE_MMA_MASK
	.align		4
.L_20:
        /*0018*/ 	.byte	0x03, 0x50
        /*001a*/ 	.short	0x0000


	//----- nvinfo : EIATTR_MAXREG_COUNT
	.align		4
        /*001c*/ 	.byte	0x03, 0x1b
        /*001e*/ 	.short	0x00ff


	//----- nvinfo : EIATTR_NUM_BARRIERS
	.align		4
        /*0020*/ 	.byte	0x02, 0x4c
        /*0022*/ 	.byte	0x01
	.zero		1


	//----- nvinfo : EIATTR_ANNOTATIONS
	.align		4
        /*0024*/ 	.byte	0x04, 0x55
        /*0026*/ 	.short	(.L_22 - .L_21)


	//   ....[0]....
.L_21:
        /*0028*/ 	.word	0x00000001
        /*002c*/ 	.byte	0x30, 0x07, 0x00, 0x00, 0x01, 0x00, 0x00, 0x00, 0x70, 0x07, 0x00, 0x00, 0x01, 0x00, 0x00, 0x00
        /* <DEDUP_REMOVED lines=694> */
        /*2b9c*/ 	.byte	0x90, 0x69, 0x01, 0x00, 0x01, 0x00, 0x00, 0x00, 0xb0, 0x69, 0x01, 0x00


	//----- nvinfo : EIATTR_MERCURY_ISA_VERSION
	.align		4
.L_22:
        /*2ba8*/ 	.byte	0x03, 0x5f
        /*2baa*/ 	.short	0x0101


	//----- nvinfo : EIATTR_COOP_GROUP_MASK_REGIDS
	.align		4
        /*2bac*/ 	.byte	0x04, 0x29
        /*2bae*/ 	.short	(.L_24 - .L_23)


	//   ....[0]....
.L_23:
        /*2bb0*/ 	.word	0xffffffff


	//   ....[1]....
        /*2bb4*/ 	.word	0xffffffff


	//   ....[2]....
        /*2bb8*/ 	.word	0xffffffff


	//----- nvinfo : EIATTR_COOP_GROUP_INSTR_OFFSETS
	.align		4
.L_24:
        /*2bbc*/ 	.byte	0x04, 0x28
        /*2bbe*/ 	.short	(.L_26 - .L_25)


	//   ....[0]....
.L_25:
        /*2bc0*/ 	.word	0x00000060


	//   ....[1]....
        /*2bc4*/ 	.word	0x00000090


	//   ....[2]....
        /*2bc8*/ 	.word	0x00000190


	//----- nvinfo : EIATTR_MBARRIER_INSTR_OFFSETS
	.align		4
.L_26:
        /*2bcc*/ 	.byte	0x04, 0x39
        /*2bce*/ 	.short	(.L_28 - .L_27)


	//   ....[0]....
.L_27:
        /*2bd0*/ 	.word	0x000002f0
        /*2bd4*/ 	.word	0x000000ff
        /*2bd8*/ 	.word	0x00030000
        /*2bdc*/ 	.short	0x0100
        /*2bde*/ 	.byte	0x09
	.zero		1


	//   ....[1]....
        /*2be0*/ 	.word	0x00000300
        /*2be4*/ 	.word	0x000000ff
        /*2be8*/ 	.word	0x00030010
        /*2bec*/ 	.short	0x0100
        /*2bee*/ 	.byte	0x09
	.zero		1


	//   ....[2]....
        /*2bf0*/ 	.word	0x00000310
        /*2bf4*/ 	.word	0x000000ff
        /*2bf8*/ 	.word	0x00030008
        /*2bfc*/ 	.short	0x0100
        /*2bfe*/ 	.byte	0x09
	.zero		1


	//   ....[3]....
        /*2c00*/ 	.word	0x00000320
        /*2c04*/ 	.word	0x000000ff
        /*2c08*/ 	.word	0x00030018
        /*2c0c*/ 	.short	0x0100
        /*2c0e*/ 	.byte	0x09
	.zero		1


	//   ....[4]....
        /*2c10*/ 	.word	0x00001230
        /*2c14*/ 	.word	0x00000005
        /*2c18*/ 	.word	0x00030000
        /*2c1c*/ 	.short	0x010a
        /*2c1e*/ 	.byte	0x3f
	.zero		1


	//   ....[5]....
        /*2c20*/ 	.word	0x00005dc0
        /*2c24*/ 	.word	0x00000000
        /*2c28*/ 	.word	0x00030000
        /*2c2c*/ 	.short	0x010a
        /*2c2e*/ 	.byte	0x3f
	.zero		1


	//   ....[6]....
        /*2c30*/ 	.word	0x0000ada0
        /*2c34*/ 	.word	0x000000ff
        /*2c38*/ 	.word	0x00000000
        /*2c3c*/ 	.short	0x0101
        /*2c3e*/ 	.byte	0x09
	.zero		1


	//   ....[7]....
        /*2c40*/ 	.word	0x0000afd0
        /*2c44*/ 	.word	0x000000ff
        /*2c48*/ 	.word	0x00000000
        /*2c4c*/ 	.short	0x0101
        /*2c4e*/ 	.byte	0x04
	.zero		1


	//   ....[8]....
        /*2c50*/ 	.word	0x0001b8c0
        /*2c54*/ 	.word	0x0000000c
        /*2c58*/ 	.word	0x00030010
        /*2c5c*/ 	.short	0x010a
        /*2c5e*/ 	.byte	0x3f
	.zero		1


	//   ....[9]....
        /*2c60*/ 	.word	0x000241f0
        /*2c64*/ 	.word	0x00000003
        /*2c68*/ 	.word	0x00000000
        /*2c6c*/ 	.short	0x010a
        /*2c6e*/ 	.byte	0x3f
	.zero		1


	//   ....[10]....
        /*2c70*/ 	.word	0x000242c0
        /*2c74*/ 	.word	0x00000003
        /*2c78*/ 	.word	0x00000000
        /*2c7c*/ 	.short	0x010a
        /*2c7e*/ 	.byte	0x3f
	.zero		1


	//----- nvinfo : EIATTR_NUM_MBARRIERS
	.align		4
.L_28:
        /*2c80*/ 	.byte	0x03, 0x38
        /*2c82*/ 	.short	0x0004


	//----- nvinfo : EIATTR_EXIT_INSTR_OFFSETS
	.align		4
        /*2c84*/ 	.byte	0x04, 0x1c
        /*2c86*/ 	.short	(.L_30 - .L_29)


	//   ....[0]....
.L_29:
        /*2c88*/ 	.word	0x00000720


	//   ....[1]....
        /*2c8c*/ 	.word	0x0000b210


	//   ....[2]....
        /*2c90*/ 	.word	0x00016280


	//   ....[3]....
        /*2c94*/ 	.word	0x000162c0


	//   ....[4]....
        /*2c98*/ 	.word	0x0001b370


	//   ....[5]....
        /*2c9c*/ 	.word	0x0001b3b0


	//   ....[6]....
        /*2ca0*/ 	.word	0x0001b3d0


	//   ....[7]....
        /*2ca4*/ 	.word	0x000240a0


	//   ....[8]....
        /*2ca8*/ 	.word	0x000242f0


	//----- nvinfo : EIATTR_MAX_THREADS
	.align		4
.L_30:
        /*2cac*/ 	.byte	0x04, 0x05
        /*2cae*/ 	.short	(.L_32 - .L_31)
.L_31:
        /*2cb0*/ 	.word	0x00000100
        /*2cb4*/ 	.word	0x00000001
        /*2cb8*/ 	.word	0x00000001


	//----- nvinfo : EIATTR_CRS_STACK_SIZE
	.align		4
.L_32:
        /*2cbc*/ 	.byte	0x04, 0x1e
        /*2cbe*/ 	.short	(.L_34 - .L_33)
.L_33:
        /*2cc0*/ 	.word	0x00000000


	//----- nvinfo : EIATTR_CBANK_PARAM_SIZE
	.align		4
.L_34:
        /*2cc4*/ 	.byte	0x03, 0x19
        /*2cc6*/ 	.short	0x0470


	//----- nvinfo : EIATTR_PARAM_CBANK
	.align		4
        /*2cc8*/ 	.byte	0x04, 0x0a
        /*2cca*/ 	.short	(.L_36 - .L_35)
	.align		4
.L_35:
        /*2ccc*/ 	.word	index@(.nv.constant0._ZN7cutlass13device_kernelINS_4conv6kernel13ConvUniversalINS1_16ConvProblemShapeILNS1_8OperatorE0ELi3EEENS1_10collective14CollectiveConvINS1_46MainloopSm90TmaGmmaWarpSpecializedImplicitGemmILS5_0ELi2ELi3EN4cute5tupleIJNSA_1CILi1EEESD_SD_EEENS1_36KernelImplicitTmaWarpSpecializedSm90ELi1EEENSB_IJNSC_ILi256EEENSC_ILi128EEENSB_IJNSC_ILi64EEEEEEEEENS_10tfloat32_tESM_NSA_8TiledMMAINSA_8MMA_AtomIJNSA_4SM904GMMA30MMA_64x128x8_F32TF32TF32_SS_TNILNSQ_7ScaleInE1ELSS_1EEEEEENSA_6LayoutISE_NSB_IJNSC_ILi0EEESW_SW_EEEEENSB_IJNSA_10UnderscoreESZ_SZ_EEEEENS7_6detail26Sm90ImplicitGemmTileTraitsINSA_20SM90_TMA_LOAD_IM2COLENSA_14ComposedLayoutINSA_7SwizzleILi3ELi4ELi3EEENSA_18smem_ptr_flag_bitsILi32EEENSV_INSB_IJNSB_IJNSC_ILi8EEENSC_ILi32EEEEEENSB_IJS1B_NSC_ILi2EEEEEENSB_IJSD_S1D_EEEEEENSB_IJNSB_IJS1B_NSC_ILi512EEEEEENSB_IJSD_SH_EEENSB_IJSW_NSC_ILi16384EEEEEEEEEEEEEvEENS13_INSA_13SM90_TMA_LOADENS15_IS17_S19_NSV_INSB_IJNSB_IJS1A_NSC_ILi16EEEEEES1E_S1F_EEENSB_IJS1I_S1J_NSB_IJSW_NSC_ILi8192EEEEEEEEEEEEEvEEEENS_8epilogue10collective6detail29Sm90TmaWarpSpecializedAdapterINS22_15DefaultEpilogueISM_NSB_IJNSB_IJllllEEESD_SW_EEES27_NS21_6thread17LinearCombinationISM_Li1EffLNS28_9ScaleType4KindE0ELNS_15FloatRoundStyleE2ESM_EENS_4gemm15EpilogueDefaultEEEEEvvEEEEvNT_6ParamsE)
        /*2cd0*/ 	.short	0x0210
        /*2cd2*/ 	.short	0x0470


	//----- nvinfo : EIATTR_SW_WAR
	.align		4
.L_36:
        /*2cd4*/ 	.byte	0x04, 0x36
        /*2cd6*/ 	.short	(.L_38 - .L_37)
.L_37:
        /*2cd8*/ 	.word	0x00000008
.L_38:


//--------------------- .nv.callgraph             --------------------------
	.section	.nv.callgraph,"",@"SHT_CUDA_CALLGRAPH"
	.align	4
	.sectionentsize	8
	.align		4
        /*0000*/ 	.word	0x00000000
	.align		4
        /*0004*/ 	.word	0xffffffff
	.align		4
        /*0008*/ 	.word	0x00000000
	.align		4
        /*000c*/ 	.word	0xfffffffe
	.align		4
        /*0010*/ 	.word	0x00000000
	.align		4
        /*0014*/ 	.word	0xfffffffd
	.align		4
        /*0018*/ 	.word	0x00000000
	.align		4
        /*001c*/ 	.word	0xfffffffc


//--------------------- .nv.constant4             --------------------------
	.section	.nv.constant4,"a",@progbits
	.align	8
	.align		8
.nv.constant4:
        /*0000*/ 	.dword	_ZN39_INTERNAL_717969f8_4_k_cu_e3f4c870_38274cuda3std3__45__cpo5beginE
	.align		8
        /*0008*/ 	.dword	_ZN39_INTERNAL_717969f8_4_k_cu_e3f4c870_38274cuda3std3__45__cpo3endE
	.align		8
        /*0010*/ 	.dword	_ZN39_INTERNAL_717969f8_4_k_cu_e3f4c870_38274cuda3std3__45__cpo6cbeginE
	.align		8
        /*0018*/ 	.dword	_ZN39_INTERNAL_717969f8_4_k_cu_e3f4c870_38274cuda3std3__45__cpo4cendE
	.align		8
        /*0020*/ 	.dword	_ZN39_INTERNAL_717969f8_4_k_cu_e3f4c870_38274cuda3std3__441_GLOBAL__N__717969f8_4_k_cu_e3f4c870_38276ignoreE
	.align		8
        /*0028*/ 	.dword	_ZN39_INTERNAL_717969f8_4_k_cu_e3f4c870_38274cuda3std3__419piecewise_constructE
	.align		8
        /*0030*/ 	.dword	_ZN39_INTERNAL_717969f8_4_k_cu_e3f4c870_38274cuda3std3__48in_placeE
	.align		8
        /*0038*/ 	.dword	_ZN39_INTERNAL_717969f8_4_k_cu_e3f4c870_38274cuda3std6ranges3__45__cpo4swapE
	.align		8
        /*0040*/ 	.dword	_ZN39_INTERNAL_717969f8_4_k_cu_e3f4c870_38274cuda3std6ranges3__45__cpo9iter_moveE
	.align		8
        /*0048*/ 	.dword	_ZN39_INTERNAL_717969f8_4_k_cu_e3f4c870_38274cute7productE
	.align		8
        /*0050*/ 	.dword	_ZN39_INTERNAL_717969f8_4_k_cu_e3f4c870_38274cute1_E


//--------------------- .text._ZN7cutlass13device_kernelINS_4conv6kernel13ConvUniversalINS1_16ConvProblemShapeILNS1_8OperatorE0ELi3EEENS1_10collective14CollectiveConvINS1_46MainloopSm90TmaGmmaWarpSpecializedImplicitGemmILS5_0ELi2ELi3EN4cute5tupleIJNSA_1CILi1EEESD_SD_EEENS1_36KernelImplicitTmaWarpSpecializedSm90ELi1EEENSB_IJNSC_ILi256EEENSC_ILi128EEENSB_IJNSC_ILi64EEEEEEEEENS_10tfloat32_tESM_NSA_8TiledMMAINSA_8MMA_AtomIJNSA_4SM904GMMA30MMA_64x128x8_F32TF32TF32_SS_TNILNSQ_7ScaleInE1ELSS_1EEEEEENSA_6LayoutISE_NSB_IJNSC_ILi0EEESW_SW_EEEEENSB_IJNSA_10UnderscoreESZ_SZ_EEEEENS7_6detail26Sm90ImplicitGemmTileTraitsINSA_20SM90_TMA_LOAD_IM2COLENSA_14ComposedLayoutINSA_7SwizzleILi3ELi4ELi3EEENSA_18smem_ptr_flag_bitsILi32EEENSV_INSB_IJNSB_IJNSC_ILi8EEENSC_ILi32EEEEEENSB_IJS1B_NSC_ILi2EEEEEENSB_IJSD_S1D_EEEEEENSB_IJNSB_IJS1B_NSC_ILi512EEEEEENSB_IJSD_SH_EEENSB_IJSW_NSC_ILi16384EEEEEEEEEEEEEvEENS13_INSA_13SM90_TMA_LOADENS15_IS17_S19_NSV_INSB_IJNSB_IJS1A_NSC_ILi16EEEEEES1E_S1F_EEENSB_IJS1I_S1J_NSB_IJSW_NSC_ILi8192EEEEEEEEEEEEEvEEEENS_8epilogue10collective6detail29Sm90TmaWarpSpecializedAdapterINS22_15DefaultEpilogueISM_NSB_IJNSB_IJllllEEESD_SW_EEES27_NS21_6thread17LinearCombinationISM_Li1EffLNS28_9ScaleType4KindE0ELNS_15FloatRoundStyleE2ESM_EENS_4gemm15EpilogueDefaultEEEEEvvEEEEvNT_6ParamsE --------------------------
	.section	.text._ZN7cutlass13device_kernelINS_4conv6kernel13ConvUniversalINS1_16ConvProblemShapeILNS1_8OperatorE0ELi3EEENS1_10collective14CollectiveConvINS1_46MainloopSm90TmaGmmaWarpSpecializedImplicitGemmILS5_0ELi2ELi3EN4cute5tupleIJNSA_1CILi1EEESD_SD_EEENS1_36KernelImplicitTmaWarpSpecializedSm90ELi1EEENSB_IJNSC_ILi256EEENSC_ILi128EEENSB_IJNSC_ILi64EEEEEEEEENS_10tfloat32_tESM_NSA_8TiledMMAINSA_8MMA_AtomIJNSA_4SM904GMMA30MMA_64x128x8_F32TF32TF32_SS_TNILNSQ_7ScaleInE1ELSS_1EEEEEENSA_6LayoutISE_NSB_IJNSC_ILi0EEESW_SW_EEEEENSB_IJNSA_10UnderscoreESZ_SZ_EEEEENS7_6detail26Sm90ImplicitGemmTileTraitsINSA_20SM90_TMA_LOAD_IM2COLENSA_14ComposedLayoutINSA_7SwizzleILi3ELi4ELi3EEENSA_18smem_ptr_flag_bitsILi32EEENSV_INSB_IJNSB_IJNSC_ILi8EEENSC_ILi32EEEEEENSB_IJS1B_NSC_ILi2EEEEEENSB_IJSD_S1D_EEEEEENSB_IJNSB_IJS1B_NSC_ILi512EEEEEENSB_IJSD_SH_EEENSB_IJSW_NSC_ILi16384EEEEEEEEEEEEEvEENS13_INSA_13SM90_TMA_LOADENS15_IS17_S19_NSV_INSB_IJNSB_IJS1A_NSC_ILi16EEEEEES1E_S1F_EEENSB_IJS1I_S1J_NSB_IJSW_NSC_ILi8192EEEEEEEEEEEEEvEEEENS_8epilogue10collective6detail29Sm90TmaWarpSpecializedAdapterINS22_15DefaultEpilogueISM_NSB_IJNSB_IJllllEEESD_SW_EEES27_NS21_6thread17LinearCombinationISM_Li1EffLNS28_9ScaleType4KindE0ELNS_15FloatRoundStyleE2ESM_EENS_4gemm15EpilogueDefaultEEEEEvvEEEEvNT_6ParamsE,"ax",@progbits
	.align	128
.text._ZN7cutlass13device_kernelINS_4conv6kernel13ConvUniversalINS1_16ConvProblemShapeILNS1_8OperatorE0ELi3EEENS1_10collective14CollectiveConvINS1_46MainloopSm90TmaGmmaWarpSpecializedImplicitGemmILS5_0ELi2ELi3EN4cute5tupleIJNSA_1CILi1EEESD_SD_EEENS1_36KernelImplicitTmaWarpSpecializedSm90ELi1EEENSB_IJNSC_ILi256EEENSC_ILi128EEENSB_IJNSC_ILi64EEEEEEEEENS_10tfloat32_tESM_NSA_8TiledMMAINSA_8MMA_AtomIJNSA_4SM904GMMA30MMA_64x128x8_F32TF32TF32_SS_TNILNSQ_7ScaleInE1ELSS_1EEEEEENSA_6LayoutISE_NSB_IJNSC_ILi0EEESW_SW_EEEEENSB_IJNSA_10UnderscoreESZ_SZ_EEEEENS7_6detail26Sm90ImplicitGemmTileTraitsINSA_20SM90_TMA_LOAD_IM2COLENSA_14ComposedLayoutINSA_7SwizzleILi3ELi4ELi3EEENSA_18smem_ptr_flag_bitsILi32EEENSV_INSB_IJNSB_IJNSC_ILi8EEENSC_ILi32EEEEEENSB_IJS1B_NSC_ILi2EEEEEENSB_IJSD_S1D_EEEEEENSB_IJNSB_IJS1B_NSC_ILi512EEEEEENSB_IJSD_SH_EEENSB_IJSW_NSC_ILi16384EEEEEEEEEEEEEvEENS13_INSA_13SM90_TMA_LOADENS15_IS17_S19_NSV_INSB_IJNSB_IJS1A_NSC_ILi16EEEEEES1E_S1F_EEENSB_IJS1I_S1J_NSB_IJSW_NSC_ILi8192EEEEEEEEEEEEEvEEEENS_8epilogue10collective6detail29Sm90TmaWarpSpecializedAdapterINS22_15DefaultEpilogueISM_NSB_IJNSB_IJllllEEESD_SW_EEES27_NS21_6thread17LinearCombinationISM_Li1EffLNS28_9ScaleType4KindE0ELNS_15FloatRoundStyleE2ESM_EENS_4gemm15EpilogueDefaultEEEEEvvEEEEvNT_6ParamsE:
        .type           _ZN7cutlass13device_kernelINS_4conv6kernel13ConvUniversalINS1_16ConvProblemShapeILNS1_8OperatorE0ELi3EEENS1_10collective14CollectiveConvINS1_46MainloopSm90TmaGmmaWarpSpecializedImplicitGemmILS5_0ELi2ELi3EN4cute5tupleIJNSA_1CILi1EEESD_SD_EEENS1_36KernelImplicitTmaWarpSpecializedSm90ELi1EEENSB_IJNSC_ILi256EEENSC_ILi128EEENSB_IJNSC_ILi64EEEEEEEEENS_10tfloat32_tESM_NSA_8TiledMMAINSA_8MMA_AtomIJNSA_4SM904GMMA30MMA_64x128x8_F32TF32TF32_SS_TNILNSQ_7ScaleInE1ELSS_1EEEEEENSA_6LayoutISE_NSB_IJNSC_ILi0EEESW_SW_EEEEENSB_IJNSA_10UnderscoreESZ_SZ_EEEEENS7_6detail26Sm90ImplicitGemmTileTraitsINSA_20SM90_TMA_LOAD_IM2COLENSA_14ComposedLayoutINSA_7SwizzleILi3ELi4ELi3EEENSA_18smem_ptr_flag_bitsILi32EEENSV_INSB_IJNSB_IJNSC_ILi8EEENSC_ILi32EEEEEENSB_IJS1B_NSC_ILi2EEEEEENSB_IJSD_S1D_EEEEEENSB_IJNSB_IJS1B_NSC_ILi512EEEEEENSB_IJSD_SH_EEENSB_IJSW_NSC_ILi16384EEEEEEEEEEEEEvEENS13_INSA_13SM90_TMA_LOADENS15_IS17_S19_NSV_INSB_IJNSB_IJS1A_NSC_ILi16EEEEEES1E_S1F_EEENSB_IJS1I_S1J_NSB_IJSW_NSC_ILi8192EEEEEEEEEEEEEvEEEENS_8epilogue10collective6detail29Sm90TmaWarpSpecializedAdapterINS22_15DefaultEpilogueISM_NSB_IJNSB_IJllllEEESD_SW_EEES27_NS21_6thread17LinearCombinationISM_Li1EffLNS28_9ScaleType4KindE0ELNS_15FloatRoundStyleE2ESM_EENS_4gemm15EpilogueDefaultEEEEEvvEEEEvNT_6ParamsE,@function
        .size           _ZN7cutlass13device_kernelINS_4conv6kernel13ConvUniversalINS1_16ConvProblemShapeILNS1_8OperatorE0ELi3EEENS1_10collective14CollectiveConvINS1_46MainloopSm90TmaGmmaWarpSpecializedImplicitGemmILS5_0ELi2ELi3EN4cute5tupleIJNSA_1CILi1EEESD_SD_EEENS1_36KernelImplicitTmaWarpSpecializedSm90ELi1EEENSB_IJNSC_ILi256EEENSC_ILi128EEENSB_IJNSC_ILi64EEEEEEEEENS_10tfloat32_tESM_NSA_8TiledMMAINSA_8MMA_AtomIJNSA_4SM904GMMA30MMA_64x128x8_F32TF32TF32_SS_TNILNSQ_7ScaleInE1ELSS_1EEEEEENSA_6LayoutISE_NSB_IJNSC_ILi0EEESW_SW_EEEEENSB_IJNSA_10UnderscoreESZ_SZ_EEEEENS7_6detail26Sm90ImplicitGemmTileTraitsINSA_20SM90_TMA_LOAD_IM2COLENSA_14ComposedLayoutINSA_7SwizzleILi3ELi4ELi3EEENSA_18smem_ptr_flag_bitsILi32EEENSV_INSB_IJNSB_IJNSC_ILi8EEENSC_ILi32EEEEEENSB_IJS1B_NSC_ILi2EEEEEENSB_IJSD_S1D_EEEEEENSB_IJNSB_IJS1B_NSC_ILi512EEEEEENSB_IJSD_SH_EEENSB_IJSW_NSC_ILi16384EEEEEEEEEEEEEvEENS13_INSA_13SM90_TMA_LOADENS15_IS17_S19_NSV_INSB_IJNSB_IJS1A_NSC_ILi16EEEEEES1E_S1F_EEENSB_IJS1I_S1J_NSB_IJSW_NSC_ILi8192EEEEEEEEEEEEEvEEEENS_8epilogue10collective6detail29Sm90TmaWarpSpecializedAdapterINS22_15DefaultEpilogueISM_NSB_IJNSB_IJllllEEESD_SW_EEES27_NS21_6thread17LinearCombinationISM_Li1EffLNS28_9ScaleType4KindE0ELNS_15FloatRoundStyleE2ESM_EENS_4gemm15EpilogueDefaultEEEEEvvEEEEvNT_6ParamsE,(.L_x_533 - _ZN7cutlass13device_kernelINS_4conv6kernel13ConvUniversalINS1_16ConvProblemShapeILNS1_8OperatorE0ELi3EEENS1_10collective14CollectiveConvINS1_46MainloopSm90TmaGmmaWarpSpecializedImplicitGemmILS5_0ELi2ELi3EN4cute5tupleIJNSA_1CILi1EEESD_SD_EEENS1_36KernelImplicitTmaWarpSpecializedSm90ELi1EEENSB_IJNSC_ILi256EEENSC_ILi128EEENSB_IJNSC_ILi64EEEEEEEEENS_10tfloat32_tESM_NSA_8TiledMMAINSA_8MMA_AtomIJNSA_4SM904GMMA30MMA_64x128x8_F32TF32TF32_SS_TNILNSQ_7ScaleInE1ELSS_1EEEEEENSA_6LayoutISE_NSB_IJNSC_ILi0EEESW_SW_EEEEENSB_IJNSA_10UnderscoreESZ_SZ_EEEEENS7_6detail26Sm90ImplicitGemmTileTraitsINSA_20SM90_TMA_LOAD_IM2COLENSA_14ComposedLayoutINSA_7SwizzleILi3ELi4ELi3EEENSA_18smem_ptr_flag_bitsILi32EEENSV_INSB_IJNSB_IJNSC_ILi8EEENSC_ILi32EEEEEENSB_IJS1B_NSC_ILi2EEEEEENSB_IJSD_S1D_EEEEEENSB_IJNSB_IJS1B_NSC_ILi512EEEEEENSB_IJSD_SH_EEENSB_IJSW_NSC_ILi16384EEEEEEEEEEEEEvEENS13_INSA_13SM90_TMA_LOADENS15_IS17_S19_NSV_INSB_IJNSB_IJS1A_NSC_ILi16EEEEEES1E_S1F_EEENSB_IJS1I_S1J_NSB_IJSW_NSC_ILi8192EEEEEEEEEEEEEvEEEENS_8epilogue10collective6detail29Sm90TmaWarpSpecializedAdapterINS22_15DefaultEpilogueISM_NSB_IJNSB_IJllllEEESD_SW_EEES27_NS21_6thread17LinearCombinationISM_Li1EffLNS28_9ScaleType4KindE0ELNS_15FloatRoundStyleE2ESM_EENS_4gemm15EpilogueDefaultEEEEEvvEEEEvNT_6ParamsE)
        .other          _ZN7cutlass13device_kernelINS_4conv6kernel13ConvUniversalINS1_16ConvProblemShapeILNS1_8OperatorE0ELi3EEENS1_10collective14CollectiveConvINS1_46MainloopSm90TmaGmmaWarpSpecializedImplicitGemmILS5_0ELi2ELi3EN4cute5tupleIJNSA_1CILi1EEESD_SD_EEENS1_36KernelImplicitTmaWarpSpecializedSm90ELi1EEENSB_IJNSC_ILi256EEENSC_ILi128EEENSB_IJNSC_ILi64EEEEEEEEENS_10tfloat32_tESM_NSA_8TiledMMAINSA_8MMA_AtomIJNSA_4SM904GMMA30MMA_64x128x8_F32TF32TF32_SS_TNILNSQ_7ScaleInE1ELSS_1EEEEEENSA_6LayoutISE_NSB_IJNSC_ILi0EEESW_SW_EEEEENSB_IJNSA_10UnderscoreESZ_SZ_EEEEENS7_6detail26Sm90ImplicitGemmTileTraitsINSA_20SM90_TMA_LOAD_IM2COLENSA_14ComposedLayoutINSA_7SwizzleILi3ELi4ELi3EEENSA_18smem_ptr_flag_bitsILi32EEENSV_INSB_IJNSB_IJNSC_ILi8EEENSC_ILi32EEEEEENSB_IJS1B_NSC_ILi2EEEEEENSB_IJSD_S1D_EEEEEENSB_IJNSB_IJS1B_NSC_ILi512EEEEEENSB_IJSD_SH_EEENSB_IJSW_NSC_ILi16384EEEEEEEEEEEEEvEENS13_INSA_13SM90_TMA_LOADENS15_IS17_S19_NSV_INSB_IJNSB_IJS1A_NSC_ILi16EEEEEES1E_S1F_EEENSB_IJS1I_S1J_NSB_IJSW_NSC_ILi8192EEEEEEEEEEEEEvEEEENS_8epilogue10collective6detail29Sm90TmaWarpSpecializedAdapterINS22_15DefaultEpilogueISM_NSB_IJNSB_IJllllEEESD_SW_EEES27_NS21_6thread17LinearCombinationISM_Li1EffLNS28_9ScaleType4KindE0ELNS_15FloatRoundStyleE2ESM_EENS_4gemm15EpilogueDefaultEEEEEvvEEEEvNT_6ParamsE,@"STO_CUDA_ENTRY STV_DEFAULT"
_ZN7cutlass13device_kernelINS_4conv6kernel13ConvUniversalINS1_16ConvProblemShapeILNS1_8OperatorE0ELi3EEENS1_10collective14CollectiveConvINS1_46MainloopSm90TmaGmmaWarpSpecializedImplicitGemmILS5_0ELi2ELi3EN4cute5tupleIJNSA_1CILi1EEESD_SD_EEENS1_36KernelImplicitTmaWarpSpecializedSm90ELi1EEENSB_IJNSC_ILi256EEENSC_ILi128EEENSB_IJNSC_ILi64EEEEEEEEENS_10tfloat32_tESM_NSA_8TiledMMAINSA_8MMA_AtomIJNSA_4SM904GMMA30MMA_64x128x8_F32TF32TF32_SS_TNILNSQ_7ScaleInE1ELSS_1EEEEEENSA_6LayoutISE_NSB_IJNSC_ILi0EEESW_SW_EEEEENSB_IJNSA_10UnderscoreESZ_SZ_EEEEENS7_6detail26Sm90ImplicitGemmTileTraitsINSA_20SM90_TMA_LOAD_IM2COLENSA_14ComposedLayoutINSA_7SwizzleILi3ELi4ELi3EEENSA_18smem_ptr_flag_bitsILi32EEENSV_INSB_IJNSB_IJNSC_ILi8EEENSC_ILi32EEEEEENSB_IJS1B_NSC_ILi2EEEEEENSB_IJSD_S1D_EEEEEENSB_IJNSB_IJS1B_NSC_ILi512EEEEEENSB_IJSD_SH_EEENSB_IJSW_NSC_ILi16384EEEEEEEEEEEEEvEENS13_INSA_13SM90_TMA_LOADENS15_IS17_S19_NSV_INSB_IJNSB_IJS1A_NSC_ILi16EEEEEES1E_S1F_EEENSB_IJS1I_S1J_NSB_IJSW_NSC_ILi8192EEEEEEEEEEEEEvEEEENS_8epilogue10collective6detail29Sm90TmaWarpSpecializedAdapterINS22_15DefaultEpilogueISM_NSB_IJNSB_IJllllEEESD_SW_EEES27_NS21_6thread17LinearCombinationISM_Li1EffLNS28_9ScaleType4KindE0ELNS_15FloatRoundStyleE2ESM_EENS_4gemm15EpilogueDefaultEEEEEvvEEEEvNT_6ParamsE:
[----:B------:R-:W0:Y:S01]  /*0000*/  LDC R1, c[0x0][0x28] ;  /* 0x00000a00ff017b82 */ /* 0x000e220000000800 */
[----:B------:R-:W1:Y:S01]  /*0010*/  S2R R6, SR_TID.X ;  /* 0x0000000000067919 */ /* 0x000e620000002100 */
[----:B------:R-:W-:Y:S01]  /*0020*/  ELECT P0, URZ, PT ;  /* 0x00000000003f782f */ /* 0x000fe20003800000 */
[----:B------:R-:W-:Y:S01]  /*0030*/  BSSY B0, `(.L_x_0) ;  /* 0x0000015000007945 */ /* 0x000fe20003800000 */
[----:B0-----:R-:W-:Y:S01]  /*0040*/  VIADD R1, R1, 0xfffff938 ;  /* 0xfffff93801017836 */ /* 0x001fe20000000000 */
[----:B-1----:R-:W-:-:S05]  /*0050*/  SHF.R.U32.HI R0, RZ, 0x5, R6 ;  /* 0x00000005ff007819 */ /* 0x002fca0000011606 */
[----:B------:R-:W0:Y:S02]  /*0060*/  SHFL.IDX PT, R2, R0, RZ, 0x1f ;  /* 0x00001fff00027589 */ /* 0x000e2400000e0000 */
[----:B0-----:R-:W-:Y:S02]  /*0070*/  R2UR UR4, R2 ;  /* 0x00000000020472ca */ /* 0x001fe400000e0000 */
[----:B------:R-:W-:-:S06]  /*0080*/  SHF.R.U32.HI R2, RZ, 0x7, R6 ;  /* 0x00000007ff027819 */ /* 0x000fcc0000011606 */
[----:B------:R-:W0:Y:S05]  /*0090*/  SHFL.IDX PT, R2, R2, RZ, 0x1f ;  /* 0x00001fff02027589 */ /* 0x000e2a00000e0000 */
[----:B------:R-:W-:Y:S02]  /*00a0*/  USHF.R.S32.HI UR5, URZ, 0x1f, UR4 ;  /* 0x0000001f3f057899 */ /* 0x000fe40008011404 */
[----:B------:R-:W-:Y:S02]  /*00b0*/  ISETP.NE.OR P0, PT, RZ, UR4, !P0 ;  /* 0x00000004ff007c0c */ /* 0x000fe4000c705670 */
[----:B------:R-:W-:-:S04]  /*00c0*/  ULEA.HI UR5, UR5, UR4, URZ, 0x2 ;  /* 0x0000000405057291 */ /* 0x000fc8000f8f103f */
[----:B------:R-:W-:-:S04]  /*00d0*/  ULOP3.LUT UR5, UR5, 0xfffffffc, URZ, 0xc0, !UPT ;  /* 0xfffffffc05057892 */ /* 0x000fc8000f8ec03f */
[----:B------:R-:W-:-:S03]  /*00e0*/  UIADD3 UR8, UR4, -UR5, URZ ;  /* 0x8000000504087290 */ /* 0x000fc6000fffe03f */
[----:B------:R-:W-:Y:S09]  /*00f0*/  @P0 BRA `(.L_x_1) ;  /* 0x0000000000200947 */ /* 0x000ff20003800000 */
[----:B------:R-:W-:Y:S02]  /*0100*/  ULDC.64 UR4, c[0x0][0x198] ;  /* 0x0000660000047ab9 */ /* 0x000fe40000000a00 */
[----:B------:R-:W-:Y:S02]  /*0110*/  UIADD3 UR6, UP0, UR4, 0xf0, URZ ;  /* 0x000000f004067890 */ /* 0x000fe4000ff1e03f */
[----:B------:R-:W-:Y:S02]  /*0120*/  UIADD3 UR4, UP1, UR4, 0x270, URZ ;  /* 0x0000027004047890 */ /* 0x000fe4000ff3e03f */
[----:B------:R-:W-:Y:S02]  /*0130*/  UIADD3.X UR7, URZ, UR5, URZ, UP0, !UPT ;  /* 0x000000053f077290 */ /* 0x000fe400087fe43f */
[----:B------:R-:W-:-:S07]  /*0140*/  UIADD3.X UR5, URZ, UR5, URZ, UP1, !UPT ;  /* 0x000000053f057290 */ /* 0x000fce0008ffe43f */
[----:B------:R1:W-:Y:S02]  /*0150*/  UTMACCTL.PF [UR6] ;  /* 0x00000000060079b9 */ /* 0x0003e40008040000 */
[----:B------:R1:W-:Y:S02]  /*0160*/  UTMACCTL.PF [UR4] ;  /* 0x00000000040079b9 */ /* 0x0003e40008040000 */
[----:B-1----:R-:W-:Y:S01]  /*0170*/  NOP ;  /* 0x0000000000007918 */ /* 0x002fe20000000000 */
.L_x_1:
[----:B------:R-:W-:Y:S05]  /*0180*/  BSYNC B0 ;  /* 0x0000000000007941 */ /* 0x000fea0003800000 */
.L_x_0:
[----:B------:R-:W1:Y:S01]  /*0190*/  SHFL.IDX PT, R0, R0, RZ, 0x1f ;  /* 0x00001fff00007589 */ /* 0x000e6200000e0000 */
[----:B0-----:R-:W-:-:S13]  /*01a0*/  R2UR UR10, R2 ;  /* 0x00000000020a72ca */ /* 0x001fda00000e0000 */
[----:B------:R-:W-:Y:S02]  /*01b0*/  ULOP3.LUT UP0, URZ, UR10, UR8, URZ, 0xfc, !UPT ;  /* 0x000000080a3f7292 */ /* 0x000fe4000f80fc3f */
[----:B------:R-:W-:Y:S02]  /*01c0*/  UISETP.NE.AND UP1, UPT, UR10, 0x1, UPT ;  /* 0x000000010a00788c */ /* 0x000fe4000bf25270 */
[----:B------:R-:W-:-:S04]  /*01d0*/  USEL UR4, URZ, 0x1, UP0 ;  /* 0x000000013f047887 */ /* 0x000fc80008000000 */
[----:B------:R-:W-:Y:S01]  /*01e0*/  USEL UR4, UR4, 0x2, UP1 ;  /* 0x0000000204047887 */ /* 0x000fe20008800000 */
[----:B-1----:R-:W-:-:S05]  /*01f0*/  ISETP.NE.AND P0, PT, R0, RZ, PT ;  /* 0x000000ff0000720c */ /* 0x002fca0003f05270 */
[----:B------:R-:W-:-:S08]  /*0200*/  IMAD.U32 R3, RZ, RZ, UR4 ;  /* 0x00000004ff037e24 */ /* 0x000fd0000f8e00ff */
[----:B------:R-:W-:Y:S05]  /*0210*/  @P0 BRA `(.L_x_2) ;  /* 0x0000000000480947 */ /* 0x000fea0003800000 */
[----:B------:R-:W0:Y:S01]  /*0220*/  S2UR UR9, SR_CgaCtaId ;  /* 0x00000000000979c3 */ /* 0x000e220000008800 */
[----:B------:R-:W-:Y:S01]  /*0230*/  UMOV UR4, 0x400 ;  /* 0x0000040000047882 */ /* 0x000fe20000000000 */
[----:B------:R-:W-:Y:S01]  /*0240*/  UMOV UR5, 0x1 ;  /* 0x0000000100057882 */ /* 0x000fe20000000000 */
[----:B------:R-:W-:Y:S01]  /*0250*/  UMOV UR6, 0x80 ;  /* 0x0000008000067882 */ /* 0x000fe20000000000 */
[----:B------:R-:W-:Y:S01]  /*0260*/  ELECT P0, URZ, PT ;  /* 0x00000000003f782f */ /* 0x000fe20003800000 */
[----:B------:R-:W-:-:S04]  /*0270*/  UIADD3 UR6, -UR6, 0x100000, URZ ;  /* 0x0010000006067890 */ /* 0x000fc8000fffe13f */
[----:B------:R-:W-:Y:S02]  /*0280*/  USHF.L.U32 UR7, UR6, 0xb, URZ ;  /* 0x0000000b06077899 */ /* 0x000fe4000800063f */
[----:B------:R-:W-:Y:S02]  /*0290*/  USHF.L.U32 UR6, UR6, 0x1, URZ ;  /* 0x0000000106067899 */ /* 0x000fe4000800063f */
[----:B0-----:R-:W-:Y:S02]  /*02a0*/  ULEA UR9, UR9, UR4, 0x18 ;  /* 0x0000000409097291 */ /* 0x001fe4000f8ec03f */
[----:B------:R-:W-:-:S04]  /*02b0*/  UIADD3 UR4, -UR5, 0x100000, URZ ;  /* 0x0010000005047890 */ /* 0x000fc8000fffe13f */
[----:B------:R-:W-:Y:S02]  /*02c0*/  USHF.L.U32 UR5, UR4, 0xb, URZ ;  /* 0x0000000b04057899 */ /* 0x000fe4000800063f */
[----:B------:R-:W-:Y:S01]  /*02d0*/  USHF.L.U32 UR4, UR4, 0x1, URZ ;  /* 0x0000000104047899 */ /* 0x000fe2000800063f */
[----:B------:R-:W0:Y:S11]  /*02e0*/  FENCE.VIEW.ASYNC.S ;  /* 0x00000000000073c6 */ /* 0x000e360000000000 */
[----:B0-----:R0:W1:Y:S01]  /*02f0*/  SYNCS.EXCH.64 URZ, [UR9+0x30000], UR4 ;  /* 0x03000004093f75b2 */ /* 0x0010620008000100 */
[----:B------:R0:W2:Y:S01]  /*0300*/  SYNCS.EXCH.64 URZ, [UR9+0x30010], UR6 ;  /* 0x03001006093f75b2 */ /* 0x0000a20008000100 */
[----:B------:R0:W3:Y:S01]  /*0310*/  SYNCS.EXCH.64 URZ, [UR9+0x30008], UR4 ;  /* 0x03000804093f75b2 */ /* 0x0000e20008000100 */
[----:B------:R0:W4:Y:S01]  /*0320*/  SYNCS.EXCH.64 URZ, [UR9+0x30018], UR6 ;  /* 0x03001806093f75b2 */ /* 0x0001220008000100 */
[----:B------:R-:W-:Y:S01]  /*0330*/  NOP ;  /* 0x0000000000007918 */ /* 0x000fe20000000000 */
.L_x_2:
[----:B0-----:R-:W-:Y:S01]  /*0340*/  ULDC.64 UR4, c[0x0][0x618] ;  /* 0x0001860000047ab9 */ /* 0x001fe20000000a00 */
[----:B------:R-:W-:Y:S01]  /*0350*/  NOP ;  /* 0x0000000000007918 */ /* 0x000fe20000000000 */
[----:B------:R-:W-:Y:S01]  /*0360*/  ISETP.NE.U32.AND P0, PT, RZ, UR4, PT ;  /* 0x00000004ff007c0c */ /* 0x000fe2000bf05070 */
[----:B------:R-:W-:Y:S01]  /*0370*/  NOP ;  /* 0x0000000000007918 */ /* 0x000fe20000000000 */
[----:B------:R-:W-:Y:S01]  /*0380*/  ULDC.64 UR20, c[0x0][0x208] ;  /* 0x0000820000147ab9 */ /* 0x000fe20000000a00 */
[----:B-1234-:R-:W-:Y:S01]  /*0390*/  BAR.SYNC.DEFER_BLOCKING 0x0 ;  /* 0x0000000000007b1d */ /* 0x01efe20000010000 */
[----:B------:R-:W-:-:S13]  /*03a0*/  ISETP.NE.AND.EX P0, PT, RZ, UR5, PT, P0 ;  /* 0x00000005ff007c0c */ /* 0x000fda000bf05300 */
[----:B------:R-:W-:Y:S05]  /*03b0*/  @!P0 BRA `(.L_x_3) ;  /* 0x0000000000208947 */ /* 0x000fea0003800000 */
[----:B------:R-:W0:Y:S02]  /*03c0*/  LDC.64 R4, c[0x0][0x618] ;  /* 0x00018600ff047b82 */ /* 0x000e240000000a00 */
[----:B0-----:R-:W2:Y:S02]  /*03d0*/  LDG.E.64 R4, desc[UR20][R4.64] ;  /* 0x0000001404047981 */ /* 0x001ea4000c1e1b00 */
[----:B--2---:R-:W-:-:S04]  /*03e0*/  ISETP.NE.U32.AND P0, PT, R4, RZ, PT ;  /* 0x000000ff0400720c */ /* 0x004fc80003f05070 */
[----:B------:R-:W-:-:S13]  /*03f0*/  ISETP.NE.AND.EX P0, PT, R5, RZ, PT, P0 ;  /* 0x000000ff0500720c */ /* 0x000fda0003f05300 */
[----:B------:R-:W-:Y:S05]  /*0400*/  @!P0 BRA `(.L_x_3) ;  /* 0x00000000000c8947 */ /* 0x000fea0003800000 */
[----:B------:R-:W2:Y:S02]  /*0410*/  LD.E R4, desc[UR20][R4.64] ;  /* 0x0000001404047980 */ /* 0x000ea4000c101900 */
[----:B--2---:R-:W-:Y:S01]  /*0420*/  R2UR UR11, R4 ;  /* 0x00000000040b72ca */ /* 0x004fe200000e0000 */
[----:B------:R-:W-:-:S14]  /*0430*/  BRA `(.L_x_4) ;  /* 0x0000000000247947 */ /* 0x000fdc0003800000 */
.L_x_3:
[----:B------:R-:W-:Y:S02]  /*0440*/  ULDC.64 UR4, c[0x0][0x608] ;  /* 0x0001820000047ab9 */ /* 0x000fe40000000a00 */
[----:B------:R-:W-:-:S04]  /*0450*/  ISETP.NE.U32.AND P0, PT, RZ, UR4, PT ;  /* 0x00000004ff007c0c */ /* 0x000fc8000bf05070 */
[----:B------:R-:W-:-:S13]  /*0460*/  ISETP.NE.AND.EX P0, PT, RZ, UR5, PT, P0 ;  /* 0x00000005ff007c0c */ /* 0x000fda000bf05300 */
[----:B------:R-:W-:Y:S05]  /*0470*/  @!P0 BRA `(.L_x_5) ;  /* 0x0000000000108947 */ /* 0x000fea0003800000 */
[----:B------:R-:W0:Y:S02]  /*0480*/  LDC.64 R4, c[0x0][0x608] ;  /* 0x00018200ff047b82 */ /* 0x000e240000000a00 */
[----:B0-----:R-:W2:Y:S02]  /*0490*/  LDG.E R4, desc[UR20][R4.64] ;  /* 0x0000001404047981 */ /* 0x001ea4000c1e1900 */
[----:B--2---:R-:W-:Y:S01]  /*04a0*/  R2UR UR11, R4 ;  /* 0x00000000040b72ca */ /* 0x004fe200000e0000 */
[----:B------:R-:W-:-:S14]  /*04b0*/  BRA `(.L_x_4) ;  /* 0x0000000000047947 */ /* 0x000fdc0003800000 */
.L_x_5:
[----:B------:R-:W-:-:S05]  /*04c0*/  ULDC UR11, c[0x0][0x600] ;  /* 0x00018000000b7ab9 */ /* 0x000fca0000000800 */
.L_x_4:
[----:B------:R-:W-:Y:S02]  /*04d0*/  ULDC.64 UR4, c[0x0][0x620] ;  /* 0x0001880000047ab9 */ /* 0x000fe40000000a00 */
[----:B------:R-:W-:-:S04]  /*04e0*/  ISETP.NE.U32.AND P0, PT, RZ, UR4, PT ;  /* 0x00000004ff007c0c */ /* 0x000fc8000bf05070 */
        /* <DEDUP_REMOVED lines=10> */
.L_x_6:
        /* <DEDUP_REMOVED lines=8> */
.L_x_8:
[----:B------:R-:W-:-:S05]  /*0610*/  ULDC UR22, c[0x0][0x604] ;  /* 0x0001810000167ab9 */ /* 0x000fca0000000800 */
.L_x_7:
[----:B------:R-:W-:Y:S01]  /*0620*/  ULDC UR4, c[0x0][0x3dc] ;  /* 0x0000f70000047ab9 */ /* 0x000fe20000000800 */
[----:B------:R-:W-:Y:S01]  /*0630*/  ULDC.64 UR6, c[0x0][0x3e0] ;  /* 0x0000f80000067ab9 */ /* 0x000fe20000000a00 */
[----:B------:R-:W-:Y:S01]  /*0640*/  UIADD3 UR4, UR4, 0x3f, URZ ;  /* 0x0000003f04047890 */ /* 0x000fe2000fffe03f */
[----:B------:R-:W-:Y:S01]  /*0650*/  ISETP.NE.AND P0, PT, RZ, UR10, PT ;  /* 0x0000000aff007c0c */ /* 0x000fe2000bf05270 */
[----:B------:R-:W-:Y:S02]  /*0660*/  UIMAD UR6, UR7, UR6, URZ ;  /* 0x00000006070672a4 */ /* 0x000fe4000f8e023f */
[----:B------:R-:W-:-:S04]  /*0670*/  USHF.R.S32.HI UR5, URZ, 0x1f, UR4 ;  /* 0x0000001f3f057899 */ /* 0x000fc80008011404 */
[----:B------:R-:W-:-:S03]  /*0680*/  ULEA.HI UR5, UR5, UR4, URZ, 0x6 ;  /* 0x0000000405057291 */ /* 0x000fc6000f8f303f */
[----:B------:R-:W-:Y:S01]  /*0690*/  ULDC UR4, c[0x0][0x3e8] ;  /* 0x0000fa0000047ab9 */ /* 0x000fe20000000800 */
[----:B------:R-:W-:Y:S02]  /*06a0*/  USHF.R.S32.HI UR9, URZ, 0x6, UR5 ;  /* 0x000000063f097899 */ /* 0x000fe40008011405 */
[----:B------:R-:W-:-:S04]  /*06b0*/  UIMAD UR6, UR6, UR4, URZ ;  /* 0x00000004060672a4 */ /* 0x000fc8000f8e023f */
[----:B------:R-:W-:Y:S02]  /*06c0*/  UIMAD UR4, UR9, UR6, URZ ;  /* 0x00000006090472a4 */ /* 0x000fe4000f8e023f */
[----:B------:R-:W-:-:S04]  /*06d0*/  IMAD.U32 R31, RZ, RZ, UR9 ;  /* 0x00000009ff1f7e24 */ /* 0x000fc8000f8e00ff */
[----:B------:R-:W-:Y:S01]  /*06e0*/  IMAD.U32 R0, RZ, RZ, UR4 ;  /* 0x00000004ff007e24 */ /* 0x000fe2000f8e00ff */
[----:B------:R-:W-:Y:S06]  /*06f0*/  @!P0 BRA `(.L_x_9) ;  /* 0x000001ac00308947 */ /* 0x000fec0003800000 */
[----:B------:R-:W-:-:S06]  /*0700*/  UISETP.NE.AND UP0, UPT, UR10, 0x1, UPT ;  /* 0x000000010a00788c */ /* 0x000fcc000bf05270 */
[----:B------:R-:W-:-:S13]  /*0710*/  PLOP3.LUT P0, PT, PT, PT, UP0, 0x80, 0x0 ;  /* 0x000000000000781c */ /* 0x000fda0003f0f008 */
[----:B------:R-:W-:Y:S05]  /*0720*/  @P0 EXIT ;  /* 0x000000000000094d */ /* 0x000fea0003800000 */
[----:B------:R0:W-:Y:S01]  /*0730*/  STL [R1], RZ ;  /* 0x000000ff01007387 */ /* 0x0001e20000100800 */
[----:B------:R-:W-:Y:S02]  /*0740*/  R2UR UR4, R0 ;  /* 0x00000000000472ca */ /* 0x000fe400000e0000 */
[----:B------:R-:W-:Y:S02]  /*0750*/  CS2R R86, SRZ ;  /* 0x0000000000567805 */ /* 0x000fe4000001ff00 */
[----:B------:R-:W-:Y:S01]  /*0760*/  CS2R R152, SRZ ;  /* 0x0000000000987805 */ /* 0x000fe2000001ff00 */
[----:B------:R0:W-:Y:S01]  /*0770*/  STL [R1+0x4], RZ ;  /* 0x000004ff01007387 */ /* 0x0001e20000100800 */
[----:B------:R-:W-:Y:S02]  /*0780*/  CS2R R154, SRZ ;  /* 0x00000000009a7805 */ /* 0x000fe4000001ff00 */
[----:B------:R-:W-:Y:S02]  /*0790*/  CS2R R156, SRZ ;  /* 0x00000000009c7805 */ /* 0x000fe4000001ff00 */
[----:B------:R-:W-:Y:S01]  /*07a0*/  CS2R R158, SRZ ;  /* 0x00000000009e7805 */ /* 0x000fe2000001ff00 */
[----:B------:R0:W-:Y:S01]  /*07b0*/  STL [R1+0x8], RZ ;  /* 0x000008ff01007387 */ /* 0x0001e20000100800 */
[----:B------:R-:W-:-:S02]  /*07c0*/  CS2R R160, SRZ ;  /* 0x0000000000a07805 */ /* 0x000fc4000001ff00 */
[----:B------:R-:W-:Y:S02]  /*07d0*/  CS2R R162, SRZ ;  /* 0x0000000000a27805 */ /* 0x000fe4000001ff00 */
[----:B------:R-:W-:Y:S01]  /*07e0*/  CS2R R164, SRZ ;  /* 0x0000000000a47805 */ /* 0x000fe2000001ff00 */
[----:B------:R0:W-:Y:S01]  /*07f0*/  STL [R1+0xc], RZ ;  /* 0x00000cff01007387 */ /* 0x0001e20000100800 */
[----:B------:R-:W-:Y:S01]  /*0800*/  CS2R R166, SRZ ;  /* 0x0000000000a67805 */ /* 0x000fe2000001ff00 */
[----:B------:R-:W-:Y:S01]  /*0810*/  UISETP.GE.AND UP0, UPT, UR4, 0x1, UPT ;  /* 0x000000010400788c */ /* 0x000fe2000bf06270 */
[----:B------:R-:W-:Y:S01]  /*0820*/  CS2R R168, SRZ ;  /* 0x0000000000a87805 */ /* 0x000fe2000001ff00 */
[----:B------:R0:W-:Y:S01]  /*0830*/  STL [R1+0x10], RZ ;  /* 0x000010ff01007387 */ /* 0x0001e20000100800 */
[----:B------:R-:W-:Y:S01]  /*0840*/  UMOV UR4, URZ ;  /* 0x0000003f00047c82 */ /* 0x000fe20008000000 */
[----:B------:R-:W-:Y:S02]  /*0850*/  CS2R R170, SRZ ;  /* 0x0000000000aa7805 */ /* 0x000fe4000001ff00 */
[----:B------:R-:W-:Y:S01]  /*0860*/  CS2R R172, SRZ ;  /* 0x0000000000ac7805 */ /* 0x000fe2000001ff00 */
[----:B------:R0:W-:Y:S01]  /*0870*/  STL [R1+0x14], RZ ;  /* 0x000014ff01007387 */ /* 0x0001e20000100800 */
[----:B------:R-:W-:-:S02]  /*0880*/  PLOP3.LUT P0, PT, PT, PT, UP0, 0x80, 0x0 ;  /* 0x000000000000781c */ /* 0x000fc40003f0f008 */
        /* <DEDUP_REMOVED lines=111> */
[----:B------:R-:W-:-:S03]  /*0f80*/  CS2R R84, SRZ ;  /* 0x0000000000547805 */ /* 0x000fc6000001ff00 */
[----:B------:R0:W-:Y:S04]  /*0f90*/  STL [R1+0x88], RZ ;  /* 0x000088ff01007387 */ /* 0x0001e80000100800 */
        /* <DEDUP_REMOVED lines=28> */
[----:B------:R0:W-:Y:S01]  /*1160*/  STL [R1+0xfc], RZ ;  /* 0x0000fcff01007387 */ /* 0x0001e20000100800 */
[----:B------:R-:W-:Y:S05]  /*1170*/  @!P0 BRA `(.L_x_10) ;  /* 0x0000004800b08947 */ /* 0x000fea0003800000 */
[----:B------:R-:W-:-:S13]  /*1180*/  R2UR UR4, R3 ;  /* 0x00000000030472ca */ /* 0x000fda00000e0000 */
[----:B------:R-:W-:-:S04]  /*1190*/  ULOP3.LUT UR4, UR4, 0x1, URZ, 0xfc, !UPT ;  /* 0x0000000104047892 */ /* 0x000fc8000f8efc3f */
[----:B------:R-:W-:-:S06]  /*11a0*/  UISETP.NE.AND UP0, UPT, UR4, 0x3, UPT ;  /* 0x000000030400788c */ /* 0x000fcc000bf05270 */
[----:B------:R-:W-:-:S13]  /*11b0*/  PLOP3.LUT P1, PT, PT, PT, UP0, 0x80, 0x0 ;  /* 0x000000000000781c */ /* 0x000fda0003f2f008 */
[----:B------:R-:W-:Y:S05]  /*11c0*/  @!P1 BRA `(.L_x_11) ;  /* 0x0000000000049947 */ /* 0x000fea0003800000 */
[----:B------:R-:W-:Y:S01]  /*11d0*/  BPT.TRAP 0x1 ;  /* 0x000000040000795c */ /* 0x000fe20000300000 */
.L_x_11:
[----:B------:R-:W1:Y:S01]  /*11e0*/  S2UR UR5, SR_CgaCtaId ;  /* 0x00000000000579c3 */ /* 0x000e620000008800 */
[----:B------:R-:W-:Y:S01]  /*11f0*/  SHF.L.U32 R2, RZ, 0x1f, RZ ;  /* 0x0000001fff027819 */ /* 0x000fe200000006ff */
[----:B------:R-:W-:Y:S02]  /*1200*/  UMOV UR4, 0x400 ;  /* 0x0000040000047882 */ /* 0x000fe40000000000 */
[----:B-1----:R-:W-:-:S12]  /*1210*/  ULEA UR4, UR5, UR4, 0x18 ;  /* 0x0000000405047291 */ /* 0x002fd8000f8ec03f */
.L_x_12:
[----:B-1----:R-:W-:-:S04]  /*1220*/  IMAD.U32 R5, RZ, RZ, UR4 ;  /* 0x00000004ff057e24 */ /* 0x002fc8000f8e00ff */
[----:B------:R1:W2:Y:S03]  /*1230*/  SYNCS.PHASECHK.TRANS64.TRYWAIT P1, [R5+URZ+0x30000], R2 ;  /* 0x03000002050075a7 */ /* 0x0002a6000802017f */
[----:B--2---:R-:W-:Y:S05]  /*1240*/  @!P1 NANOSLEEP.SYNCS 0x989680 ;  /* 0x009896800000995d */ /* 0x004fea0003900000 */
[----:B------:R-:W2:Y:S02]  /*1250*/  @!P1 SYNCS.PHASECHK.TRANS64 P1, [R5+URZ+0x30000], R2 ;  /* 0x03000002050095a7 */ /* 0x000ea4000802007f */
[----:B--2---:R-:W-:Y:S05]  /*1260*/  @!P1 BRA `(.L_x_12) ;  /* 0xfffffffc00ec9947 */ /* 0x004fea000383ffff */
[----:B------:R-:W-:Y:S01]  /*1270*/  UIADD3 UR5, UR4, 0x20000, URZ ;  /* 0x0002000004057890 */ /* 0x000fe2000fffe03f */
[----:B------:R-:W-:Y:S01]  /*1280*/  WARPGROUP.ARRIVE ;  /* 0x00000000000079c5 */ /* 0x000fe20000000000 */
[----:B------:R-:W-:Y:S01]  /*1290*/  USHF.R.U32.HI UR4, URZ, 0x4, UR4 ;  /* 0x000000043f047899 */ /* 0x000fe20008011604 */
[----:B------:R2:W-:Y:S01]  /*12a0*/  STL [R1+0x174], R3 ;  /* 0x0001740301007387 */ /* 0x0005e20000100800 */
[----:B------:R-:W-:Y:S02]  /*12b0*/  USHF.R.U32.HI UR5, URZ, 0x4, UR5 ;  /* 0x000000043f057899 */ /* 0x000fe40008011605 */
[----:B------:R-:W-:Y:S01]  /*12c0*/  ULOP3.LUT UR4, UR4, 0x3fff, URZ, 0xc0, !UPT ;  /* 0x00003fff04047892 */ /* 0x000fe2000f8ec03f */
[----:B------:R3:W-:Y:S01]  /*12d0*/  STL [R1+0x170], R0 ;  /* 0x0001700001007387 */ /* 0x0007e20000100800 */
[----:B------:R-:W-:Y:S02]  /*12e0*/  ULOP3.LUT UR5, UR5, 0x3fff, URZ, 0xc0, !UPT ;  /* 0x00003fff05057892 */ /* 0x000fe4000f8ec03f */
[----:B------:R-:W-:-:S02]  /*12f0*/  ULOP3.LUT UR6, UR4, 0x10000, URZ, 0xfc, !UPT ;  /* 0x0001000004067892 */ /* 0x000fc4000f8efc3f */
[----:B------:R-:W-:Y:S01]  /*1300*/  ULOP3.LUT UR4, UR5, 0x10000, URZ, 0xfc, !UPT ;  /* 0x0001000005047892 */ /* 0x000fe2000f8efc3f */
[----:B------:R-:W-:Y:S01]  /*1310*/  UMOV UR13, 0x40000080 ;  /* 0x40000080000d7882 */ /* 0x000fe20000000000 */
[----:B------:R-:W-:-:S03]  /*1320*/  UMOV UR15, 0x40000080 ;  /* 0x40000080000f7882 */ /* 0x000fc60000000000 */
[----:B------:R-:W-:Y:S02]  /*1330*/  UMOV UR12, UR6 ;  /* 0x00000006000c7c82 */ /* 0x000fe40008000000 */
[----:B------:R-:W-:Y:S02]  /*1340*/  UMOV UR14, UR4 ;  /* 0x00000004000e7c82 */ /* 0x000fe40008000000 */
[----:B------:R-:W-:Y:S01]  /*1350*/  HGMMA.64x128x8.F32.TF32 R68, gdesc[UR12], RZ, !UPT, gsb0 ;  /* 0x05e000000c4479f0 */ /* 0x000fe2000c0028ff */
[----:B------:R-:W-:Y:S01]  /*1360*/  UIADD3 UR12, UR6, 0x400, URZ ;  /* 0x00000400060c7890 */ /* 0x000fe2000fffe03f */
[----:B------:R-:W-:Y:S01]  /*1370*/  UMOV UR13, 0x40000080 ;  /* 0x40000080000d7882 */ /* 0x000fe20000000000 */
[----:B------:R-:W-:Y:S02]  /*1380*/  WARPGROUP.DEPBAR.LE gsb0, 0x0 ;  /* 0x00008000000079c5 */ /* 0x000fe40000010000 */
[----:B------:R-:W-:Y:S01]  /*1390*/  WARPGROUP.ARRIVE ;  /* 0x00000000000079c5 */ /* 0x000fe20000000000 */
[----:B------:R-:W-:Y:S01]  /*13a0*/  IMAD.MOV.U32 R44, RZ, RZ, R88 ;  /* 0x000000ffff2c7224 */ /* 0x000fe200078e0058 */
[----:B------:R-:W-:Y:S01]  /*13b0*/  MOV R43, R89 ;  /* 0x00000059002b7202 */ /* 0x000fe20000000f00 */
[----:B------:R-:W-:Y:S01]  /*13c0*/  IMAD.MOV.U32 R42, RZ, RZ, R90 ;  /* 0x000000ffff2a7224 */ /* 0x000fe200078e005a */
[----:B------:R-:W-:Y:S01]  /*13d0*/  MOV R34, R98 ;  /* 0x0000006200227202 */ /* 0x000fe20000000f00 */
[----:B------:R-:W-:-:S02]  /*13e0*/  IMAD.MOV.U32 R41, RZ, RZ, R91 ;  /* 0x000000ffff297224 */ /* 0x000fc400078e005b */
[----:B------:R-:W-:Y:S01]  /*13f0*/  HGMMA.64x128x8.F32.TF32 R152, gdesc[UR12], RZ, !UPT, gsb0 ;  /* 0x05e000000c9879f0 */ /* 0x000fe2000c0028ff */
[----:B------:R-:W-:Y:S01]  /*1400*/  UIADD3 UR12, UR6, 0x800, URZ ;  /* 0x00000800060c7890 */ /* 0x000fe2000fffe03f */
[----:B------:R-:W-:Y:S01]  /*1410*/  IMAD.MOV.U32 R40, RZ, RZ, R92 ;  /* 0x000000ffff287224 */ /* 0x000fe200078e005c */
[----:B------:R-:W-:Y:S01]  /*1420*/  MOV R25, R107 ;  /* 0x0000006b00197202 */ /* 0x000fe20000000f00 */
[----:B------:R-:W-:Y:S01]  /*1430*/  IMAD.MOV.U32 R39, RZ, RZ, R93 ;  /* 0x000000ffff277224 */ /* 0x000fe200078e005d */
[----:B------:R-:W-:Y:S01]  /*1440*/  MOV R16, R116 ;  /* 0x0000007400107202 */ /* 0x000fe20000000f00 */
[----:B------:R-:W-:Y:S01]  /*1450*/  IMAD.MOV.U32 R38, RZ, RZ, R94 ;  /* 0x000000ffff267224 */ /* 0x000fe200078e005e */
[----:B------:R-:W-:Y:S01]  /*1460*/  MOV R7, R125 ;  /* 0x0000007d00077202 */ /* 0x000fe20000000f00 */
[----:B------:R-:W-:Y:S01]  /*1470*/  IMAD.MOV.U32 R37, RZ, RZ, R95 ;  /* 0x000000ffff257224 */ /* 0x000fe200078e005f */
[----:B------:R-:W-:Y:S01]  /*1480*/  UMOV UR13, 0x40000080 ;  /* 0x40000080000d7882 */ /* 0x000fe20000000000 */
[----:B------:R-:W-:Y:S01]  /*1490*/  IMAD.MOV.U32 R36, RZ, RZ, R96 ;  /* 0x000000ffff247224 */ /* 0x000fe200078e0060 */
[----:B------:R-:W-:Y:S01]  /*14a0*/  MOV R61, R71 ;  /* 0x00000047003d7202 */ /* 0x000fe20000000f00 */
[----:B------:R-:W-:Y:S01]  /*14b0*/  IMAD.MOV.U32 R35, RZ, RZ, R97 ;  /* 0x000000ffff237224 */ /* 0x000fe200078e0061 */
[----:B------:R-:W-:Y:S01]  /*14c0*/  MOV R52, R80 ;  /* 0x0000005000347202 */ /* 0x000fe20000000f00 */
[----:B------:R-:W-:-:S02]  /*14d0*/  IMAD.MOV.U32 R33, RZ, RZ, R99 ;  /* 0x000000ffff217224 */ /* 0x000fc400078e0063 */
[----:B------:R-:W-:Y:S01]  /*14e0*/  IMAD.MOV.U32 R32, RZ, RZ, R100 ;  /* 0x000000ffff207224 */ /* 0x000fe200078e0064 */
[----:B------:R-:W-:Y:S01]  /*14f0*/  MOV R217, R35 ;  /* 0x0000002300d97202 */ /* 0x000fe20000000f00 */
[----:B------:R-:W-:Y:S02]  /*1500*/  IMAD.MOV.U32 R31, RZ, RZ, R101 ;  /* 0x000000ffff1f7224 */ /* 0x000fe400078e0065 */
[----:B------:R-:W-:Y:S02]  /*1510*/  IMAD.MOV.U32 R30, RZ, RZ, R102 ;  /* 0x000000ffff1e7224 */ /* 0x000fe400078e0066 */
[----:B------:R-:W-:Y:S02]  /*1520*/  IMAD.MOV.U32 R29, RZ, RZ, R103 ;  /* 0x000000ffff1d7224 */ /* 0x000fe400078e0067 */
[----:B------:R-:W-:Y:S02]  /*1530*/  IMAD.MOV.U32 R28, RZ, RZ, R104 ;  /* 0x000000ffff1c7224 */ /* 0x000fe400078e0068 */
[----:B------:R-:W-:-:S02]  /*1540*/  IMAD.MOV.U32 R27, RZ, RZ, R105 ;  /* 0x000000ffff1b7224 */ /* 0x000fc400078e0069 */
[----:B------:R-:W-:Y:S02]  /*1550*/  IMAD.MOV.U32 R26, RZ, RZ, R106 ;  /* 0x000000ffff1a7224 */ /* 0x000fe400078e006a */
[----:B------:R-:W-:Y:S02]  /*1560*/  IMAD.MOV.U32 R24, RZ, RZ, R108 ;  /* 0x000000ffff187224 */ /* 0x000fe400078e006c */
[----:B------:R-:W-:Y:S01]  /*1570*/  IMAD.MOV.U32 R23, RZ, RZ, R109 ;  /* 0x000000ffff177224 */ /* 0x000fe200078e006d */
[----:B------:R-:W-:Y:S01]  /*1580*/  MOV R226, R26 ;  /* 0x0000001a00e27202 */ /* 0x000fe20000000f00 */
[----:B------:R-:W-:Y:S02]  /*1590*/  IMAD.MOV.U32 R22, RZ, RZ, R110 ;  /* 0x000000ffff167224 */ /* 0x000fe400078e006e */
[----:B------:R-:W-:Y:S02]  /*15a0*/  IMAD.MOV.U32 R21, RZ, RZ, R111 ;  /* 0x000000ffff157224 */ /* 0x000fe400078e006f */
[----:B------:R-:W-:-:S02]  /*15b0*/  IMAD.MOV.U32 R20, RZ, RZ, R112 ;  /* 0x000000ffff147224 */ /* 0x000fc400078e0070 */
[----:B------:R-:W-:Y:S02]  /*15c0*/  IMAD.MOV.U32 R19, RZ, RZ, R113 ;  /* 0x000000ffff137224 */ /* 0x000fe400078e0071 */
[----:B------:R-:W-:Y:S02]  /*15d0*/  IMAD.MOV.U32 R18, RZ, RZ, R114 ;  /* 0x000000ffff127224 */ /* 0x000fe400078e0072 */
[----:B------:R-:W-:Y:S02]  /*15e0*/  IMAD.MOV.U32 R17, RZ, RZ, R115 ;  /* 0x000000ffff117224 */ /* 0x000fe400078e0073 */
[----:B------:R-:W-:Y:S02]  /*15f0*/  IMAD.MOV.U32 R15, RZ, RZ, R117 ;  /* 0x000000ffff0f7224 */ /* 0x000fe400078e0075 */
[----:B------:R-:W-:Y:S01]  /*1600*/  IMAD.MOV.U32 R14, RZ, RZ, R118 ;  /* 0x000000ffff0e7224 */ /* 0x000fe200078e0076 */
[----:B------:R-:W-:Y:S01]  /*1610*/  MOV R235, R17 ;  /* 0x0000001100eb7202 */ /* 0x000fe20000000f00 */
[----:B------:R-:W-:-:S02]  /*1620*/  IMAD.MOV.U32 R13, RZ, RZ, R119 ;  /* 0x000000ffff0d7224 */ /* 0x000fc400078e0077 */
[----:B------:R-:W-:Y:S02]  /*1630*/  IMAD.MOV.U32 R12, RZ, RZ, R120 ;  /* 0x000000ffff0c7224 */ /* 0x000fe400078e0078 */
[----:B------:R-:W-:Y:S02]  /*1640*/  IMAD.MOV.U32 R11, RZ, RZ, R121 ;  /* 0x000000ffff0b7224 */ /* 0x000fe400078e0079 */
[----:B------:R-:W-:Y:S02]  /*1650*/  IMAD.MOV.U32 R10, RZ, RZ, R122 ;  /* 0x000000ffff0a7224 */ /* 0x000fe400078e007a */
[----:B------:R-:W-:Y:S02]  /*1660*/  IMAD.MOV.U32 R9, RZ, RZ, R123 ;  /* 0x000000ffff097224 */ /* 0x000fe400078e007b */
[----:B------:R-:W-:Y:S02]  /*1670*/  IMAD.MOV.U32 R8, RZ, RZ, R124 ;  /* 0x000000ffff087224 */ /* 0x000fe400078e007c */
[----:B------:R-:W-:-:S02]  /*1680*/  IMAD.MOV.U32 R6, RZ, RZ, R126 ;  /* 0x000000ffff067224 */ /* 0x000fc400078e007e */
[----:B-1----:R-:W-:Y:S01]  /*1690*/  IMAD.MOV.U32 R5, RZ, RZ, R127 ;  /* 0x000000ffff057224 */ /* 0x002fe200078e007f */
[----:B------:R-:W-:Y:S01]  /*16a0*/  MOV R244, R8 ;  /* 0x0000000800f47202 */ /* 0x000fe20000000f00 */
[----:B------:R-:W-:Y:S02]  /*16b0*/  IMAD.MOV.U32 R4, RZ, RZ, R128 ;  /* 0x000000ffff047224 */ /* 0x000fe400078e0080 */
[----:B--2---:R-:W-:Y:S02]  /*16c0*/  IMAD.MOV.U32 R3, RZ, RZ, R129 ;  /* 0x000000ffff037224 */ /* 0x004fe400078e0081 */
[----:B------:R-:W-:Y:S02]  /*16d0*/  IMAD.MOV.U32 R2, RZ, RZ, R130 ;  /* 0x000000ffff027224 */ /* 0x000fe400078e0082 */
[----:B---3--:R-:W-:Y:S02]  /*16e0*/  IMAD.MOV.U32 R0, RZ, RZ, R131 ;  /* 0x000000ffff007224 */ /* 0x008fe400078e0083 */
[----:B------:R-:W-:-:S02]  /*16f0*/  IMAD.MOV.U32 R64, RZ, RZ, R68 ;  /* 0x000000ffff407224 */ /* 0x000fc400078e0044 */
[----:B------:R-:W-:Y:S02]  /*1700*/  IMAD.MOV.U32 R63, RZ, RZ, R69 ;  /* 0x000000ffff3f7224 */ /* 0x000fe400078e0045 */
[----:B------:R-:W-:Y:S02]  /*1710*/  IMAD.MOV.U32 R62, RZ, RZ, R70 ;  /* 0x000000ffff3e7224 */ /* 0x000fe400078e0046 */
[----:B------:R-:W-:Y:S02]  /*1720*/  IMAD.MOV.U32 R60, RZ, RZ, R72 ;  /* 0x000000ffff3c7224 */ /* 0x000fe400078e0048 */
[----:B------:R-:W-:Y:S02]  /*1730*/  IMAD.MOV.U32 R59, RZ, RZ, R73 ;  /* 0x000000ffff3b7224 */ /* 0x000fe400078e0049 */
[----:B------:R-:W-:Y:S02]  /*1740*/  IMAD.MOV.U32 R58, RZ, RZ, R74 ;  /* 0x000000ffff3a7224 */ /* 0x000fe400078e004a */
        /* <DEDUP_REMOVED lines=24> */
[----:B------:R-:W-:Y:S02]  /*18d0*/  WARPGROUP.DEPBAR.LE gsb0, 0x0 ;  /* 0x00008000000079c5 */ /* 0x000fe40000010000 */
[----:B------:R-:W-:Y:S01]  /*18e0*/  WARPGROUP.ARRIVE ;  /* 0x00000000000079c5 */ /* 0x000fe20000000000 */
[----:B------:R1:W-:Y:S01]  /*18f0*/  STL.64 [R1+0x5c0], R214 ;  /* 0x0005c0d601007387 */ /* 0x0003e20000100a00 */
[----:B------:R-:W-:-:S02]  /*1900*/  IMAD.MOV.U32 R230, RZ, RZ, R22 ;  /* 0x000000ffffe67224 */ /* 0x000fc400078e0016 */
[----:B------:R-:W-:Y:S01]  /*1910*/  IMAD.MOV.U32 R231, RZ, RZ, R21 ;  /* 0x000000ffffe77224 */ /* 0x000fe200078e0015 */
[----:B------:R2:W-:Y:S01]  /*1920*/  STL.64 [R1+0x5b8], R212 ;  /* 0x0005b8d401007387 */ /* 0x0005e20000100a00 */
[----:B------:R-:W-:Y:S01]  /*1930*/  HGMMA.64x128x8.F32.TF32 R88, gdesc[UR12], RZ, !UPT, gsb0 ;  /* 0x05e000000c5879f0 */ /* 0x000fe2000c0028ff */
[----:B------:R-:W-:Y:S01]  /*1940*/  UIADD3 UR12, UR6, 0xc00, URZ ;  /* 0x00000c00060c7890 */ /* 0x000fe2000fffe03f */
[----:B------:R-:W-:Y:S01]  /*1950*/  IMAD.MOV.U32 R232, RZ, RZ, R20 ;  /* 0x000000ffffe87224 */ /* 0x000fe200078e0014 */
[----:B------:R3:W-:Y:S01]  /*1960*/  STL.64 [R1+0x5b0], R210 ;  /* 0x0005b0d201007387 */ /* 0x0007e20000100a00 */
[----:B------:R-:W-:Y:S01]  /*1970*/  UMOV UR13, 0x40000080 ;  /* 0x40000080000d7882 */ /* 0x000fe20000000000 */
[----:B------:R-:W-:Y:S02]  /*1980*/  IMAD.MOV.U32 R233, RZ, RZ, R19 ;  /* 0x000000ffffe97224 */ /* 0x000fe400078e0013 */
[----:B------:R4:W-:Y:S01]  /*1990*/  STL.64 [R1+0x5a8], R208 ;  /* 0x0005a8d001007387 */ /* 0x0009e20000100a00 */
[----:B-1----:R-:W-:-:S02]  /*19a0*/  IMAD.MOV.U32 R214, RZ, RZ, R38 ;  /* 0x000000ffffd67224 */ /* 0x002fc400078e0026 */
[----:B------:R-:W-:Y:S01]  /*19b0*/  IMAD.MOV.U32 R215, RZ, RZ, R37 ;  /* 0x000000ffffd77224 */ /* 0x000fe200078e0025 */
[----:B------:R1:W-:Y:S01]  /*19c0*/  STL.64 [R1+0x5a0], R206 ;  /* 0x0005a0ce01007387 */ /* 0x0003e20000100a00 */
[----:B--2---:R-:W-:Y:S02]  /*19d0*/  IMAD.MOV.U32 R212, RZ, RZ, R40 ;  /* 0x000000ffffd47224 */ /* 0x004fe400078e0028 */
[----:B------:R-:W-:Y:S01]  /*19e0*/  IMAD.MOV.U32 R213, RZ, RZ, R39 ;  /* 0x000000ffffd57224 */ /* 0x000fe200078e0027 */
[----:B------:R2:W-:Y:S01]  /*19f0*/  STL.64 [R1+0x598], R204 ;  /* 0x000598cc01007387 */ /* 0x0005e20000100a00 */
[----:B---3--:R-:W-:Y:S02]  /*1a00*/  IMAD.MOV.U32 R210, RZ, RZ, R42 ;  /* 0x000000ffffd27224 */ /* 0x008fe400078e002a */
[----:B------:R-:W-:Y:S01]  /*1a10*/  IMAD.MOV.U32 R211, RZ, RZ, R41 ;  /* 0x000000ffffd37224 */ /* 0x000fe200078e0029 */
[----:B------:R3:W-:Y:S01]  /*1a20*/  STL.64 [R1+0x590], R202 ;  /* 0x000590ca01007387 */ /* 0x0007e20000100a00 */
[----:B----4-:R-:W-:Y:S01]  /*1a30*/  MOV R208, R44 ;  /* 0x0000002c00d07202 */ /* 0x010fe20000000f00 */
[----:B------:R-:W-:-:S02]  /*1a40*/  IMAD.MOV.U32 R209, RZ, RZ, R43 ;  /* 0x000000ffffd17224 */ /* 0x000fc400078e002b */
[----:B------:R4:W-:Y:S01]  /*1a50*/  STL.64 [R1+0x588], R200 ;  /* 0x000588c801007387 */ /* 0x0009e20000100a00 */
[----:B-1----:R-:W-:Y:S02]  /*1a60*/  IMAD.MOV.U32 R206, RZ, RZ, R46 ;  /* 0x000000ffffce7224 */ /* 0x002fe400078e002e */
        /* <DEDUP_REMOVED lines=8> */
[----:B----4-:R-:W-:-:S02]  /*1af0*/  IMAD.MOV.U32 R200, RZ, RZ, R52 ;  /* 0x000000ffffc87224 */ /* 0x010fc400078e0034 */
[----:B------:R-:W-:Y:S01]  /*1b00*/  IMAD.MOV.U32 R201, RZ, RZ, R51 ;  /* 0x000000ffffc97224 */ /* 0x000fe200078e0033 */
[----:B------:R4:W-:Y:S01]  /*1b10*/  STL.64 [R1+0x568], R192 ;  /* 0x000568c001007387 */ /* 0x0009e20000100a00 */
[----:B-1----:R-:W-:Y:S01]  /*1b20*/  IMAD.MOV.U32 R198, RZ, RZ, R54 ;  /* 0x000000ffffc67224 */ /* 0x002fe200078e0036 */
[----:B------:R-:W-:Y:S01]  /*1b30*/  MOV R199, R53 ;  /* 0x0000003500c77202 */ /* 0x000fe20000000f00 */
[----:B------:R-:W-:Y:S01]  /*1b40*/  IMAD.MOV.U32 R234, RZ, RZ, R18 ;  /* 0x000000ffffea7224 */ /* 0x000fe200078e0012 */
[----:B------:R1:W-:Y:S01]  /*1b50*/  STL.64 [R1+0x560], R190 ;  /* 0x000560be01007387 */ /* 0x0003e20000100a00 */
[----:B--2---:R-:W-:Y:S02]  /*1b60*/  IMAD.MOV.U32 R196, RZ, RZ, R56 ;  /* 0x000000ffffc47224 */ /* 0x004fe400078e0038 */
[----:B------:R-:W-:Y:S01]  /*1b70*/  IMAD.MOV.U32 R197, RZ, RZ, R55 ;  /* 0x000000ffffc57224 */ /* 0x000fe200078e0037 */
[----:B------:R2:W-:Y:S01]  /*1b80*/  STL.64 [R1+0x558], R188 ;  /* 0x000558bc01007387 */ /* 0x0005e20000100a00 */
[----:B---3--:R-:W-:-:S02]  /*1b90*/  IMAD.MOV.U32 R194, RZ, RZ, R58 ;  /* 0x000000ffffc27224 */ /* 0x008fc400078e003a */
[----:B------:R-:W-:Y:S02]  /*1ba0*/  IMAD.MOV.U32 R195, RZ, RZ, R57 ;  /* 0x000000ffffc37224 */ /* 0x000fe400078e0039 */
[----:B----4-:R-:W-:Y:S02]  /*1bb0*/  IMAD.MOV.U32 R192, RZ, RZ, R60 ;  /* 0x000000ffffc07224 */ /* 0x010fe400078e003c */
[----:B------:R-:W-:Y:S01]  /*1bc0*/  IMAD.MOV.U32 R193, RZ, RZ, R59 ;  /* 0x000000ffffc17224 */ /* 0x000fe200078e003b */
[----:B-1----:R-:W-:Y:S01]  /*1bd0*/  MOV R190, R62 ;  /* 0x0000003e00be7202 */ /* 0x002fe20000000f00 */
[----:B------:R-:W-:Y:S02]  /*1be0*/  IMAD.MOV.U32 R191, RZ, RZ, R61 ;  /* 0x000000ffffbf7224 */ /* 0x000fe400078e003d */
[----:B------:R-:W-:Y:S02]  /*1bf0*/  IMAD.MOV.U32 R236, RZ, RZ, R16 ;  /* 0x000000ffffec7224 */ /* 0x000fe400078e0010 */
[----:B--2---:R-:W-:-:S02]  /*1c00*/  IMAD.MOV.U32 R188, RZ, RZ, R64 ;  /* 0x000000ffffbc7224 */ /* 0x004fc400078e0040 */
        /* <DEDUP_REMOVED lines=15> */
[----:B------:R-:W-:Y:S02]  /*1d00*/  WARPGROUP.DEPBAR.LE gsb0, 0x0 ;  /* 0x00008000000079c5 */ /* 0x000fe40000010000 */
[----:B------:R-:W-:-:S06]  /*1d10*/  WARPGROUP.ARRIVE ;  /* 0x00000000000079c5 */ /* 0x000fcc0000000000 */
[----:B------:R-:W-:Y:S01]  /*1d20*/  HGMMA.64x128x8.F32.TF32 R24, gdesc[UR12], RZ, !UPT, gsb0 ;  /* 0x05e000000c1879f0 */ /* 0x000fe2000c0028ff */
[----:B------:R-:W-:Y:S02]  /*1d30*/  UIADD3 UR12, UR6, 0x2, URZ ;  /* 0x00000002060c7890 */ /* 0x000fe4000fffe03f */
[----:B------:R-:W-:Y:S01]  /*1d40*/  UIADD3 UR14, UR4, 0x2, URZ ;  /* 0x00000002040e7890 */ /* 0x000fe2000fffe03f */
[----:B------:R-:W-:Y:S01]  /*1d50*/  UMOV UR13, 0x40000080 ;  /* 0x40000080000d7882 */ /* 0x000fe20000000000 */
[----:B------:R-:W-:Y:S01]  /*1d60*/  UMOV UR15, 0x40000080 ;  /* 0x40000080000f7882 */ /* 0x000fe20000000000 */
[----:B------:R-:W-:Y:S02]  /*1d70*/  WARPGROUP.DEPBAR.LE gsb0, 0x0 ;  /* 0x00008000000079c5 */ /* 0x000fe40000010000 */
[----:B------:R-:W-:-:S06]  /*1d80*/  WARPGROUP.ARRIVE ;  /* 0x00000000000079c5 */ /* 0x000fcc0000000000 */
[----:B------:R-:W-:Y:S03]  /*1d90*/  HGMMA.64x128x8.F32.TF32 R188, gdesc[UR12], R188, gsb0 ;  /* 0x05e000000cbc79f0 */ /* 0x000fe600080028bc */
[----:B------:R-:W-:Y:S02]  /*1da0*/  WARPGROUP.DEPBAR.LE gsb0, 0x0 ;  /* 0x00008000000079c5 */ /* 0x000fe40000010000 */
[----:B------:R-:W-:Y:S04]  /*1db0*/  STL.64 [R1], R188 ;  /* 0x000000bc01007387 */ /* 0x000fe80000100a00 */
[----:B------:R-:W-:Y:S04]  /*1dc0*/  STL.64 [R1+0x8], R190 ;  /* 0x000008be01007387 */ /* 0x000fe80000100a00 */
        /* <DEDUP_REMOVED lines=11> */
[----:B------:R1:W-:Y:S04]  /*1e80*/  STL.64 [R1+0x68], R214 ;  /* 0x000068d601007387 */ /* 0x0003e80000100a00 */
        /* <DEDUP_REMOVED lines=18> */
[----:B-1----:R-:W2:Y:S04]  /*1fb0*/  LDL.LU.64 R214, [R1+0x5c0] ;  /* 0x0005c00001d67983 */ /* 0x002ea80000300a00 */
[----:B------:R-:W2:Y:S04]  /*1fc0*/  LDL.LU.64 R212, [R1+0x5b8] ;  /* 0x0005b80001d47983 */ /* 0x000ea80000300a00 */
        /* <DEDUP_REMOVED lines=11> */
[----:B------:R-:W2:Y:S01]  /*2080*/  LDL.LU.64 R188, [R1+0x558] ;  /* 0x0005580001bc7983 */ /* 0x000ea20000300a00 */
[----:B------:R-:W-:Y:S01]  /*2090*/  UIADD3 UR12, UR6, 0x402, URZ ;  /* 0x00000402060c7890 */ /* 0x000fe2000fffe03f */
[----:B------:R-:W-:Y:S01]  /*20a0*/  UMOV UR13, 0x40000080 ;  /* 0x40000080000d7882 */ /* 0x000fe20000000000 */
[----:B--2---:R-:W-:-:S07]  /*20b0*/  WARPGROUP.ARRIVE ;  /* 0x00000000000079c5 */ /* 0x004fce0000000000 */
[----:B------:R-:W-:Y:S01]  /*20c0*/  HGMMA.64x128x8.F32.TF32 R152, gdesc[UR12], R152, gsb0 ;  /* 0x05e000000c9879f0 */ /* 0x000fe20008002898 */
[----:B------:R-:W-:Y:S02]  /*20d0*/  UIADD3 UR12, UR6, 0x802, URZ ;  /* 0x00000802060c7890 */ /* 0x000fe4000fffe03f */
[----:B------:R-:W-:Y:S02]  /*20e0*/  WARPGROUP.DEPBAR.LE gsb0, 0x0 ;  /* 0x00008000000079c5 */ /* 0x000fe40000010000 */
        /* <DEDUP_REMOVED lines=32> */
[----:B-1----:R-:W2:Y:S04]  /*22f0*/  LDL.LU.64 R152, [R1] ;  /* 0x0000000001987983 */ /* 0x002ea80000300a00 */
        /* <DEDUP_REMOVED lines=31> */
[----:B------:R-:W-:Y:S01]  /*24f0*/  WARPGROUP.ARRIVE ;  /* 0x00000000000079c5 */ /* 0x000fe20000000000 */
[----:B------:R-:W-:-:S05]  /*2500*/  UMOV UR13, 0x40000080 ;  /* 0x40000080000d7882 */ /* 0x000fca0000000000 */
[----:B------:R-:W-:Y:S01]  /*2510*/  HGMMA.64x128x8.F32.TF32 R88, gdesc[UR12], R88, gsb0 ;  /* 0x05e000000c5879f0 */ /* 0x000fe20008002858 */
[----:B------:R-:W-:Y:S01]  /*2520*/  UIADD3 UR12, UR6, 0xc02, URZ ;  /* 0x00000c02060c7890 */ /* 0x000fe2000fffe03f */
[----:B------:R-:W-:Y:S01]  /*2530*/  UMOV UR13, 0x40000080 ;  /* 0x40000080000d7882 */ /* 0x000fe20000000000 */
[----:B------:R-:W-:Y:S02]  /*2540*/  WARPGROUP.DEPBAR.LE gsb0, 0x0 ;  /* 0x00008000000079c5 */ /* 0x000fe40000010000 */
[----:B------:R-:W-:-:S07]  /*2550*/  WARPGROUP.ARRIVE ;  /* 0x00000000000079c5 */ /* 0x000fce0000000000 */
[----:B------:R-:W-:Y:S01]  /*2560*/  HGMMA.64x128x8.F32.TF32 R24, gdesc[UR12], R24, gsb0 ;  /* 0x05e000000c1879f0 */ /* 0x000fe20008002818 */
[----:B------:R-:W-:Y:S02]  /*2570*/  UIADD3 UR12, UR6, 0x4, URZ ;  /* 0x00000004060c7890 */ /* 0x000fe4000fffe03f */
[----:B------:R-:W-:Y:S01]  /*2580*/  UIADD3 UR14, UR4, 0x4, URZ ;  /* 0x00000004040e7890 */ /* 0x000fe2000fffe03f */
[----:B------:R-:W-:Y:S01]  /*2590*/  UMOV UR13, 0x40000080 ;  /* 0x40000080000d7882 */ /* 0x000fe20000000000 */
[----:B------:R-:W-:Y:S01]  /*25a0*/  UMOV UR15, 0x40000080 ;  /* 0x40000080000f7882 */ /* 0x000fe20000000000 */
[----:B------:R-:W-:Y:S02]  /*25b0*/  WARPGROUP.DEPBAR.LE gsb0, 0x0 ;  /* 0x00008000000079c5 */ /* 0x000fe40000010000 */
[----:B--2---:R-:W-:-:S06]  /*25c0*/  WARPGROUP.ARRIVE ;  /* 0x00000000000079c5 */ /* 0x004fcc0000000000 */
[----:B------:R-:W-:Y:S03]  /*25d0*/  HGMMA.64x128x8.F32.TF32 R152, gdesc[UR12], R152, gsb0 ;  /* 0x05e000000c9879f0 */ /* 0x000fe60008002898 */
[----:B------:R-:W-:Y:S02]  /*25e0*/  WARPGROUP.DEPBAR.LE gsb0, 0x0 ;  /* 0x00008000000079c5 */ /* 0x000fe40000010000 */
[----:B------:R-:W-:Y:S01]  /*25f0*/  STL.64 [R1], R152 ;  /* 0x0000009801007387 */ /* 0x000fe20000100a00 */
[----:B------:R-:W-:Y:S01]  /*2600*/  IMAD.MOV.U32 R2, RZ, RZ, R214 ;  /* 0x000000ffff027224 */ /* 0x000fe200078e00d6 */
[----:B------:R-:W-:Y:S01]  /*2610*/  MOV R5, R211 ;  /* 0x000000d300057202 */ /* 0x000fe20000000f00 */
[----:B------:R-:W-:Y:S01]  /*2620*/  IMAD.MOV.U32 R0, RZ, RZ, R215 ;  /* 0x000000ffff007224 */ /* 0x000fe200078e00d7 */
[----:B------:R1:W-:Y:S01]  /*2630*/  STL.64 [R1+0x8], R154 ;  /* 0x0000089a01007387 */ /* 0x0003e20000100a00 */
[----:B------:R-:W-:Y:S01]  /*2640*/  IMAD.MOV.U32 R4, RZ, RZ, R212 ;  /* 0x000000ffff047224 */ /* 0x000fe200078e00d4 */
[----:B------:R-:W-:Y:S01]  /*2650*/  MOV R14, R202 ;  /* 0x000000ca000e7202 */ /* 0x000fe20000000f00 */
[----:B------:R-:W-:Y:S01]  /*2660*/  IMAD.MOV.U32 R3, RZ, RZ, R213 ;  /* 0x000000ffff037224 */ /* 0x000fe200078e00d5 */
[----:B------:R-:W2:Y:S01]  /*2670*/  LDL.LU.64 R214, [R1+0x550] ;  /* 0x0005500001d67983 */ /* 0x000ea20000300a00 */
        /* <DEDUP_REMOVED lines=20> */
[----:B------:R-:W-:-:S02]  /*27c0*/  IMAD.MOV.U32 R18, RZ, RZ, R198 ;  /* 0x000000ffff127224 */ /* 0x000fc400078e00c6 */
[----:B------:R-:W-:Y:S01]  /*27d0*/  IMAD.MOV.U32 R17, RZ, RZ, R199 ;  /* 0x000000ffff117224 */ /* 0x000fe200078e00c7 */
[----:B------:R-:W2:Y:S01]  /*27e0*/  LDL.LU.64 R202, [R1+0x520] ;  /* 0x0005200001ca7983 */ /* 0x000ea20000300a00 */
[----:B------:R-:W-:Y:S02]  /*27f0*/  IMAD.MOV.U32 R20, RZ, RZ, R196 ;  /* 0x000000ffff147224 */ /* 0x000fe400078e00c4 */
[----:B------:R-:W-:Y:S01]  /*2800*/  IMAD.MOV.U32 R19, RZ, RZ, R197 ;  /* 0x000000ffff137224 */ /* 0x000fe200078e00c5 */
[----:B------:R-:W2:Y:S01]  /*2810*/  LDL.LU.64 R200, [R1+0x518] ;  /* 0x0005180001c87983 */ /* 0x000ea20000300a00 */
[----:B------:R-:W-:Y:S02]  /*2820*/  IMAD.MOV.U32 R22, RZ, RZ, R194 ;  /* 0x000000ffff167224 */ /* 0x000fe400078e00c2 */
        /* <DEDUP_REMOVED lines=50> */
[----:B------:R-:W-:-:S03]  /*2b50*/  IMAD.MOV.U32 R252, RZ, RZ, R156 ;  /* 0x000000fffffc7224 */ /* 0x000fc600078e009c */
[----:B------:R-:W2:Y:S04]  /*2b60*/  LDL.LU.64 R164, [R1+0x488] ;  /* 0x0004880001a47983 */ /* 0x000ea80000300a00 */
[----:B------:R-:W2:Y:S04]  /*2b70*/  LDL.LU.64 R162, [R1+0x480] ;  /* 0x0004800001a27983 */ /* 0x000ea80000300a00 */
[----:B------:R-:W2:Y:S04]  /*2b80*/  LDL.LU.64 R160, [R1+0x478] ;  /* 0x0004780001a07983 */ /* 0x000ea80000300a00 */
[----:B------:R-:W2:Y:S04]  /*2b90*/  LDL.LU.64 R158, [R1+0x470] ;  /* 0x00047000019e7983 */ /* 0x000ea80000300a00 */
[----:B------:R-:W2:Y:S04]  /*2ba0*/  LDL.LU.64 R156, [R1+0x468] ;  /* 0x00046800019c7983 */ /* 0x000ea80000300a00 */
[----:B-1----:R-:W2:Y:S04]  /*2bb0*/  LDL.LU.64 R154, [R1+0x460] ;  /* 0x00046000019a7983 */ /* 0x002ea80000300a00 */
[----:B------:R-:W2:Y:S01]  /*2bc0*/  LDL.LU.64 R152, [R1+0x458] ;  /* 0x0004580001987983 */ /* 0x000ea20000300a00 */
[----:B------:R-:W-:Y:S01]  /*2bd0*/  UIADD3 UR12, UR6, 0x404, URZ ;  /* 0x00000404060c7890 */ /* 0x000fe2000fffe03f */
[----:B------:R-:W-:Y:S01]  /*2be0*/  UMOV UR13, 0x40000080 ;  /* 0x40000080000d7882 */ /* 0x000fe20000000000 */
[----:B--2---:R-:W-:-:S07]  /*2bf0*/  WARPGROUP.ARRIVE ;  /* 0x00000000000079c5 */ /* 0x004fce0000000000 */
[----:B------:R-:W-:Y:S01]  /*2c00*/  HGMMA.64x128x8.F32.TF32 R152, gdesc[UR12], R152, gsb0 ;  /* 0x05e000000c9879f0 */ /* 0x000fe20008002898 */
[----:B------:R-:W-:Y:S01]  /*2c10*/  UIADD3 UR12, UR6, 0x804, URZ ;  /* 0x00000804060c7890 */ /* 0x000fe2000fffe03f */
[----:B------:R-:W-:Y:S01]  /*2c20*/  UMOV UR13, 0x40000080 ;  /* 0x40000080000d7882 */ /* 0x000fe20000000000 */
        /* <DEDUP_REMOVED lines=15> */
[----:B-1----:R-:W2:Y:S04]  /*2d20*/  LDL.LU R188, [R1] ;  /* 0x0000000001bc7983 */ /* 0x002ea80000300800 */
[----:B------:R-:W2:Y:S04]  /*2d30*/  LDL.LU R189, [R1+0x4] ;  /* 0x0000040001bd7983 */ /* 0x000ea80000300800 */
[----:B------:R-:W2:Y:S04]  /*2d40*/  LDL.LU R190, [R1+0x8] ;  /* 0x0000080001be7983 */ /* 0x000ea80000300800 */
[----:B------:R-:W2:Y:S01]  /*2d50*/  LDL.LU R191, [R1+0xc] ;  /* 0x00000c0001bf7983 */ /* 0x000ea20000300800 */
[----:B------:R-:W-:-:S06]  /*2d60*/  WARPGROUP.ARRIVE ;  /* 0x00000000000079c5 */ /* 0x000fcc0000000000 */
[----:B------:R-:W-:Y:S01]  /*2d70*/  HGMMA.64x128x8.F32.TF32 R88, gdesc[UR12], R88, gsb0 ;  /* 0x05e000000c5879f0 */ /* 0x000fe20008002858 */
[----:B------:R-:W-:Y:S01]  /*2d80*/  UIADD3 UR12, UR6, 0xc04, URZ ;  /* 0x00000c04060c7890 */ /* 0x000fe2000fffe03f */
[----:B------:R-:W-:Y:S01]  /*2d90*/  UMOV UR13, 0x40000080 ;  /* 0x40000080000d7882 */ /* 0x000fe20000000000 */
[----:B------:R-:W-:Y:S01]  /*2da0*/  IMAD.MOV.U32 R193, RZ, RZ, R251 ;  /* 0x000000ffffc17224 */ /* 0x000fe200078e00fb */
[----:B------:R-:W-:Y:S01]  /*2db0*/  MOV R196, R248 ;  /* 0x000000f800c47202 */ /* 0x000fe20000000f00 */
[----:B------:R-:W-:Y:S01]  /*2dc0*/  IMAD.MOV.U32 R194, RZ, RZ, R250 ;  /* 0x000000ffffc27224 */ /* 0x000fe200078e00fa */
[----:B------:R-:W-:Y:S01]  /*2dd0*/  MOV R205, R239 ;  /* 0x000000ef00cd7202 */ /* 0x000fe20000000f00 */
[----:B------:R-:W-:Y:S01]  /*2de0*/  IMAD.MOV.U32 R195, RZ, RZ, R249 ;  /* 0x000000ffffc37224 */ /* 0x000fe200078e00f9 */
[----:B------:R-:W-:Y:S01]  /*2df0*/  MOV R213, R231 ;  /* 0x000000e700d57202 */ /* 0x000fe20000000f00 */
[----:B------:R-:W-:Y:S01]  /*2e00*/  IMAD.MOV.U32 R197, RZ, RZ, R247 ;  /* 0x000000ffffc57224 */ /* 0x000fe200078e00f7 */
[----:B------:R-:W-:Y:S01]  /*2e10*/  MOV R250, R2 ;  /* 0x0000000200fa7202 */ /* 0x000fe20000000f00 */
[----:B------:R-:W-:-:S02]  /*2e20*/  IMAD.MOV.U32 R198, RZ, RZ, R246 ;  /* 0x000000ffffc67224 */ /* 0x000fc400078e00f6 */
[----:B------:R-:W-:Y:S02]  /*2e30*/  IMAD.MOV.U32 R199, RZ, RZ, R245 ;  /* 0x000000ffffc77224 */ /* 0x000fe400078e00f5 */
[----:B------:R-:W-:Y:S02]  /*2e40*/  IMAD.MOV.U32 R200, RZ, RZ, R244 ;  /* 0x000000ffffc87224 */ /* 0x000fe400078e00f4 */
[----:B------:R-:W-:Y:S02]  /*2e50*/  IMAD.MOV.U32 R201, RZ, RZ, R243 ;  /* 0x000000ffffc97224 */ /* 0x000fe400078e00f3 */
[----:B------:R-:W-:Y:S01]  /*2e60*/  IMAD.MOV.U32 R202, RZ, RZ, R242 ;  /* 0x000000ffffca7224 */ /* 0x000fe200078e00f2 */
[----:B------:R-:W-:Y:S01]  /*2e70*/  MOV R242, R10 ;  /* 0x0000000a00f27202 */ /* 0x000fe20000000f00 */
[----:B------:R-:W-:Y:S02]  /*2e80*/  IMAD.MOV.U32 R203, RZ, RZ, R241 ;  /* 0x000000ffffcb7224 */ /* 0x000fe400078e00f1 */
[----:B------:R-:W-:Y:S01]  /*2e90*/  IMAD.MOV.U32 R204, RZ, RZ, R240 ;  /* 0x000000ffffcc7224 */ /* 0x000fe200078e00f0 */
[----:B------:R-:W-:-:S02]  /*2ea0*/  WARPGROUP.DEPBAR.LE gsb0, 0x0 ;  /* 0x00008000000079c5 */ /* 0x000fc40000010000 */
[----:B------:R-:W-:-:S06]  /*2eb0*/  WARPGROUP.ARRIVE ;  /* 0x00000000000079c5 */ /* 0x000fcc0000000000 */
[----:B------:R-:W-:Y:S01]  /*2ec0*/  HGMMA.64x128x8.F32.TF32 R24, gdesc[UR12], R24, gsb0 ;  /* 0x05e000000c1879f0 */ /* 0x000fe20008002818 */
        /* <DEDUP_REMOVED lines=30> */
[----:B------:R-:W-:Y:S01]  /*30b0*/  IMAD.MOV.U32 R251, RZ, RZ, R0 ;  /* 0x000000fffffb7224 */ /* 0x000fe200078e0000 */
[----:B------:R-:W-:-:S02]  /*30c0*/  UIADD3 UR12, UR6, 0x6, URZ ;  /* 0x00000006060c7890 */ /* 0x000fc4000fffe03f */
[----:B------:R-:W-:Y:S01]  /*30d0*/  UIADD3 UR14, UR4, 0x6, URZ ;  /* 0x00000006040e7890 */ /* 0x000fe2000fffe03f */
[----:B------:R-:W-:Y:S01]  /*30e0*/  UMOV UR13, 0x40000080 ;  /* 0x40000080000d7882 */ /* 0x000fe20000000000 */
[----:B------:R-:W-:Y:S01]  /*30f0*/  UMOV UR15, 0x40000080 ;  /* 0x40000080000f7882 */ /* 0x000fe20000000000 */
[----:B------:R-:W-:Y:S02]  /*3100*/  WARPGROUP.DEPBAR.LE gsb0, 0x0 ;  /* 0x00008000000079c5 */ /* 0x000fe40000010000 */
[----:B--2---:R-:W-:-:S06]  /*3110*/  WARPGROUP.ARRIVE ;  /* 0x00000000000079c5 */ /* 0x004fcc0000000000 */
        /* <DEDUP_REMOVED lines=135> */
[----:B------:R-:W-:Y:S02]  /*3990*/  IMAD.MOV.U32 R2, RZ, RZ, R214 ;  /* 0x000000ffff027224 */ /* 0x000fe400078e00d6 */
[----:B------:R-:W-:Y:S01]  /*39a0*/  IMAD.MOV.U32 R0, RZ, RZ, R215 ;  /* 0x000000ffff007224 */ /* 0x000fe200078e00d7 */
[----:B------:R1:W-:Y:S01]  /*39b0*/  STL.64 [R1+0x8], R154 ;  /* 0x0000089a01007387 */ /* 0x0003e20000100a00 */
        /* <DEDUP_REMOVED lines=27> */
[----:B------:R-:W-:-:S03]  /*3b70*/  IMAD.MOV.U32 R21, RZ, RZ, R195 ;  /* 0x000000ffff157224 */ /* 0x000fc600078e00c3 */
        /* <DEDUP_REMOVED lines=55> */
[----:B------:R-:W-:Y:S02]  /*3ef0*/  IMAD.MOV.U32 R252, RZ, RZ, R156 ;  /* 0x000000fffffc7224 */ /* 0x000fe400078e009c */
[----:B------:R-:W-:Y:S01]  /*3f00*/  IMAD.MOV.U32 R251, RZ, RZ, R157 ;  /* 0x000000fffffb7224 */ /* 0x000fe200078e009d */
        /* <DEDUP_REMOVED lines=48> */
[----:B------:R-:W-:Y:S01]  /*4210*/  IMAD.MOV.U32 R205, RZ, RZ, R239 ;  /* 0x000000ffffcd7224 */ /* 0x000fe200078e00ef */
[----:B------:R-:W-:-:S02]  /*4220*/  WARPGROUP.DEPBAR.LE gsb0, 0x0 ;  /* 0x00008000000079c5 */ /* 0x000fc40000010000 */
[----:B------:R-:W-:-:S06]  /*4230*/  WARPGROUP.ARRIVE ;  /* 0x00000000000079c5 */ /* 0x000fcc0000000000 */
[----:B------:R-:W-:Y:S01]  /*4240*/  HGMMA.64x128x8.F32.TF32 R24, gdesc[UR12], R24, gsb0 ;  /* 0x05e000000c1879f0 */ /* 0x000fe20008002818 */
[----:B------:R-:W-:Y:S01]  /*4250*/  IMAD.MOV.U32 R206, RZ, RZ, R238 ;  /* 0x000000ffffce7224 */ /* 0x000fe200078e00ee */
[----:B------:R-:W-:Y:S01]  /*4260*/  MOV R239, R13 ;  /* 0x0000000d00ef7202 */ /* 0x000fe20000000f00 */
[----:B------:R-:W-:Y:S02]  /*4270*/  IMAD.MOV.U32 R207, RZ, RZ, R237 ;  /* 0x000000ffffcf7224 */ /* 0x000fe400078e00ed */
[----:B------:R-:W-:Y:S02]  /*4280*/  IMAD.MOV.U32 R208, RZ, RZ, R236 ;  /* 0x000000ffffd07224 */ /* 0x000fe400078e00ec */
[----:B------:R-:W-:Y:S02]  /*4290*/  IMAD.MOV.U32 R209, RZ, RZ, R235 ;  /* 0x000000ffffd17224 */ /* 0x000fe400078e00eb */
[----:B------:R-:W-:Y:S02]  /*42a0*/  IMAD.MOV.U32 R211, RZ, RZ, R233 ;  /* 0x000000ffffd37224 */ /* 0x000fe400078e00e9 */
        /* <DEDUP_REMOVED lines=171> */
[----:B------:R-:W-:-:S02]  /*4d60*/  IMAD.MOV.U32 R5, RZ, RZ, R213 ;  /* 0x000000ffff057224 */ /* 0x000fc400078e00d5 */
[----:B------:R-:W-:Y:S01]  /*4d70*/  IMAD.MOV.U32 R8, RZ, RZ, R210 ;  /* 0x000000ffff087224 */ /* 0x000fe200078e00d2 */
[----:B------:R-:W2:Y:S01]  /*4d80*/  LDL.LU.64 R214, [R1+0x270] ;  /* 0x0002700001d67983 */ /* 0x000ea20000300a00 */
[----:B------:R-:W-:Y:S01]  /*4d90*/  IMAD.MOV.U32 R7, RZ, RZ, R211 ;  /* 0x000000ffff077224 */ /* 0x000fe200078e00d3 */
[----:B------:R-:W-:Y:S01]  /*4da0*/  MOV R11, R207 ;  /* 0x000000cf000b7202 */ /* 0x000fe20000000f00 */
        /* <DEDUP_REMOVED lines=127> */
[----:B------:R-:W-:Y:S01]  /*55a0*/  IMAD.MOV.U32 R206, RZ, RZ, R240 ;  /* 0x000000ffffce7224 */ /* 0x000fe200078e00f0 */
[----:B------:R-:W-:Y:S02]  /*55b0*/  WARPGROUP.DEPBAR.LE gsb0, 0x0 ;  /* 0x00008000000079c5 */ /* 0x000fe40000010000 */
        /* <DEDUP_REMOVED lines=26> */
[----:B------:R-:W-:Y:S01]  /*5760*/  UIADD3 UR12, UR6, 0x46, URZ ;  /* 0x00000046060c7890 */ /* 0x000fe2000fffe03f */
[----:B------:R-:W-:Y:S01]  /*5770*/  IMAD.MOV.U32 R232, RZ, RZ, R22 ;  /* 0x000000ffffe87224 */ /* 0x000fe200078e0016 */
[----:B------:R-:W-:Y:S01]  /*5780*/  UIADD3 UR14, UR4, 0x46, URZ ;  /* 0x00000046040e7890 */ /* 0x000fe2000fffe03f */
[----:B------:R-:W-:Y:S01]  /*5790*/  IMAD.MOV.U32 R233, RZ, RZ, R21 ;  /* 0x000000ffffe97224 */ /* 0x000fe200078e0015 */
[----:B------:R-:W-:Y:S01]  /*57a0*/  UMOV UR13, 0x40000080 ;  /* 0x40000080000d7882 */ /* 0x000fe20000000000 */
[----:B------:R-:W-:Y:S01]  /*57b0*/  IMAD.MOV.U32 R234, RZ, RZ, R20 ;  /* 0x000000ffffea7224 */ /* 0x000fe200078e0014 */
[----:B------:R-:W-:Y:S01]  /*57c0*/  UMOV UR15, 0x40000080 ;  /* 0x40000080000f7882 */ /* 0x000fe20000000000 */
[----:B------:R-:W-:Y:S01]  /*57d0*/  IMAD.MOV.U32 R235, RZ, RZ, R19 ;  /* 0x000000ffffeb7224 */ /* 0x000fe200078e0013 */
[----:B------:R1:W5:Y:S01]  /*57e0*/  LDL.LU R3, [R1+0x174] ;  /* 0x0001740001037983 */ /* 0x0003620000300800 */
[----:B------:R-:W-:-:S02]  /*57f0*/  IMAD.MOV.U32 R236, RZ, RZ, R18 ;  /* 0x000000ffffec7224 */ /* 0x000fc400078e0012 */
[----:B------:R-:W-:Y:S01]  /*5800*/  IMAD.MOV.U32 R237, RZ, RZ, R17 ;  /* 0x000000ffffed7224 */ /* 0x000fe200078e0011 */
[----:B------:R1:W5:Y:S01]  /*5810*/  LDL.LU R0, [R1+0x170] ;  /* 0x0001700001007983 */ /* 0x0003620000300800 */
[----:B------:R-:W-:-:S04]  /*5820*/  WARPGROUP.DEPBAR.LE gsb0, 0x0 ;  /* 0x00008000000079c5 */ /* 0x000fc80000010000 */
        /* <DEDUP_REMOVED lines=35> */
[----:B--2---:R-:W2:Y:S04]  /*5a60*/  LDL.LU.64 R214, [R1+0x168] ;  /* 0x0001680001d67983 */ /* 0x004ea80000300a00 */
        /* <DEDUP_REMOVED lines=20> */
[----:B------:R-:W-:-:S07]  /*5bb0*/  WARPGROUP.ARRIVE ;  /* 0x00000000000079c5 */ /* 0x000fce0000000000 */
[----:B------:R-:W-:Y:S01]  /*5bc0*/  HGMMA.64x128x8.F32.TF32 R88, gdesc[UR12], R88, gsb0 ;  /* 0x05e000000c5879f0 */ /* 0x000fe20008002858 */
[----:B------:R-:W-:Y:S01]  /*5bd0*/  UIADD3 UR12, UR6, 0xc46, URZ ;  /* 0x00000c46060c7890 */ /* 0x000fe2000fffe03f */
[----:B------:R-:W-:Y:S01]  /*5be0*/  UMOV UR13, 0x40000080 ;  /* 0x40000080000d7882 */ /* 0x000fe20000000000 */
[----:B------:R-:W-:Y:S01]  /*5bf0*/  UMOV UR4, 0x1 ;  /* 0x0000000100047882 */ /* 0x000fe20000000000 */
[----:B------:R-:W-:Y:S02]  /*5c00*/  WARPGROUP.DEPBAR.LE gsb0, 0x0 ;  /* 0x00008000000079c5 */ /* 0x000fe40000010000 */
[----:B------:R-:W-:-:S06]  /*5c10*/  WARPGROUP.ARRIVE ;  /* 0x00000000000079c5 */ /* 0x000fcc0000000000 */
[----:B-1----:R-:W-:Y:S03]  /*5c20*/  HGMMA.64x128x8.F32.TF32 R24, gdesc[UR12], R24, gsb0 ;  /* 0x05e000000c1879f0 */ /* 0x002fe60008002818 */
[----:B------:R-:W-:Y:S02]  /*5c30*/  WARPGROUP.DEPBAR.LE gsb0, 0x0 ;  /* 0x00008000000079c5 */ /* 0x000fe40000010000 */
.L_x_10:
[----:B-----5:R-:W-:-:S13]  /*5c40*/  R2UR UR5, R0 ;  /* 0x00000000000572ca */ /* 0x020fda00000e0000 */
[----:B------:R-:W-:-:S04]  /*5c50*/  UISETP.LT.AND UP0, UPT, UR5, 0x1, UPT ;  /* 0x000000010500788c */ /* 0x000fc8000bf01270 */
[----:B------:R-:W-:-:S04]  /*5c60*/  USEL UR7, UR5, 0x1, UP0 ;  /* 0x0000000105077887 */ /* 0x000fc80008000000 */
[----:B------:R-:W-:-:S04]  /*5c70*/  UIADD3 UR7, UR5, -UR7, URZ ;  /* 0x8000000705077290 */ /* 0x000fc8000fffe03f */
[----:B------:R-:W-:-:S06]  /*5c80*/  UISETP.GE.AND UP0, UPT, UR7, 0x1, UPT ;  /* 0x000000010700788c */ /* 0x000fcc000bf06270 */
[----:B------:R-:W-:-:S13]  /*5c90*/  PLOP3.LUT P1, PT, PT, PT, UP0, 0x80, 0x0 ;  /* 0x000000000000781c */ /* 0x000fda0003f2f008 */
[----:B------:R-:W-:Y:S05]  /*5ca0*/  @!P1 BRA `(.L_x_13) ;  /* 0x0000005000849947 */ /* 0x000fea0003800000 */
[----:B------:R-:W-:Y:S01]  /*5cb0*/  R2UR UR5, R3 ;  /* 0x00000000030572ca */ /* 0x000fe200000e0000 */
[----:B------:R-:W-:Y:S01]  /*5cc0*/  UISETP.NE.U32.AND UP0, UPT, UR4, URZ, UPT ;  /* 0x0000003f0400728c */ /* 0x000fe2000bf05070 */
[----:B------:R-:W-:Y:S01]  /*5cd0*/  UMOV UR8, UR7 ;  /* 0x0000000700087c82 */ /* 0x000fe20008000000 */
[----:B------:R-:W-:-:S10]  /*5ce0*/  UMOV UR6, URZ ;  /* 0x0000003f00067c82 */ /* 0x000fd40008000000 */
[----:B------:R-:W-:-:S03]  /*5cf0*/  ULOP3.LUT UR23, UR5, 0x1, URZ, 0xfc, !UPT ;  /* 0x0000000105177892 */ /* 0x000fc6000f8efc3f */
[----:B------:R-:W-:-:S09]  /*5d00*/  UMOV UR5, URZ ;  /* 0x0000003f00057c82 */ /* 0x000fd20008000000 */
.L_x_18:
[----:B------:R-:W-:-:S06]  /*5d10*/  UISETP.NE.AND UP1, UPT, UR23, 0x3, UPT ;  /* 0x000000031700788c */ /* 0x000fcc000bf25270 */
[----:B------:R-:W-:-:S13]  /*5d20*/  PLOP3.LUT P2, PT, PT, PT, UP1, 0x80, 0x0 ;  /* 0x000000000000781c */ /* 0x000fda0003f4f018 */
[----:B------:R-:W-:Y:S05]  /*5d30*/  @!P2 BRA `(.L_x_14) ;  /* 0x000000000004a947 */ /* 0x000fea0003800000 */
[----:B------:R-:W-:Y:S01]  /*5d40*/  BPT.TRAP 0x1 ;  /* 0x000000040000795c */ /* 0x000fe20000300000 */
.L_x_14:
[----:B------:R-:W1:Y:S01]  /*5d50*/  S2UR UR10, SR_CgaCtaId ;  /* 0x00000000000a79c3 */ /* 0x000e620000008800 */
[----:B------:R-:W-:Y:S01]  /*5d60*/  IMAD.U32 R2, RZ, RZ, UR5 ;  /* 0x00000005ff027e24 */ /* 0x000fe2000f8e00ff */
[----:B------:R-:W-:-:S04]  /*5d70*/  UMOV UR9, 0x400 ;  /* 0x0000040000097882 */ /* 0x000fc80000000000 */
[----:B------:R-:W-:Y:S01]  /*5d80*/  SHF.L.U32 R2, R2, 0x1f, RZ ;  /* 0x0000001f02027819 */ /* 0x000fe200000006ff */
[----:B-1----:R-:W-:-:S04]  /*5d90*/  ULEA UR9, UR10, UR9, 0x18 ;  /* 0x000000090a097291 */ /* 0x002fc8000f8ec03f */
[----:B------:R-:W-:-:S12]  /*5da0*/  ULEA UR10, UR4, UR9, 0x3 ;  /* 0x00000009040a7291 */ /* 0x000fd8000f8e183f */
.L_x_15:
[----:B-1----:R-:W-:-:S04]  /*5db0*/  IMAD.U32 R0, RZ, RZ, UR10 ;  /* 0x0000000aff007e24 */ /* 0x002fc8000f8e00ff */
[----:B------:R1:W2:Y:S03]  /*5dc0*/  SYNCS.PHASECHK.TRANS64.TRYWAIT P1, [R0+URZ+0x30000], R2 ;  /* 0x03000002000075a7 */ /* 0x0002a6000802017f */
[----:B--2---:R-:W-:Y:S05]  /*5dd0*/  @!P1 NANOSLEEP.SYNCS 0x989680 ;  /* 0x009896800000995d */ /* 0x004fea0003900000 */
[----:B------:R-:W2:Y:S02]  /*5de0*/  @!P1 SYNCS.PHASECHK.TRANS64 P1, [R0+URZ+0x30000], R2 ;  /* 0x03000002000095a7 */ /* 0x000ea4000802007f */
[----:B--2---:R-:W-:Y:S05]  /*5df0*/  @!P1 BRA `(.L_x_15) ;  /* 0xfffffffc00ec9947 */ /* 0x004fea000383ffff */
        /* <DEDUP_REMOVED lines=32> */
[----:B--2---:R-:W2:Y:S04]  /*6000*/  LDL.LU.64 R24, [R1] ;  /* 0x0000000001187983 */ /* 0x004ea80000300a00 */
        /* <DEDUP_REMOVED lines=31> */
[----:B------:R-:W-:-:S02]  /*6200*/  UIADD3 UR12, UR9, 0x20000, URZ ;  /* 0x00020000090c7890 */ /* 0x000fc4000fffe03f */
[----:B------:R-:W-:Y:S01]  /*6210*/  USHF.R.U32.HI UR10, URZ, 0x4, UR9 ;  /* 0x000000043f0a7899 */ /* 0x000fe20008011609 */
[----:B------:R3:W-:Y:S01]  /*6220*/  STL [R1+0x170], R3 ;  /* 0x0001700301007387 */ /* 0x0007e20000100800 */
[----:B------:R-:W-:Y:S02]  /*6230*/  USHF.R.U32.HI UR12, URZ, 0x4, UR12 ;  /* 0x000000043f0c7899 */ /* 0x000fe4000801160c */
[----:B------:R-:W-:Y:S02]  /*6240*/  ULOP3.LUT UR10, UR10, 0x3fff, URZ, 0xc0, !UPT ;  /* 0x00003fff0a0a7892 */ /* 0x000fe4000f8ec03f */
[----:B------:R-:W-:Y:S02]  /*6250*/  ULOP3.LUT UR12, UR12, 0x3fff, URZ, 0xc0, !UPT ;  /* 0x00003fff0c0c7892 */ /* 0x000fe4000f8ec03f */
[----:B------:R-:W-:Y:S02]  /*6260*/  ULOP3.LUT UR10, UR10, 0x10000, URZ, 0xfc, !UPT ;  /* 0x000100000a0a7892 */ /* 0x000fe4000f8efc3f */
[----:B------:R-:W-:-:S02]  /*6270*/  ULOP3.LUT UR13, UR12, 0x10000, URZ, 0xfc, !UPT ;  /* 0x000100000c0d7892 */ /* 0x000fc4000f8efc3f */
[----:B------:R-:W-:Y:S02]  /*6280*/  ULEA UR12, UR4, UR10, 0xc ;  /* 0x0000000a040c7291 */ /* 0x000fe4000f8e603f */
[----:B------:R-:W-:Y:S01]  /*6290*/  ULEA UR10, UR4, UR13, 0xb ;  /* 0x0000000d040a7291 */ /* 0x000fe2000f8e583f */
[----:B------:R-:W-:Y:S02]  /*62a0*/  UMOV UR15, 0x40000080 ;  /* 0x40000080000f7882 */ /* 0x000fe40000000000 */
[----:B------:R-:W-:-:S04]  /*62b0*/  UMOV UR13, 0x40000080 ;  /* 0x40000080000d7882 */ /* 0x000fc80000000000 */
[----:B------:R-:W-:Y:S01]  /*62c0*/  UMOV UR14, UR10 ;  /* 0x0000000a000e7c82 */ /* 0x000fe20008000000 */
[----:B------:R-:W-:Y:S01]  /*62d0*/  UIADD3 UR16, UR12, 0x400, URZ ;  /* 0x000004000c107890 */ /* 0x000fe2000fffe03f */
[----:B------:R-:W-:Y:S01]  /*62e0*/  UMOV UR18, UR14 ;  /* 0x0000000e00127c82 */ /* 0x000fe20008000000 */
[----:B------:R-:W-:Y:S01]  /*62f0*/  UMOV UR19, UR15 ;  /* 0x0000000f00137c82 */ /* 0x000fe20008000000 */
[----:B------:R-:W-:Y:S01]  /*6300*/  UMOV UR17, 0x40000080 ;  /* 0x4000008000117882 */ /* 0x000fe20000000000 */
[----:B--2---:R-:W-:-:S06]  /*6310*/  WARPGROUP.ARRIVE ;  /* 0x00000000000079c5 */ /* 0x004fcc0000000000 */
[----:B------:R-:W-:Y:S03]  /*6320*/  HGMMA.64x128x8.F32.TF32 R24, gdesc[UR12], R24, UP0, gsb0 ;  /* 0x05e000000c1879f0 */ /* 0x000fe6000b802818 */
[----:B------:R-:W-:Y:S02]  /*6330*/  WARPGROUP.DEPBAR.LE gsb0, 0x0 ;  /* 0x00008000000079c5 */ /* 0x000fe40000010000 */
[----:B------:R-:W-:Y:S01]  /*6340*/  STL.64 [R1], R24 ;  /* 0x0000001801007387 */ /* 0x000fe20000100a00 */
[----:B-1----:R-:W-:Y:S01]  /*6350*/  IMAD.MOV.U32 R2, RZ, RZ, R86 ;  /* 0x000000ffff027224 */ /* 0x002fe200078e0056 */
[----:B------:R-:W-:Y:S01]  /*6360*/  MOV R4, R84 ;  /* 0x0000005400047202 */ /* 0x000fe20000000f00 */
[----:B------:R-:W-:Y:S01]  /*6370*/  IMAD.MOV.U32 R0, RZ, RZ, R87 ;  /* 0x000000ffff007224 */ /* 0x000fe200078e0057 */
[----:B------:R1:W-:Y:S01]  /*6380*/  STL.64 [R1+0x8], R26 ;  /* 0x0000081a01007387 */ /* 0x0003e20000100a00 */
[----:B---3--:R-:W-:Y:S01]  /*6390*/  IMAD.MOV.U32 R3, RZ, RZ, R85 ;  /* 0x000000ffff037224 */ /* 0x008fe200078e0055 */
        /* <DEDUP_REMOVED lines=12> */
[----:B------:R-:W-:Y:S01]  /*6460*/  WARPGROUP.ARRIVE ;  /* 0x00000000000079c5 */ /* 0x000fe20000000000 */
        /* <DEDUP_REMOVED lines=11> */
[----:B------:R-:W-:Y:S01]  /*6520*/  HGMMA.64x128x8.F32.TF32 R152, gdesc[UR16], R152, UP0, gsb0 ;  /* 0x05e00000109879f0 */ /* 0x000fe2000b802898 */
        /* <DEDUP_REMOVED lines=57> */
[----:B------:R-:W2:Y:S04]  /*68c0*/  LDL.LU.64 R38, [R1+0x600] ;  /* 0x0006000001267983 */ /* 0x000ea80000300a00 */
[----:B------:R-:W2:Y:S04]  /*68d0*/  LDL.LU.64 R36, [R1+0x5f8] ;  /* 0x0005f80001247983 */ /* 0x000ea80000300a00 */
[----:B------:R-:W2:Y:S04]  /*68e0*/  LDL.LU.64 R34, [R1+0x5f0] ;  /* 0x0005f00001227983 */ /* 0x000ea80000300a00 */
[----:B------:R-:W2:Y:S04]  /*68f0*/  LDL.LU.64 R32, [R1+0x5e8] ;  /* 0x0005e80001207983 */ /* 0x000ea80000300a00 */
[----:B------:R-:W2:Y:S04]  /*6900*/  LDL.LU.64 R30, [R1+0x5e0] ;  /* 0x0005e000011e7983 */ /* 0x000ea80000300a00 */
[----:B------:R-:W2:Y:S04]  /*6910*/  LDL.LU.64 R28, [R1+0x5d8] ;  /* 0x0005d800011c7983 */ /* 0x000ea80000300a00 */
[----:B-1----:R-:W2:Y:S04]  /*6920*/  LDL.LU.64 R26, [R1+0x5d0] ;  /* 0x0005d000011a7983 */ /* 0x002ea80000300a00 */
[----:B------:R-:W2:Y:S01]  /*6930*/  LDL.LU.64 R24, [R1+0x5c8] ;  /* 0x0005c80001187983 */ /* 0x000ea20000300a00 */
[----:B------:R-:W-:-:S03]  /*6940*/  WARPGROUP.DEPBAR.LE gsb0, 0x0 ;  /* 0x00008000000079c5 */ /* 0x000fc60000010000 */
        /* <DEDUP_REMOVED lines=14> */
[----:B-1----:R-:W3:Y:S04]  /*6a30*/  LDL.LU R188, [R1] ;  /* 0x0000000001bc7983 */ /* 0x002ee80000300800 */
[----:B------:R-:W3:Y:S04]  /*6a40*/  LDL.LU R189, [R1+0x4] ;  /* 0x0000040001bd7983 */ /* 0x000ee80000300800 */
[----:B------:R-:W3:Y:S04]  /*6a50*/  LDL.LU R190, [R1+0x8] ;  /* 0x0000080001be7983 */ /* 0x000ee80000300800 */
[----:B------:R-:W3:Y:S01]  /*6a60*/  LDL.LU R191, [R1+0xc] ;  /* 0x00000c0001bf7983 */ /* 0x000ee20000300800 */
[----:B------:R-:W-:Y:S01]  /*6a70*/  UIADD3 UR16, UR12, 0x800, URZ ;  /* 0x000008000c107890 */ /* 0x000fe2000fffe03f */
[----:B------:R-:W-:Y:S01]  /*6a80*/  WARPGROUP.ARRIVE ;  /* 0x00000000000079c5 */ /* 0x000fe20000000000 */
[----:B------:R-:W-:Y:S01]  /*6a90*/  UMOV UR18, UR14 ;  /* 0x0000000e00127c82 */ /* 0x000fe20008000000 */
[----:B------:R-:W-:Y:S01]  /*6aa0*/  UMOV UR19, UR15 ;  /* 0x0000000f00137c82 */ /* 0x000fe20008000000 */
[----:B------:R-:W-:-:S05]  /*6ab0*/  UMOV UR17, 0x40000080 ;  /* 0x4000008000117882 */ /* 0x000fca0000000000 */
[----:B------:R-:W-:Y:S01]  /*6ac0*/  HGMMA.64x128x8.F32.TF32 R88, gdesc[UR16], R88, UP0, gsb0 ;  /* 0x05e00000105879f0 */ /* 0x000fe2000b802858 */
[----:B------:R-:W-:Y:S01]  /*6ad0*/  UIADD3 UR16, UR12, 0xc00, URZ ;  /* 0x00000c000c107890 */ /* 0x000fe2000fffe03f */
[----:B------:R-:W-:Y:S01]  /*6ae0*/  UMOV UR18, UR14 ;  /* 0x0000000e00127c82 */ /* 0x000fe20008000000 */
[----:B------:R-:W-:Y:S01]  /*6af0*/  UMOV UR19, UR15 ;  /* 0x0000000f00137c82 */ /* 0x000fe20008000000 */
        /* <DEDUP_REMOVED lines=16> */
[----:B--2---:R-:W-:-:S06]  /*6c00*/  WARPGROUP.ARRIVE ;  /* 0x00000000000079c5 */ /* 0x004fcc0000000000 */
[----:B------:R-:W-:Y:S01]  /*6c10*/  HGMMA.64x128x8.F32.TF32 R24, gdesc[UR16], R24, UP0, gsb0 ;  /* 0x05e00000101879f0 */ /* 0x000fe2000b802818 */
        /* <DEDUP_REMOVED lines=32> */
[----:B------:R-:W-:Y:S01]  /*6e20*/  IMAD.MOV.U32 R251, RZ, RZ, R0 ;  /* 0x000000fffffb7224 */ /* 0x000fe200078e0000 */
[----:B------:R-:W-:Y:S02]  /*6e30*/  UIADD3 UR16, UR12, 0x2, URZ ;  /* 0x000000020c107890 */ /* 0x000fe4000fffe03f */
[----:B------:R-:W-:Y:S01]  /*6e40*/  UIADD3 UR18, UR10, 0x2, URZ ;  /* 0x000000020a127890 */ /* 0x000fe2000fffe03f */
[----:B------:R-:W-:Y:S01]  /*6e50*/  UMOV UR17, 0x40000080 ;  /* 0x4000008000117882 */ /* 0x000fe20000000000 */
[----:B------:R-:W-:Y:S01]  /*6e60*/  UMOV UR19, 0x40000080 ;  /* 0x4000008000137882 */ /* 0x000fe20000000000 */
[----:B------:R-:W-:Y:S02]  /*6e70*/  WARPGROUP.DEPBAR.LE gsb0, 0x0 ;  /* 0x00008000000079c5 */ /* 0x000fe40000010000 */
[----:B---3--:R-:W-:-:S06]  /*6e80*/  WARPGROUP.ARRIVE ;  /* 0x00000000000079c5 */ /* 0x008fcc0000000000 */
        /* <DEDUP_REMOVED lines=257> */
[----:B------:R-:W-:Y:S01]  /*7ea0*/  MOV R193, R251 ;  /* 0x000000fb00c17202 */ /* 0x000fe20000000f00 */
[----:B------:R-:W-:Y:S01]  /*7eb0*/  IMAD.MOV.U32 R194, RZ, RZ, R250 ;  /* 0x000000ffffc27224 */ /* 0x000fe200078e00fa */
[----:B------:R-:W-:Y:S01]  /*7ec0*/  MOV R201, R243 ;  /* 0x000000f300c97202 */ /* 0x000fe20000000f00 */
[----:B------:R-:W-:Y:S01]  /*7ed0*/  IMAD.MOV.U32 R195, RZ, RZ, R249 ;  /* 0x000000ffffc37224 */ /* 0x000fe200078e00f9 */
[----:B------:R-:W-:Y:S01]  /*7ee0*/  MOV R209, R235 ;  /* 0x000000eb00d17202 */ /* 0x000fe20000000f00 */
        /* <DEDUP_REMOVED lines=21> */
[----:B------:R-:W-:Y:S01]  /*8040*/  IMAD.MOV.U32 R214, RZ, RZ, R230 ;  /* 0x000000ffffd67224 */ /* 0x000fe200078e00e6 */
[----:B------:R-:W-:Y:S01]  /*8050*/  MOV R230, R22 ;  /* 0x0000001600e67202 */ /* 0x000fe20000000f00 */
        /* <DEDUP_REMOVED lines=163> */
[----:B------:R-:W-:Y:S01]  /*8a90*/  MOV R2, R214 ;  /* 0x000000d600027202 */ /* 0x000fe20000000f00 */
[----:B------:R-:W-:Y:S02]  /*8aa0*/  IMAD.MOV.U32 R0, RZ, RZ, R215 ;  /* 0x000000ffff007224 */ /* 0x000fe400078e00d7 */
[----:B------:R1:W-:Y:S01]  /*8ab0*/  STL.64 [R1+0x8], R154 ;  /* 0x0000089a01007387 */ /* 0x0003e20000100a00 */
        /* <DEDUP_REMOVED lines=130> */
[----:B------:R-:W-:Y:S01]  /*92e0*/  IMAD.MOV.U32 R201, RZ, RZ, R243 ;  /* 0x000000ffffc97224 */ /* 0x000fe200078e00f3 */
[----:B------:R-:W-:Y:S01]  /*92f0*/  MOV R243, R9 ;  /* 0x0000000900f37202 */ /* 0x000fe20000000f00 */
[----:B------:R-:W-:Y:S02]  /*9300*/  IMAD.MOV.U32 R202, RZ, RZ, R242 ;  /* 0x000000ffffca7224 */ /* 0x000fe400078e00f2 */
        /* <DEDUP_REMOVED lines=8> */
[----:B------:R-:W-:Y:S01]  /*9390*/  IMAD.MOV.U32 R209, RZ, RZ, R235 ;  /* 0x000000ffffd17224 */ /* 0x000fe200078e00eb */
[----:B------:R-:W-:Y:S01]  /*93a0*/  MOV R235, R17 ;  /* 0x0000001100eb7202 */ /* 0x000fe20000000f00 */
        /* <DEDUP_REMOVED lines=341> */
[----:B------:R-:W-:Y:S02]  /*a900*/  IMAD.MOV.U32 R237, RZ, RZ, R16 ;  /* 0x000000ffffed7224 */ /* 0x000fe400078e0010 */
[----:B------:R-:W-:Y:S01]  /*a910*/  IMAD.MOV.U32 R238, RZ, RZ, R15 ;  /* 0x000000ffffee7224 */ /* 0x000fe200078e000f */
[----:B------:R-:W-:-:S05]  /*a920*/  WARPGROUP.DEPBAR.LE gsb0, 0x0 ;  /* 0x00008000000079c5 */ /* 0x000fca0000010000 */
        /* <DEDUP_REMOVED lines=60> */
[----:B------:R-:W-:Y:S02]  /*acf0*/  WARPGROUP.DEPBAR.LE gsb0, 0x0 ;  /* 0x00008000000079c5 */ /* 0x000fe40000010000 */
[----:B------:R-:W-:-:S07]  /*ad00*/  WARPGROUP.ARRIVE ;  /* 0x00000000000079c5 */ /* 0x000fce0000000000 */
[----:B------:R-:W-:Y:S03]  /*ad10*/  HGMMA.64x128x8.F32.TF32 R24, gdesc[UR16], R24, gsb0 ;  /* 0x05e00000101879f0 */ /* 0x000fe60008002818 */
[----:B------:R-:W-:Y:S02]  /*ad20*/  WARPGROUP.DEPBAR.LE gsb0, 0x0 ;  /* 0x00008000000079c5 */ /* 0x000fe40000010000 */
[----:B-1----:R-:W-:Y:S05]  /*ad30*/  @!P2 BRA `(.L_x_16) ;  /* 0x000000000004a947 */ /* 0x002fea0003800000 */
[----:B------:R-:W-:Y:S01]  /*ad40*/  BPT.TRAP 0x1 ;  /* 0x000000040000795c */ /* 0x000fe20000300000 */
.L_x_16:
[----:B-----5:R-:W-:Y:S01]  /*ad50*/  R2UR UR10, R3 ;  /* 0x00000000030a72ca */ /* 0x020fe200000e0000 */
[----:B------:R-:W-:-:S04]  /*ad60*/  ULEA UR9, UR6, UR9, 0x3 ;  /* 0x0000000906097291 */ /* 0x000fc8000f8e183f */
[----:B------:R-:W-:-:S04]  /*ad70*/  UIADD3 UR9, UR9, 0x30010, URZ ;  /* 0x0003001009097890 */ /* 0x000fc8000fffe03f */
[----:B------:R-:W-:-:S04]  /*ad80*/  UPRMT UR9, URZ, 0x654, UR9 ;  /* 0x000006543f097896 */ /* 0x000fc80008000009 */
[----:B------:R-:W-:-:S05]  /*ad90*/  UISETP.GT.U32.AND UP0, UPT, UR10, 0x1, UPT ;  /* 0x000000010a00788c */ /* 0x000fca000bf04070 */
[----:B------:R-:W-:Y:S01]  /*ada0*/  SYNCS.ARRIVE.TRANS64.RED.A1T0 RZ, [UR9], RZ ;  /* 0x000000ffffff79a7 */ /* 0x000fe20008100409 */
[----:B------:R-:W-:-:S13]  /*adb0*/  PLOP3.LUT P1, PT, PT, PT, UP0, 0x80, 0x0 ;  /* 0x000000000000781c */ /* 0x000fda0003f2f008 */
[----:B------:R-:W-:Y:S05]  /*adc0*/  @P1 BRA `(.L_x_17) ;  /* 0x0000000000041947 */ /* 0x000fea0003800000 */
[----:B------:R-:W-:Y:S01]  /*add0*/  BPT.TRAP 0x1 ;  /* 0x000000040000795c */ /* 0x000fe20000300000 */
.L_x_17:
[----:B------:R-:W-:Y:S02]  /*ade0*/  UISETP.GT.AND UP2, UPT, UR8, 0x1, UPT ;  /* 0x000000010800788c */ /* 0x000fe4000bf44270 */
[----:B------:R-:W-:Y:S02]  /*adf0*/  UIADD3 UR4, UR4, 0x1, URZ ;  /* 0x0000000104047890 */ /* 0x000fe4000fffe03f */
[----:B------:R-:W-:Y:S02]  /*ae00*/  UIADD3 UR6, UR6, 0x1, URZ ;  /* 0x0000000106067890 */ /* 0x000fe4000fffe03f */
[----:B------:R-:W-:Y:S01]  /*ae10*/  PLOP3.LUT P1, PT, PT, PT, UP2, 0x80, 0x0 ;  /* 0x000000000000781c */ /* 0x000fe20003f2f028 */
[----:B------:R-:W-:Y:S02]  /*ae20*/  UISETP.NE.AND UP0, UPT, UR4, 0x2, UPT ;  /* 0x000000020400788c */ /* 0x000fe4000bf05270 */
[----:B------:R-:W-:Y:S02]  /*ae30*/  UIADD3 UR9, UR8, -0x1, URZ ;  /* 0xffffffff08097890 */ /* 0x000fe4000fffe03f */
[----:B------:R-:W-:-:S02]  /*ae40*/  USEL UR8, URZ, 0x1, UP0 ;  /* 0x000000013f087887 */ /* 0x000fc40008000000 */
[----:B------:R-:W-:Y:S02]  /*ae50*/  UISETP.NE.AND UP1, UPT, UR6, 0x2, UPT ;  /* 0x000000020600788c */ /* 0x000fe4000bf25270 */
[----:B------:R-:W-:Y:S02]  /*ae60*/  USEL UR4, UR4, URZ, UP0 ;  /* 0x0000003f04047287 */ /* 0x000fe40008000000 */
[----:B------:R-:W-:Y:S02]  /*ae70*/  ULOP3.LUT UR5, UR5, UR8, URZ, 0x3c, !UPT ;  /* 0x0000000805057292 */ /* 0x000fe4000f8e3c3f */
[----:B------:R-:W-:Y:S02]  /*ae80*/  USEL UR6, UR6, URZ, UP1 ;  /* 0x0000003f06067287 */ /* 0x000fe40008800000 */
[----:B------:R-:W-:Y:S01]  /*ae90*/  UPLOP3.LUT UP0, UPT, UPT, UPT, UPT, 0x80, 0x0 ;  /* 0x000000000000789c */ /* 0x000fe20003f0f070 */
[----:B------:R-:W-:Y:S01]  /*aea0*/  UMOV UR8, UR9 ;  /* 0x0000000900087c82 */ /* 0x000fe20008000000 */
[----:B------:R-:W-:Y:S09]  /*aeb0*/  @P1 BRA `(.L_x_18) ;  /* 0xffffffac00941947 */ /* 0x000ff2000383ffff */
.L_x_13:
[----:B------:R-:W-:Y:S05]  /*aec0*/  @!P0 BRA `(.L_x_19) ;  /* 0x00000000004c8947 */ /* 0x000fea0003800000 */
[----:B------:R-:W-:-:S13]  /*aed0*/  R2UR UR4, R3 ;  /* 0x00000000030472ca */ /* 0x000fda00000e0000 */
[----:B------:R-:W-:-:S04]  /*aee0*/  ULOP3.LUT UR4, UR4, 0x1, URZ, 0xfc, !UPT ;  /* 0x0000000104047892 */ /* 0x000fc8000f8efc3f */
[----:B------:R-:W-:-:S06]  /*aef0*/  UISETP.NE.AND UP0, UPT, UR4, 0x3, UPT ;  /* 0x000000030400788c */ /* 0x000fcc000bf05270 */
[----:B------:R-:W-:-:S13]  /*af00*/  PLOP3.LUT P0, PT, PT, PT, UP0, 0x80, 0x0 ;  /* 0x000000000000781c */ /* 0x000fda0003f0f008 */
[----:B------:R-:W-:Y:S05]  /*af10*/  @!P0 BRA `(.L_x_20) ;  /* 0x0000000000048947 */ /* 0x000fea0003800000 */
[----:B------:R-:W-:Y:S01]  /*af20*/  BPT.TRAP 0x1 ;  /* 0x000000040000795c */ /* 0x000fe20000300000 */
.L_x_20:
[----:B------:R-:W1:Y:S01]  /*af30*/  S2UR UR6, SR_CgaCtaId ;  /* 0x00000000000679c3 */ /* 0x000e620000008800 */
[----:B------:R-:W-:Y:S01]  /*af40*/  R2UR UR8, R3 ;  /* 0x00000000030872ca */ /* 0x000fe200000e0000 */
[----:B------:R-:W-:Y:S01]  /*af50*/  USHF.L.U32 UR4, UR7, 0x3, URZ ;  /* 0x0000000307047899 */ /* 0x000fe2000800063f */
[----:B------:R-:W-:-:S03]  /*af60*/  UMOV UR5, 0x400 ;  /* 0x0000040000057882 */ /* 0x000fc60000000000 */
[----:B------:R-:W-:-:S08]  /*af70*/  ULOP3.LUT UR4, UR4, 0x8, URZ, 0xc0, !UPT ;  /* 0x0000000804047892 */ /* 0x000fd0000f8ec03f */
[----:B------:R-:W-:-:S06]  /*af80*/  UISETP.GT.U32.AND UP0, UPT, UR8, 0x1, UPT ;  /* 0x000000010800788c */ /* 0x000fcc000bf04070 */
[----:B------:R-:W-:Y:S01]  /*af90*/  PLOP3.LUT P0, PT, PT, PT, UP0, 0x80, 0x0 ;  /* 0x000000000000781c */ /* 0x000fe20003f0f008 */
[----:B-1----:R-:W-:-:S04]  /*afa0*/  ULEA UR5, UR6, UR5, 0x18 ;  /* 0x0000000506057291 */ /* 0x002fc8000f8ec03f */
[----:B------:R-:W-:-:S04]  /*afb0*/  UIADD3 UR4, UR5, 0x30010, UR4 ;  /* 0x0003001005047890 */ /* 0x000fc8000fffe004 */
[----:B------:R-:W-:-:S09]  /*afc0*/  UPRMT UR4, URZ, 0x654, UR4 ;  /* 0x000006543f047896 */ /* 0x000fd20008000004 */
[----:B------:R-:W-:Y:S01]  /*afd0*/  SYNCS.ARRIVE.TRANS64.RED.A1T0 RZ, [UR4], RZ ;  /* 0x000000ffffff79a7 */ /* 0x000fe20008100404 */
[----:B------:R-:W-:Y:S05]  /*afe0*/  @P0 BRA `(.L_x_19) ;  /* 0x0000000000040947 */ /* 0x000fea0003800000 */
[----:B------:R-:W-:Y:S01]  /*aff0*/  BPT.TRAP 0x1 ;  /* 0x000000040000795c */ /* 0x000fe20000300000 */
.L_x_19:
[----:B------:R-:W1:Y:S01]  /*b000*/  S2R R2, SR_TID.X ;  /* 0x0000000000027919 */ /* 0x000e620000002100 */
[----:B------:R-:W-:Y:S01]  /*b010*/  ULDC.64 UR4, c[0x0][0x280] ;  /* 0x0000a00000047ab9 */ /* 0x000fe20000000a00 */
[----:B------:R-:W2:Y:S01]  /*b020*/  S2R R5, SR_CTAID.Y ;  /* 0x0000000000057919 */ /* 0x000ea20000002600 */
[----:B------:R-:W3:Y:S01]  /*b030*/  S2R R6, SR_CTAID.X ;  /* 0x0000000000067919 */ /* 0x000ee20000002500 */
[----:B-1----:R-:W-:-:S04]  /*b040*/  SHF.R.S32.HI R0, RZ, 0x1f, R2 ;  /* 0x0000001fff007819 */ /* 0x002fc80000011402 */
[----:B------:R-:W-:Y:S01]  /*b050*/  LEA.HI R0, R0, R2, RZ, 0x7 ;  /* 0x0000000200007211 */ /* 0x000fe200078f38ff */
[----:B--2---:R-:W-:-:S03]  /*b060*/  IMAD.SHL.U32 R5, R5, 0x80, RZ ;  /* 0x0000008005057824 */ /* 0x004fc600078e00ff */
[----:B------:R-:W-:Y:S02]  /*b070*/  LOP3.LUT R0, R0, 0xffffff80, RZ, 0xc0, !PT ;  /* 0xffffff8000007812 */ /* 0x000fe400078ec0ff */
[----:B------:R-:W-:-:S03]  /*b080*/  ISETP.GE.AND P0, PT, R5, UR5, PT ;  /* 0x0000000505007c0c */ /* 0x000fc6000bf06270 */
[----:B------:R-:W-:-:S05]  /*b090*/  IMAD.IADD R0, R2, 0x1, -R0 ;  /* 0x0000000102007824 */ /* 0x000fca00078e0a00 */
[----:B------:R-:W-:-:S04]  /*b0a0*/  SHF.R.S32.HI R4, RZ, 0x1f, R0 ;  /* 0x0000001fff047819 */ /* 0x000fc80000011400 */
[CC--:B------:R-:W-:Y:S02]  /*b0b0*/  LEA.HI R2, R4.reuse, R0.reuse, RZ, 0x2 ;  /* 0x0000000004027211 */ /* 0x0c0fe400078f10ff */
[----:B------:R-:W-:Y:S02]  /*b0c0*/  LEA.HI R4, R4, R0, RZ, 0x5 ;  /* 0x0000000004047211 */ /* 0x000fe400078f28ff */
[--C-:B------:R-:W-:Y:S02]  /*b0d0*/  SHF.R.S32.HI R14, RZ, 0x2, R2.reuse ;  /* 0x00000002ff0e7819 */ /* 0x100fe40000011402 */
[----:B------:R-:W-:Y:S02]  /*b0e0*/  SHF.R.S32.HI R15, RZ, 0x1f, R2 ;  /* 0x0000001fff0f7819 */ /* 0x000fe40000011402 */
[----:B------:R-:W-:Y:S02]  /*b0f0*/  LOP3.LUT R2, R2, 0x7ffffffc, RZ, 0xc0, !PT ;  /* 0x7ffffffc02027812 */ /* 0x000fe400078ec0ff */
[----:B------:R-:W-:-:S03]  /*b100*/  LEA.HI R15, R15, R14, RZ, 0x3 ;  /* 0x0000000e0f0f7211 */ /* 0x000fc600078f18ff */
[----:B------:R-:W-:Y:S01]  /*b110*/  IMAD.IADD R2, R0, 0x1, -R2 ;  /* 0x0000000100027824 */ /* 0x000fe200078e0a02 */
[----:B------:R-:W-:-:S03]  /*b120*/  LOP3.LUT R15, R15, 0xfffffff8, RZ, 0xc0, !PT ;  /* 0xfffffff80f0f7812 */ /* 0x000fc600078ec0ff */
[----:B------:R-:W-:Y:S02]  /*b130*/  IMAD.SHL.U32 R0, R2, 0x2, RZ ;  /* 0x0000000202007824 */ /* 0x000fe400078e00ff */
[----:B------:R-:W-:-:S03]  /*b140*/  IMAD.IADD R14, R14, 0x1, -R15 ;  /* 0x000000010e0e7824 */ /* 0x000fc600078e0a0f */
[----:B------:R-:W-:Y:S02]  /*b150*/  SHF.R.S32.HI R2, RZ, 0x1f, R0 ;  /* 0x0000001fff027819 */ /* 0x000fe40000011400 */
[C---:B------:R-:W-:Y:S02]  /*b160*/  IADD3 R10, P1, R5.reuse, R0, RZ ;  /* 0x00000000050a7210 */ /* 0x040fe40007f3e0ff */
[----:B------:R-:W-:Y:S02]  /*b170*/  IADD3 R0, -R0, UR5, -R5 ;  /* 0x0000000500007c10 */ /* 0x000fe4000fffe905 */
[----:B------:R-:W-:Y:S02]  /*b180*/  LEA.HI.X.SX32 R11, R5, R2, 0x1, P1 ;  /* 0x00000002050b7211 */ /* 0x000fe400008f0eff */
[----:B------:R-:W-:Y:S02]  /*b190*/  SHF.R.S32.HI R15, RZ, 0x1f, R14 ;  /* 0x0000001fff0f7819 */ /* 0x000fe4000001140e */
[----:B---3--:R-:W-:-:S02]  /*b1a0*/  SHF.L.U32 R5, R6, 0x8, RZ ;  /* 0x0000000806057819 */ /* 0x008fc400000006ff */
[----:B------:R-:W-:Y:S01]  /*b1b0*/  SHF.R.S32.HI R2, RZ, 0x5, R4 ;  /* 0x00000005ff027819 */ /* 0x000fe20000011404 */
[----:B------:R-:W-:Y:S01]  /*b1c0*/  IMAD.WIDE R12, R6, 0x100, R14 ;  /* 0x00000100060c7825 */ /* 0x000fe200078e020e */
[----:B------:R-:W-:-:S03]  /*b1d0*/  ISETP.GE.OR P0, PT, R5, UR4, P0 ;  /* 0x0000000405007c0c */ /* 0x000fc60008706670 */
[----:B------:R-:W-:-:S04]  /*b1e0*/  IMAD.WIDE R12, R2, 0x10, R12 ;  /* 0x00000010020c7825 */ /* 0x000fc800078e020c */
[----:B------:R-:W-:-:S05]  /*b1f0*/  IMAD R2, R2, -0x10, -R5 ;  /* 0xfffffff002027824 */ /* 0x000fca00078e0a05 */
[----:B------:R-:W-:Y:S01]  /*b200*/  IADD3 R14, R2, UR4, -R14 ;  /* 0x00000004020e7c10 */ /* 0x000fe2000fffe80e */
[----:B------:R-:W-:Y:S06]  /*b210*/  @P0 EXIT ;  /* 0x000000000000094d */ /* 0x000fec0003800000 */
[----:B------:R-:W-:Y:S01]  /*b220*/  FSETP.NEU.AND P2, PT, RZ, UR22, PT ;  /* 0x00000016ff007c0b */ /* 0x000fe2000bf4d000 */
[----:B------:R-:W-:Y:S01]  /*b230*/  ULDC.64 UR12, c[0x0][0x658] ;  /* 0x00019600000c7ab9 */ /* 0x000fe20000000a00 */
[----:B------:R-:W-:Y:S01]  /*b240*/  ISETP.GT.AND P1, PT, R14, RZ, PT ;  /* 0x000000ff0e00720c */ /* 0x000fe20003f24270 */
[----:B------:R-:W-:Y:S01]  /*b250*/  IMAD R2, R13, UR12, RZ ;  /* 0x0000000c0d027c24 */ /* 0x000fe2000f8e02ff */
[----:B------:R-:W-:Y:S02]  /*b260*/  USHF.L.U64.HI UR5, UR12, 0x3, UR13 ;  /* 0x000000030c057899 */ /* 0x000fe4000801020d */
[----:B------:R-:W-:Y:S01]  /*b270*/  IMAD.WIDE.U32 R4, R12, UR12, R10 ;  /* 0x0000000c0c047c25 */ /* 0x000fe2000f8e000a */
[----:B------:R-:W-:Y:S01]  /*b280*/  USHF.L.U32 UR4, UR12, 0x3, URZ ;  /* 0x000000030c047899 */ /* 0x000fe2000800063f */
[----:B------:R-:W-:Y:S02]  /*b290*/  ISETP.GT.AND P0, PT, R0, RZ, P1 ;  /* 0x000000ff0000720c */ /* 0x000fe40000f04270 */
[----:B------:R-:W-:-:S04]  /*b2a0*/  IMAD R2, R12, UR13, R2 ;  /* 0x0000000d0c027c24 */ /* 0x000fc8000f8e0202 */
[----:B------:R-:W-:Y:S01]  /*b2b0*/  IMAD.IADD R3, R5, 0x1, R2 ;  /* 0x0000000105037824 */ /* 0x000fe200078e0202 */
[----:B------:R-:W-:Y:S06]  /*b2c0*/  @!P2 BRA `(.L_x_21) ;  /* 0x000000b00000a947 */ /* 0x000fec0003800000 */
[----:B------:R-:W-:Y:S01]  /*b2d0*/  ULDC.64 UR6, c[0x0][0x650] ;  /* 0x0001940000067ab9 */ /* 0x000fe20000000a00 */
[----:B------:R-:W-:Y:S01]  /*b2e0*/  ULDC.64 UR14, c[0x0][0x630] ;  /* 0x00018c00000e7ab9 */ /* 0x000fe20000000a00 */
[C---:B------:R-:W-:Y:S01]  /*b2f0*/  LEA R2, P2, R4.reuse, UR6, 0x2 ;  /* 0x0000000604027c11 */ /* 0x040fe2000f8410ff */
[----:B------:R-:W-:Y:S01]  /*b300*/  IMAD R6, R13, UR14, RZ ;  /* 0x0000000e0d067c24 */ /* 0x000fe2000f8e02ff */
[----:B------:R-:W-:Y:S01]  /*b310*/  ULDC.64 UR16, c[0x0][0x628] ;  /* 0x00018a0000107ab9 */ /* 0x000fe20000000a00 */
[----:B------:R-:W2:Y:S01]  /*b320*/  LDL.LU R7, [R1] ;  /* 0x0000000001077983 */ /* 0x000ea20000300800 */
[----:B------:R-:W-:Y:S01]  /*b330*/  LEA.HI.X R3, R4, UR7, R3, 0x2, P2 ;  /* 0x0000000704037c11 */ /* 0x000fe200090f1403 */
[C---:B------:R-:W-:Y:S02]  /*b340*/  IMAD R6, R12.reuse, UR15, R6 ;  /* 0x0000000f0c067c24 */ /* 0x040fe4000f8e0206 */
[----:B------:R-:W-:-:S04]  /*b350*/  IMAD.WIDE.U32 R4, R12, UR14, R10 ;  /* 0x0000000e0c047c25 */ /* 0x000fc8000f8e000a */
[----:B------:R-:W-:Y:S01]  /*b360*/  IMAD.IADD R5, R5, 0x1, R6 ;  /* 0x0000000105057824 */ /* 0x000fe200078e0206 */
[----:B------:R-:W-:-:S04]  /*b370*/  LEA R8, P2, R4, UR16, 0x2 ;  /* 0x0000001004087c11 */ /* 0x000fc8000f8410ff */
[----:B------:R-:W-:-:S05]  /*b380*/  LEA.HI.X R9, R4, UR17, R5, 0x2, P2 ;  /* 0x0000001104097c11 */ /* 0x000fca00090f1405 */
[----:B------:R-:W3:Y:S01]  /*b390*/  @P0 LDG.E.LTC128B R5, desc[UR20][R8.64] ;  /* 0x0000001408050981 */ /* 0x000ee2000c1e1920 */
[----:B------:R-:W-:Y:S01]  /*b3a0*/  ISETP.GT.AND P2, PT, R0, 0x1, P1 ;  /* 0x000000010000780c */ /* 0x000fe20000f44270 */
[----:B------:R-:W-:Y:S01]  /*b3b0*/  BSSY B0, `(.L_x_22) ;  /* 0x0000009000007945 */ /* 0x000fe20003800000 */
[----:B---3--:R-:W-:Y:S01]  /*b3c0*/  LOP3.LUT R4, R5, 0xffffe000, RZ, 0xc0, !PT ;  /* 0xffffe00005047812 */ /* 0x008fe200078ec0ff */
[----:B------:R-:W-:-:S04]  /*b3d0*/  IMAD.MOV.U32 R15, RZ, RZ, R5 ;  /* 0x000000ffff0f7224 */ /* 0x000fc800078e0005 */
[----:B------:R-:W-:-:S04]  /*b3e0*/  FMUL R4, R4, UR22 ;  /* 0x0000001604047c20 */ /* 0x000fc80008400000 */
[----:B--2---:R-:W-:-:S05]  /*b3f0*/  FFMA R4, R7, UR11, R4 ;  /* 0x0000000b07047c23 */ /* 0x004fca0008000004 */
[----:B------:R-:W-:-:S05]  /*b400*/  F2FP.TF32.F32.PACK_B R4, R4 ;  /* 0x00000004ff04723e */ /* 0x000fca00024050ff */
[----:B------:R1:W-:Y:S01]  /*b410*/  @P0 STG.E desc[UR20][R2.64], R4 ;  /* 0x0000000402000986 */ /* 0x0003e2000c101914 */
[----:B------:R-:W-:Y:S05]  /*b420*/  @!P2 BRA `(.L_x_23) ;  /* 0x000000000004a947 */ /* 0x000fea0003800000 */
[----:B------:R2:W5:Y:S02]  /*b430*/  LDG.E.LTC128B R15, desc[UR20][R8.64+0x4] ;  /* 0x00000414080f7981 */ /* 0x000564000c1e1920 */
.L_x_23:
[----:B------:R-:W-:Y:S05]  /*b440*/  BSYNC B0 ;  /* 0x0000000000007941 */ /* 0x000fea0003800000 */
.L_x_22:
[----:B------:R-:W3:Y:S01]  /*b450*/  LDL.LU R5, [R1+0x4] ;  /* 0x0000040001057983 */ /* 0x000ee20000300800 */
[----:B-1---5:R-:W-:Y:S01]  /*b460*/  LOP3.LUT R4, R15, 0xffffe000, RZ, 0xc0, !PT ;  /* 0xffffe0000f047812 */ /* 0x022fe200078ec0ff */
[----:B------:R-:W-:Y:S02]  /*b470*/  USHF.L.U32 UR6, UR14, 0x3, URZ ;  /* 0x000000030e067899 */ /* 0x000fe4000800063f */
[----:B------:R-:W-:Y:S01]  /*b480*/  USHF.L.U64.HI UR7, UR14, 0x3, UR15 ;  /* 0x000000030e077899 */ /* 0x000fe2000801020f */
[----:B------:R-:W4:Y:S01]  /*b490*/  LDL.LU R19, [R1+0x8] ;  /* 0x0000080001137983 */ /* 0x000f220000300800 */
[----:B------:R-:W-:Y:S02]  /*b4a0*/  FMUL R4, R4, UR22 ;  /* 0x0000001604047c20 */ /* 0x000fe40008400000 */
[----:B------:R-:W-:Y:S02]  /*b4b0*/  IMAD.U32 R16, RZ, RZ, UR6 ;  /* 0x00000006ff107e24 */ /* 0x000fe4000f8e00ff */
[----:B------:R-:W-:-:S02]  /*b4c0*/  IMAD.U32 R17, RZ, RZ, UR7 ;  /* 0x00000007ff117e24 */ /* 0x000fc4000f8e00ff */
[----:B---3--:R-:W-:-:S05]  /*b4d0*/  FFMA R4, R5, UR11, R4 ;  /* 0x0000000b05047c23 */ /* 0x008fca0008000004 */
[----:B------:R-:W-:-:S05]  /*b4e0*/  F2FP.TF32.F32.PACK_B R4, R4 ;  /* 0x00000004ff04723e */ /* 0x000fca00024050ff */
[----:B------:R1:W-:Y:S02]  /*b4f0*/  @P2 STG.E desc[UR20][R2.64+0x4], R4 ;  /* 0x0000040402002986 */ /* 0x0003e4000c101914 */
[----:B-1----:R-:W-:-:S03]  /*b500*/  IMAD.WIDE.U32 R4, R12, UR14, R16 ;  /* 0x0000000e0c047c25 */ /* 0x002fc6000f8e0010 */
[----:B------:R-:W-:-:S04]  /*b510*/  IADD3 R4, P0, R10, R4, RZ ;  /* 0x000000040a047210 */ /* 0x000fc80007f1e0ff */
[----:B------:R-:W-:Y:S02]  /*b520*/  IADD3.X R5, R11, R6, R5, P0, !PT ;  /* 0x000000060b057210 */ /* 0x000fe400007fe405 */
[----:B------:R-:W-:Y:S02]  /*b530*/  ISETP.GT.AND P0, PT, R14, 0x8, PT ;  /* 0x000000080e00780c */ /* 0x000fe40003f04270 */
[----:B------:R-:W-:Y:S02]  /*b540*/  LEA R6, P3, R4, UR16, 0x2 ;  /* 0x0000001004067c11 */ /* 0x000fe4000f8610ff */
[----:B------:R-:W-:Y:S02]  /*b550*/  ISETP.GT.AND P2, PT, R0, RZ, P0 ;  /* 0x000000ff0000720c */ /* 0x000fe40000744270 */
[----:B------:R-:W-:-:S11]  /*b560*/  LEA.HI.X R7, R4, UR17, R5, 0x2, P3 ;  /* 0x0000001104077c11 */ /* 0x000fd600098f1405 */
[----:B------:R-:W3:Y:S01]  /*b570*/  @P2 LDG.E.LTC128B R15, desc[UR20][R6.64] ;  /* 0x00000014060f2981 */ /* 0x000ee2000c1e1920 */
[----:B------:R-:W-:Y:S01]  /*b580*/  USHF.L.U32 UR8, UR4, 0x2, URZ ;  /* 0x0000000204087899 */ /* 0x000fe2000800063f */
[----:B------:R-:W-:Y:S01]  /*b590*/  ISETP.GT.AND P3, PT, R0, 0x1, P0 ;  /* 0x000000010000780c */ /* 0x000fe20000764270 */
[----:B------:R-:W-:Y:S01]  /*b5a0*/  USHF.L.U64.HI UR5, UR4, 0x2, UR5 ;  /* 0x0000000204057899 */ /* 0x000fe20008010205 */
[----:B------:R-:W-:Y:S03]  /*b5b0*/  BSSY B0, `(.L_x_24) ;  /* 0x000000a000007945 */ /* 0x000fe60003800000 */
[----:B------:R-:W-:-:S04]  /*b5c0*/  IADD3 R4, P4, R2, UR8, RZ ;  /* 0x0000000802047c10 */ /* 0x000fc8000ff9e0ff */
[----:B------:R-:W-:Y:S02]  /*b5d0*/  IADD3.X R5, R3, UR5, RZ, P4, !PT ;  /* 0x0000000503057c10 */ /* 0x000fe4000a7fe4ff */
[----:B---3--:R-:W-:-:S05]  /*b5e0*/  LOP3.LUT R18, R15, 0xffffe000, RZ, 0xc0, !PT ;  /* 0xffffe0000f127812 */ /* 0x008fca00078ec0ff */
[----:B------:R-:W-:-:S04]  /*b5f0*/  FMUL R18, R18, UR22 ;  /* 0x0000001612127c20 */ /* 0x000fc80008400000 */
[----:B----4-:R-:W-:-:S05]  /*b600*/  FFMA R18, R19, UR11, R18 ;  /* 0x0000000b13127c23 */ /* 0x010fca0008000012 */
[----:B------:R-:W-:-:S05]  /*b610*/  F2FP.TF32.F32.PACK_B R18, R18 ;  /* 0x00000012ff12723e */ /* 0x000fca00024050ff */
[----:B------:R1:W-:Y:S01]  /*b620*/  @P2 STG.E desc[UR20][R4.64], R18 ;  /* 0x0000001204002986 */ /* 0x0003e2000c101914 */
[----:B------:R-:W-:Y:S05]  /*b630*/  @!P3 BRA `(.L_x_25) ;  /* 0x000000000004b947 */ /* 0x000fea0003800000 */
[----:B------:R3:W5:Y:S02]  /*b640*/  LDG.E.LTC128B R15, desc[UR20][R6.64+0x4] ;  /* 0x00000414060f7981 */ /* 0x000764000c1e1920 */
.L_x_25:
[----:B------:R-:W-:Y:S05]  /*b650*/  BSYNC B0 ;  /* 0x0000000000007941 */ /* 0x000fea0003800000 */
.L_x_24:
[----:B------:R-:W4:Y:S01]  /*b660*/  LDL.LU R19, [R1+0xc] ;  /* 0x00000c0001137983 */ /* 0x000f220000300800 */
[----:B-1---5:R-:W-:Y:S01]  /*b670*/  LOP3.LUT R18, R15, 0xffffe000, RZ, 0xc0, !PT ;  /* 0xffffe0000f127812 */ /* 0x022fe200078ec0ff */
[----:B------:R-:W-:Y:S01]  /*b680*/  BSSY B0, `(.L_x_26) ;  /* 0x0000009000007945 */ /* 0x000fe20003800000 */
[----:B------:R-:W-:-:S03]  /*b690*/  ISETP.GT.AND P2, PT, R0, 0x8, P1 ;  /* 0x000000080000780c */ /* 0x000fc60000f44270 */
[----:B------:R-:W-:-:S04]  /*b6a0*/  FMUL R18, R18, UR22 ;  /* 0x0000001612127c20 */ /* 0x000fc80008400000 */
[----:B----4-:R-:W-:-:S05]  /*b6b0*/  FFMA R18, R19, UR11, R18 ;  /* 0x0000000b13127c23 */ /* 0x010fca0008000012 */
[----:B------:R-:W-:-:S05]  /*b6c0*/  F2FP.TF32.F32.PACK_B R18, R18 ;  /* 0x00000012ff12723e */ /* 0x000fca00024050ff */
[----:B------:R1:W-:Y:S02]  /*b6d0*/  @P3 STG.E desc[UR20][R4.64+0x4], R18 ;  /* 0x0000041204003986 */ /* 0x0003e4000c101914 */
[----:B-1----:R-:W-:Y:S01]  /*b6e0*/  IMAD.MOV.U32 R18, RZ, RZ, R15 ;  /* 0x000000ffff127224 */ /* 0x002fe200078e000f */
[----:B------:R-:W-:Y:S06]  /*b6f0*/  @!P2 BRA `(.L_x_27) ;  /* 0x000000000004a947 */ /* 0x000fec0003800000 */
[----:B------:R1:W5:Y:S02]  /*b700*/  LDG.E.LTC128B R18, desc[UR20][R8.64+0x20] ;  /* 0x0000201408127981 */ /* 0x000364000c1e1920 */
.L_x_27:
[----:B------:R-:W-:Y:S05]  /*b710*/  BSYNC B0 ;  /* 0x0000000000007941 */ /* 0x000fea0003800000 */
.L_x_26:
[----:B------:R-:W4:Y:S01]  /*b720*/  LDL.LU R19, [R1+0x10] ;  /* 0x0000100001137983 */ /* 0x000f220000300800 */
[----:B-----5:R-:W-:Y:S01]  /*b730*/  LOP3.LUT R15, R18, 0xffffe000, RZ, 0xc0, !PT ;  /* 0xffffe000120f7812 */ /* 0x020fe200078ec0ff */
[----:B------:R-:W-:Y:S04]  /*b740*/  BSSY B0, `(.L_x_28) ;  /* 0x0000008000007945 */ /* 0x000fe80003800000 */
[----:B------:R-:W-:-:S04]  /*b750*/  FMUL R15, R15, UR22 ;  /* 0x000000160f0f7c20 */ /* 0x000fc80008400000 */
[----:B----4-:R-:W-:-:S05]  /*b760*/  FFMA R15, R19, UR11, R15 ;  /* 0x0000000b130f7c23 */ /* 0x010fca000800000f */
[----:B------:R-:W-:-:S05]  /*b770*/  F2FP.TF32.F32.PACK_B R15, R15 ;  /* 0x0000000fff0f723e */ /* 0x000fca00024050ff */
[----:B------:R4:W-:Y:S01]  /*b780*/  @P2 STG.E desc[UR20][R2.64+0x20], R15 ;  /* 0x0000200f02002986 */ /* 0x0009e2000c101914 */
[----:B------:R-:W-:-:S13]  /*b790*/  ISETP.GT.AND P2, PT, R0, 0x9, P1 ;  /* 0x000000090000780c */ /* 0x000fda0000f44270 */
[----:B----4-:R-:W-:Y:S05]  /*b7a0*/  @!P2 BRA `(.L_x_29) ;  /* 0x000000000004a947 */ /* 0x010fea0003800000 */
[----:B------:R4:W5:Y:S02]  /*b7b0*/  LDG.E.LTC128B R18, desc[UR20][R8.64+0x24] ;  /* 0x0000241408127981 */ /* 0x000964000c1e1920 */
.L_x_29:
[----:B------:R-:W-:Y:S05]  /*b7c0*/  BSYNC B0 ;  /* 0x0000000000007941 */ /* 0x000fea0003800000 */
.L_x_28:
[----:B------:R-:W2:Y:S01]  /*b7d0*/  LDL.LU R19, [R1+0x14] ;  /* 0x0000140001137983 */ /* 0x000ea20000300800 */
[----:B-----5:R-:W-:Y:S01]  /*b7e0*/  LOP3.LUT R15, R18, 0xffffe000, RZ, 0xc0, !PT ;  /* 0xffffe000120f7812 */ /* 0x020fe200078ec0ff */
[----:B------:R-:W-:Y:S01]  /*b7f0*/  BSSY B0, `(.L_x_30) ;  /* 0x0000008000007945 */ /* 0x000fe20003800000 */
[----:B------:R-:W-:-:S03]  /*b800*/  ISETP.GT.AND P3, PT, R0, 0x8, P0 ;  /* 0x000000080000780c */ /* 0x000fc60000764270 */
[----:B------:R-:W-:-:S04]  /*b810*/  FMUL R15, R15, UR22 ;  /* 0x000000160f0f7c20 */ /* 0x000fc80008400000 */
[----:B--2---:R-:W-:-:S05]  /*b820*/  FFMA R15, R19, UR11, R15 ;  /* 0x0000000b130f7c23 */ /* 0x004fca000800000f */
[----:B------:R-:W-:-:S05]  /*b830*/  F2FP.TF32.F32.PACK_B R15, R15 ;  /* 0x0000000fff0f723e */ /* 0x000fca00024050ff */
[----:B------:R2:W-:Y:S01]  /*b840*/  @P2 STG.E desc[UR20][R2.64+0x24], R15 ;  /* 0x0000240f02002986 */ /* 0x0005e2000c101914 */
[----:B------:R-:W-:Y:S05]  /*b850*/  @!P3 BRA `(.L_x_31) ;  /* 0x000000000004b947 */ /* 0x000fea0003800000 */
[----:B------:R0:W5:Y:S02]  /*b860*/  LDG.E.LTC128B R18, desc[UR20][R6.64+0x20] ;  /* 0x0000201406127981 */ /* 0x000164000c1e1920 */
.L_x_31:
[----:B------:R-:W-:Y:S05]  /*b870*/  BSYNC B0 ;  /* 0x0000000000007941 */ /* 0x000fea0003800000 */
.L_x_30:
[----:B------:R-:W3:Y:S01]  /*b880*/  LDL.LU R19, [R1+0x18] ;  /* 0x0000180001137983 */ /* 0x000ee20000300800 */
[----:B--2--5:R-:W-:Y:S01]  /*b890*/  LOP3.LUT R15, R18, 0xffffe000, RZ, 0xc0, !PT ;  /* 0xffffe000120f7812 */ /* 0x024fe200078ec0ff */
[----:B------:R-:W-:Y:S01]  /*b8a0*/  BSSY B0, `(.L_x_32) ;  /* 0x0000008000007945 */ /* 0x000fe20003800000 */
[----:B------:R-:W-:-:S03]  /*b8b0*/  ISETP.GT.AND P2, PT, R0, 0x9, P0 ;  /* 0x000000090000780c */ /* 0x000fc60000744270 */
[----:B------:R-:W-:-:S04]  /*b8c0*/  FMUL R15, R15, UR22 ;  /* 0x000000160f0f7c20 */ /* 0x000fc80008400000 */
[----:B---3--:R-:W-:-:S05]  /*b8d0*/  FFMA R15, R19, UR11, R15 ;  /* 0x0000000b130f7c23 */ /* 0x008fca000800000f */
[----:B------:R-:W-:-:S05]  /*b8e0*/  F2FP.TF32.F32.PACK_B R15, R15 ;  /* 0x0000000fff0f723e */ /* 0x000fca00024050ff */
[----:B------:R2:W-:Y:S01]  /*b8f0*/  @P3 STG.E desc[UR20][R4.64+0x20], R15 ;  /* 0x0000200f04003986 */ /* 0x0005e2000c101914 */
[----:B------:R-:W-:Y:S05]  /*b900*/  @!P2 BRA `(.L_x_33) ;  /* 0x000000000004a947 */ /* 0x000fea0003800000 */
[----:B------:R3:W5:Y:S02]  /*b910*/  LDG.E.LTC128B R18, desc[UR20][R6.64+0x24] ;  /* 0x0000241406127981 */ /* 0x000764000c1e1920 */
.L_x_33:
[----:B------:R-:W-:Y:S05]  /*b920*/  BSYNC B0 ;  /* 0x0000000000007941 */ /* 0x000fea0003800000 */
.L_x_32:
[----:B------:R-:W4:Y:S01]  /*b930*/  LDL.LU R19, [R1+0x1c] ;  /* 0x00001c0001137983 */ /* 0x000f220000300800 */
[----:B--2--5:R-:W-:Y:S01]  /*b940*/  LOP3.LUT R15, R18, 0xffffe000, RZ, 0xc0, !PT ;  /* 0xffffe000120f7812 */ /* 0x024fe200078ec0ff */
[----:B------:R-:W-:Y:S01]  /*b950*/  BSSY B0, `(.L_x_34) ;  /* 0x0000008000007945 */ /* 0x000fe20003800000 */
[----:B------:R-:W-:-:S03]  /*b960*/  ISETP.GT.AND P3, PT, R0, 0x10, P1 ;  /* 0x000000100000780c */ /* 0x000fc60000f64270 */
[----:B------:R-:W-:-:S04]  /*b970*/  FMUL R15, R15, UR22 ;  /* 0x000000160f0f7c20 */ /* 0x000fc80008400000 */
[----:B----4-:R-:W-:-:S05]  /*b980*/  FFMA R15, R19, UR11, R15 ;  /* 0x0000000b130f7c23 */ /* 0x010fca000800000f */
[----:B------:R-:W-:-:S05]  /*b990*/  F2FP.TF32.F32.PACK_B R15, R15 ;  /* 0x0000000fff0f723e */ /* 0x000fca00024050ff */
[----:B------:R2:W-:Y:S01]  /*b9a0*/  @P2 STG.E desc[UR20][R4.64+0x24], R15 ;  /* 0x0000240f04002986 */ /* 0x0005e2000c101914 */
[----:B------:R-:W-:Y:S05]  /*b9b0*/  @!P3 BRA `(.L_x_35) ;  /* 0x000000000004b947 */ /* 0x000fea0003800000 */
[----:B------:R4:W5:Y:S02]  /*b9c0*/  LDG.E.LTC128B R18, desc[UR20][R8.64+0x40] ;  /* 0x0000401408127981 */ /* 0x000964000c1e1920 */
.L_x_35:
[----:B------:R-:W-:Y:S05]  /*b9d0*/  BSYNC B0 ;  /* 0x0000000000007941 */ /* 0x000fea0003800000 */
.L_x_34:
        /* <DEDUP_REMOVED lines=10> */
.L_x_37:
[----:B------:R-:W-:Y:S05]  /*ba80*/  BSYNC B0 ;  /* 0x0000000000007941 */ /* 0x000fea0003800000 */
.L_x_36:
        /* <DEDUP_REMOVED lines=10> */
.L_x_39:
[----:B------:R-:W-:Y:S05]  /*bb30*/  BSYNC B0 ;  /* 0x0000000000007941 */ /* 0x000fea0003800000 */
.L_x_38:
        /* <DEDUP_REMOVED lines=10> */
.L_x_41:
[----:B------:R-:W-:Y:S05]  /*bbe0*/  BSYNC B0 ;  /* 0x0000000000007941 */ /* 0x000fea0003800000 */
.L_x_40:
        /* <DEDUP_REMOVED lines=10> */
.L_x_43:
[----:B------:R-:W-:Y:S05]  /*bc90*/  BSYNC B0 ;  /* 0x0000000000007941 */ /* 0x000fea0003800000 */
.L_x_42:
        /* <DEDUP_REMOVED lines=10> */
.L_x_45:
[----:B------:R-:W-:Y:S05]  /*bd40*/  BSYNC B0 ;  /* 0x0000000000007941 */ /* 0x000fea0003800000 */
.L_x_44:
        /* <DEDUP_REMOVED lines=10> */
.L_x_47:
[----:B------:R-:W-:Y:S05]  /*bdf0*/  BSYNC B0 ;  /* 0x0000000000007941 */ /* 0x000fea0003800000 */
.L_x_46:
        /* <DEDUP_REMOVED lines=10> */
.L_x_49:
[----:B------:R-:W-:Y:S05]  /*bea0*/  BSYNC B0 ;  /* 0x0000000000007941 */ /* 0x000fea0003800000 */
.L_x_48:
        /* <DEDUP_REMOVED lines=10> */
.L_x_51:
[----:B------:R-:W-:Y:S05]  /*bf50*/  BSYNC B0 ;  /* 0x0000000000007941 */ /* 0x000fea0003800000 */
.L_x_50:
        /* <DEDUP_REMOVED lines=10> */
.L_x_53:
[----:B------:R-:W-:Y:S05]  /*c000*/  BSYNC B0 ;  /* 0x0000000000007941 */ /* 0x000fea0003800000 */
.L_x_52:
        /* <DEDUP_REMOVED lines=10> */
.L_x_55:
[----:B------:R-:W-:Y:S05]  /*c0b0*/  BSYNC B0 ;  /* 0x0000000000007941 */ /* 0x000fea0003800000 */
.L_x_54:
        /* <DEDUP_REMOVED lines=10> */
.L_x_57:
[----:B------:R-:W-:Y:S05]  /*c160*/  BSYNC B0 ;  /* 0x0000000000007941 */ /* 0x000fea0003800000 */
.L_x_56:
        /* <DEDUP_REMOVED lines=10> */
.L_x_59:
[----:B------:R-:W-:Y:S05]  /*c210*/  BSYNC B0 ;  /* 0x0000000000007941 */ /* 0x000fea0003800000 */
.L_x_58:
[----:B------:R-:W3:Y:S01]  /*c220*/  LDL.LU R19, [R1+0x50] ;  /* 0x0000500001137983 */ /* 0x000ee20000300800 */
[----:B--2--5:R-:W-:Y:S01]  /*c230*/  LOP3.LUT R15, R18, 0xffffe000, RZ, 0xc0, !PT ;  /* 0xffffe000120f7812 */ /* 0x024fe200078ec0ff */
[----:B------:R-:W-:Y:S01]  /*c240*/  BSSY B0, `(.L_x_60) ;  /* 0x0000009000007945 */ /* 0x000fe20003800000 */
[----:B------:R-:W-:-:S03]  /*c250*/  ISETP.GT.AND P2, PT, R0, 0x29, P1 ;  /* 0x000000290000780c */ /* 0x000fc60000f44270 */
[----:B------:R-:W-:-:S04]  /*c260*/  FMUL R15, R15, UR22 ;  /* 0x000000160f0f7c20 */ /* 0x000fc80008400000 */
[----:B---3--:R-:W-:-:S05]  /*c270*/  FFMA R15, R19, UR11, R15 ;  /* 0x0000000b130f7c23 */ /* 0x008fca000800000f */
[----:B------:R-:W-:-:S05]  /*c280*/  F2FP.TF32.F32.PACK_B R15, R15 ;  /* 0x0000000fff0f723e */ /* 0x000fca00024050ff */
[----:B------:R2:W-:Y:S02]  /*c290*/  @P3 STG.E desc[UR20][R2.64+0xa0], R15 ;  /* 0x0000a00f02003986 */ /* 0x0005e4000c101914 */
[----:B--2---:R-:W-:Y:S01]  /*c2a0*/  IMAD.MOV.U32 R15, RZ, RZ, R18 ;  /* 0x000000ffff0f7224 */ /* 0x004fe200078e0012 */
[----:B------:R-:W-:Y:S06]  /*c2b0*/  @!P2 BRA `(.L_x_61) ;  /* 0x000000000004a947 */ /* 0x000fec0003800000 */
[----:B------:R2:W5:Y:S02]  /*c2c0*/  LDG.E.LTC128B R15, desc[UR20][R8.64+0xa4] ;  /* 0x0000a414080f7981 */ /* 0x000564000c1e1920 */
.L_x_61:
[----:B------:R-:W-:Y:S05]  /*c2d0*/  BSYNC B0 ;  /* 0x0000000000007941 */ /* 0x000fea0003800000 */
.L_x_60:
[----:B------:R-:W3:Y:S01]  /*c2e0*/  LDL.LU R19, [R1+0x54] ;  /* 0x0000540001137983 */ /* 0x000ee20000300800 */
[----:B-----5:R-:W-:Y:S01]  /*c2f0*/  LOP3.LUT R18, R15, 0xffffe000, RZ, 0xc0, !PT ;  /* 0xffffe0000f127812 */ /* 0x020fe200078ec0ff */
        /* <DEDUP_REMOVED lines=8> */
.L_x_63:
[----:B------:R-:W-:Y:S05]  /*c380*/  BSYNC B0 ;  /* 0x0000000000007941 */ /* 0x000fea0003800000 */
.L_x_62:
[----:B------:R-:W2:Y:S01]  /*c390*/  LDL.LU R19, [R1+0x58] ;  /* 0x0000580001137983 */ /* 0x000ea20000300800 */
[----:B---3-5:R-:W-:Y:S01]  /*c3a0*/  LOP3.LUT R18, R15, 0xffffe000, RZ, 0xc0, !PT ;  /* 0xffffe0000f127812 */ /* 0x028fe200078ec0ff */
        /* <DEDUP_REMOVED lines=8> */
.L_x_65:
[----:B------:R-:W-:Y:S05]  /*c430*/  BSYNC B0 ;  /* 0x0000000000007941 */ /* 0x000fea0003800000 */
.L_x_64:
        /* <DEDUP_REMOVED lines=10> */
.L_x_67:
[----:B------:R-:W-:Y:S05]  /*c4e0*/  BSYNC B0 ;  /* 0x0000000000007941 */ /* 0x000fea0003800000 */
.L_x_66:
        /* <DEDUP_REMOVED lines=10> */
.L_x_69:
[----:B------:R-:W-:Y:S05]  /*c590*/  BSYNC B0 ;  /* 0x0000000000007941 */ /* 0x000fea0003800000 */
.L_x_68:
[----:B--2---:R-:W2:Y:S01]  /*c5a0*/  LDL.LU R19, [R1+0x64] ;  /* 0x0000640001137983 */ /* 0x004ea20000300800 */
        /* <DEDUP_REMOVED lines=9> */
.L_x_71:
[----:B------:R-:W-:Y:S05]  /*c640*/  BSYNC B0 ;  /* 0x0000000000007941 */ /* 0x000fea0003800000 */
.L_x_70:
        /* <DEDUP_REMOVED lines=10> */
.L_x_73:
[----:B------:R-:W-:Y:S05]  /*c6f0*/  BSYNC B0 ;  /* 0x0000000000007941 */ /* 0x000fea0003800000 */
.L_x_72:
        /* <DEDUP_REMOVED lines=10> */
.L_x_75:
[----:B------:R-:W-:Y:S05]  /*c7a0*/  BSYNC B0 ;  /* 0x0000000000007941 */ /* 0x000fea0003800000 */
.L_x_74:
        /* <DEDUP_REMOVED lines=10> */
.L_x_77:
[----:B------:R-:W-:Y:S05]  /*c850*/  BSYNC B0 ;  /* 0x0000000000007941 */ /* 0x000fea0003800000 */
.L_x_76:
        /* <DEDUP_REMOVED lines=10> */
.L_x_79:
[----:B------:R-:W-:Y:S05]  /*c900*/  BSYNC B0 ;  /* 0x0000000000007941 */ /* 0x000fea0003800000 */
.L_x_78:
        /* <DEDUP_REMOVED lines=10> */
.L_x_81:
[----:B------:R-:W-:Y:S05]  /*c9b0*/  BSYNC B0 ;  /* 0x0000000000007941 */ /* 0x000fea0003800000 */
.L_x_80:
        /* <DEDUP_REMOVED lines=10> */
.L_x_83:
[----:B------:R-:W-:Y:S05]  /*ca60*/  BSYNC B0 ;  /* 0x0000000000007941 */ /* 0x000fea0003800000 */
.L_x_82:
        /* <DEDUP_REMOVED lines=10> */
.L_x_85:
[----:B------:R-:W-:Y:S05]  /*cb10*/  BSYNC B0 ;  /* 0x0000000000007941 */ /* 0x000fea0003800000 */
.L_x_84:
        /* <DEDUP_REMOVED lines=10> */
.L_x_87:
[----:B------:R-:W-:Y:S05]  /*cbc0*/  BSYNC B0 ;  /* 0x0000000000007941 */ /* 0x000fea0003800000 */
.L_x_86:
        /* <DEDUP_REMOVED lines=10> */
.L_x_89:
[----:B------:R-:W-:Y:S05]  /*cc70*/  BSYNC B0 ;  /* 0x0000000000007941 */ /* 0x000fea0003800000 */
.L_x_88:
        /* <DEDUP_REMOVED lines=10> */
.L_x_91:
[----:B------:R-:W-:Y:S05]  /*cd20*/  BSYNC B0 ;  /* 0x0000000000007941 */ /* 0x000fea0003800000 */
.L_x_90:
        /* <DEDUP_REMOVED lines=10> */
.L_x_93:
[----:B------:R-:W-:Y:S05]  /*cdd0*/  BSYNC B0 ;  /* 0x0000000000007941 */ /* 0x000fea0003800000 */
.L_x_92:
        /* <DEDUP_REMOVED lines=10> */
.L_x_95:
[----:B------:R-:W-:Y:S05]  /*ce80*/  BSYNC B0 ;  /* 0x0000000000007941 */ /* 0x000fea0003800000 */
.L_x_94:
        /* <DEDUP_REMOVED lines=10> */
.L_x_97:
[----:B------:R-:W-:Y:S05]  /*cf30*/  BSYNC B0 ;  /* 0x0000000000007941 */ /* 0x000fea0003800000 */
.L_x_96:
        /* <DEDUP_REMOVED lines=10> */
.L_x_99:
[----:B------:R-:W-:Y:S05]  /*cfe0*/  BSYNC B0 ;  /* 0x0000000000007941 */ /* 0x000fea0003800000 */
.L_x_98:
        /* <DEDUP_REMOVED lines=10> */
.L_x_101:
[----:B------:R-:W-:Y:S05]  /*d090*/  BSYNC B0 ;  /* 0x0000000000007941 */ /* 0x000fea0003800000 */
.L_x_100:
        /* <DEDUP_REMOVED lines=10> */
.L_x_103:
[----:B------:R-:W-:Y:S05]  /*d140*/  BSYNC B0 ;  /* 0x0000000000007941 */ /* 0x000fea0003800000 */
.L_x_102:
        /* <DEDUP_REMOVED lines=10> */
.L_x_105:
[----:B------:R-:W-:Y:S05]  /*d1f0*/  BSYNC B0 ;  /* 0x0000000000007941 */ /* 0x000fea0003800000 */
.L_x_104:
        /* <DEDUP_REMOVED lines=10> */
.L_x_107:
[----:B------:R-:W-:Y:S05]  /*d2a0*/  BSYNC B0 ;  /* 0x0000000000007941 */ /* 0x000fea0003800000 */
.L_x_106:
        /* <DEDUP_REMOVED lines=10> */
.L_x_109:
[----:B------:R-:W-:Y:S05]  /*d350*/  BSYNC B0 ;  /* 0x0000000000007941 */ /* 0x000fea0003800000 */
.L_x_108:
        /* <DEDUP_REMOVED lines=10> */
.L_x_111:
[----:B------:R-:W-:Y:S05]  /*d400*/  BSYNC B0 ;  /* 0x0000000000007941 */ /* 0x000fea0003800000 */
.L_x_110:
        /* <DEDUP_REMOVED lines=10> */
.L_x_113:
[----:B------:R-:W-:Y:S05]  /*d4b0*/  BSYNC B0 ;  /* 0x0000000000007941 */ /* 0x000fea0003800000 */
.L_x_112:
        /* <DEDUP_REMOVED lines=10> */
.L_x_115:
[----:B------:R-:W-:Y:S05]  /*d560*/  BSYNC B0 ;  /* 0x0000000000007941 */ /* 0x000fea0003800000 */
.L_x_114:
        /* <DEDUP_REMOVED lines=10> */
.L_x_117:
[----:B------:R-:W-:Y:S05]  /*d610*/  BSYNC B0 ;  /* 0x0000000000007941 */ /* 0x000fea0003800000 */
.L_x_116:
        /* <DEDUP_REMOVED lines=10> */
.L_x_119:
[----:B------:R-:W-:Y:S05]  /*d6c0*/  BSYNC B0 ;  /* 0x0000000000007941 */ /* 0x000fea0003800000 */
.L_x_118:
        /* <DEDUP_REMOVED lines=10> */
.L_x_121:
[----:B------:R-:W-:Y:S05]  /*d770*/  BSYNC B0 ;  /* 0x0000000000007941 */ /* 0x000fea0003800000 */
.L_x_120:
        /* <DEDUP_REMOVED lines=10> */
.L_x_123:
[----:B------:R-:W-:Y:S05]  /*d820*/  BSYNC B0 ;  /* 0x0000000000007941 */ /* 0x000fea0003800000 */
.L_x_122:
        /* <DEDUP_REMOVED lines=10> */
.L_x_125:
[----:B------:R-:W-:Y:S05]  /*d8d0*/  BSYNC B0 ;  /* 0x0000000000007941 */ /* 0x000fea0003800000 */
.L_x_124:
        /* <DEDUP_REMOVED lines=10> */
.L_x_127:
[----:B------:R-:W-:Y:S05]  /*d980*/  BSYNC B0 ;  /* 0x0000000000007941 */ /* 0x000fea0003800000 */
.L_x_126:
        /* <DEDUP_REMOVED lines=10> */
.L_x_129:
[----:B------:R-:W-:Y:S05]  /*da30*/  BSYNC B0 ;  /* 0x0000000000007941 */ /* 0x000fea0003800000 */
.L_x_128:
        /* <DEDUP_REMOVED lines=10> */
.L_x_131:
[----:B------:R-:W-:Y:S05]  /*dae0*/  BSYNC B0 ;  /* 0x0000000000007941 */ /* 0x000fea0003800000 */
.L_x_130:
        /* <DEDUP_REMOVED lines=10> */
.L_x_133:
[----:B------:R-:W-:Y:S05]  /*db90*/  BSYNC B0 ;  /* 0x0000000000007941 */ /* 0x000fea0003800000 */
.L_x_132:
        /* <DEDUP_REMOVED lines=10> */
.L_x_135:
[----:B------:R-:W-:Y:S05]  /*dc40*/  BSYNC B0 ;  /* 0x0000000000007941 */ /* 0x000fea0003800000 */
.L_x_134:
        /* <DEDUP_REMOVED lines=10> */
.L_x_137:
[----:B------:R-:W-:Y:S05]  /*dcf0*/  BSYNC B0 ;  /* 0x0000000000007941 */ /* 0x000fea0003800000 */
.L_x_136:
        /* <DEDUP_REMOVED lines=10> */
.L_x_139:
[----:B------:R-:W-:Y:S05]  /*dda0*/  BSYNC B0 ;  /* 0x0000000000007941 */ /* 0x000fea0003800000 */
.L_x_138:
        /* <DEDUP_REMOVED lines=10> */
.L_x_141:
[----:B------:R-:W-:Y:S05]  /*de50*/  BSYNC B0 ;  /* 0x0000000000007941 */ /* 0x000fea0003800000 */
.L_x_140:
[----:B01-34-:R-:W3:Y:S01]  /*de60*/  LDL.LU R9, [R1+0xf4] ;  /* 0x0000f40001097983 */ /* 0x01bee20000300800 */
        /* <DEDUP_REMOVED lines=9> */
.L_x_143:
[----:B------:R-:W-:Y:S05]  /*df00*/  BSYNC B0 ;  /* 0x0000000000007941 */ /* 0x000fea0003800000 */
.L_x_142:
[----:B0-----:R-:W3:Y:S01]  /*df10*/  LDL.LU R9, [R1+0xf8] ;  /* 0x0000f80001097983 */ /* 0x001ee20000300800 */
[----:B-----5:R-:W-:Y:S01]  /*df20*/  LOP3.LUT R8, R15, 0xffffe000, RZ, 0xc0, !PT ;  /* 0xffffe0000f087812 */ /* 0x020fe200078ec0ff */
[----:B------:R-:W-:Y:S01]  /*df30*/  BSSY B0, `(.L_x_144) ;  /* 0x000000a000007945 */ /* 0x000fe20003800000 */
[----:B------:R-:W-:Y:S02]  /*df40*/  ISETP.GT.AND P1, PT, R0, 0x79, P0 ;  /* 0x000000790000780c */ /* 0x000fe40000724270 */
[----:B--2---:R-:W-:Y:S01]  /*df50*/  IADD3 R19, P0, R12, 0x40, RZ ;  /* 0x000000400c137810 */ /* 0x004fe20007f1e0ff */
[----:B------:R-:W-:-:S04]  /*df60*/  FMUL R8, R8, UR22 ;  /* 0x0000001608087c20 */ /* 0x000fc80008400000 */
[----:B---3--:R-:W-:Y:S01]  /*df70*/  FFMA R9, R9, UR11, R8 ;  /* 0x0000000b09097c23 */ /* 0x008fe20008000008 */
[----:B------:R-:W-:-:S04]  /*df80*/  IADD3.X R8, RZ, R13, RZ, P0, !PT ;  /* 0x0000000dff087210 */ /* 0x000fc800007fe4ff */
[----:B------:R-:W-:-:S05]  /*df90*/  F2FP.TF32.F32.PACK_B R9, R9 ;  /* 0x00000009ff09723e */ /* 0x000fca00024050ff */
[----:B------:R0:W-:Y:S01]  /*dfa0*/  @P2 STG.E desc[UR20][R4.64+0x1e0], R9 ;  /* 0x0001e00904002986 */ /* 0x0001e2000c101914 */
[----:B------:R-:W-:Y:S05]  /*dfb0*/  @!P1 BRA `(.L_x_145) ;  /* 0x0000000000049947 */ /* 0x000fea0003800000 */
[----:B------:R2:W5:Y:S02]  /*dfc0*/  LDG.E.LTC128B R15, desc[UR20][R6.64+0x1e4] ;  /* 0x0001e414060f7981 */ /* 0x000564000c1e1920 */
.L_x_145:
[----:B------:R-:W-:Y:S05]  /*dfd0*/  BSYNC B0 ;  /* 0x0000000000007941 */ /* 0x000fea0003800000 */
.L_x_144:
[----:B-12---:R-:W2:Y:S01]  /*dfe0*/  LDL.LU R7, [R1+0xfc] ;  /* 0x0000fc0001077983 */ /* 0x006ea20000300800 */
[----:B-----5:R-:W-:Y:S01]  /*dff0*/  LOP3.LUT R6, R15, 0xffffe000, RZ, 0xc0, !PT ;  /* 0xffffe0000f067812 */ /* 0x020fe200078ec0ff */
[----:B------:R-:W-:Y:S01]  /*e000*/  IMAD R18, R8, UR14, RZ ;  /* 0x0000000e08127c24 */ /* 0x000fe2000f8e02ff */
[----:B------:R-:W-:Y:S01]  /*e010*/  ISETP.GT.AND P0, PT, R14, 0x40, PT ;  /* 0x000000400e00780c */ /* 0x000fe20003f04270 */
[----:B0-----:R-:W-:-:S04]  /*e020*/  IMAD.WIDE.U32 R8, R19, UR14, R10 ;  /* 0x0000000e13087c25 */ /* 0x001fc8000f8e000a */
[----:B------:R-:W-:Y:S01]  /*e030*/  FMUL R6, R6, UR22 ;  /* 0x0000001606067c20 */ /* 0x000fe20008400000 */
[----:B------:R-:W-:Y:S01]  /*e040*/  ISETP.GT.AND P3, PT, R0, RZ, P0 ;  /* 0x000000ff0000720c */ /* 0x000fe20000764270 */
[----:B------:R-:W-:Y:S02]  /*e050*/  IMAD R21, R19, UR15, R18 ;  /* 0x0000000f13157c24 */ /* 0x000fe4000f8e0212 */
[----:B--2---:R-:W-:Y:S02]  /*e060*/  FFMA R23, R7, UR11, R6 ;  /* 0x0000000b07177c23 */ /* 0x004fe40008000006 */
[----:B------:R-:W-:Y:S01]  /*e070*/  IMAD.IADD R7, R9, 0x1, R21 ;  /* 0x0000000109077824 */ /* 0x000fe200078e0215 */
[C---:B------:R-:W-:Y:S02]  /*e080*/  LEA R6, P2, R8.reuse, UR16, 0x2 ;  /* 0x0000001008067c11 */ /* 0x040fe4000f8410ff */
[----:B------:R-:W-:Y:S02]  /*e090*/  F2FP.TF32.F32.PACK_B R23, R23 ;  /* 0x00000017ff17723e */ /* 0x000fe400024050ff */
[----:B------:R-:W-:-:S03]  /*e0a0*/  LEA.HI.X R7, R8, UR17, R7, 0x2, P2 ;  /* 0x0000001108077c11 */ /* 0x000fc600090f1407 */
[----:B------:R0:W-:Y:S04]  /*e0b0*/  @P1 STG.E desc[UR20][R4.64+0x1e4], R23 ;  /* 0x0001e41704001986 */ /* 0x0001e8000c101914 */
[----:B------:R-:W2:Y:S01]  /*e0c0*/  @P3 LDG.E.LTC128B R15, desc[UR20][R6.64] ;  /* 0x00000014060f3981 */ /* 0x000ea2000c1e1920 */
[----:B------:R-:W-:Y:S01]  /*e0d0*/  USHF.L.U32 UR4, UR12, 0x6, URZ ;  /* 0x000000060c047899 */ /* 0x000fe2000800063f */
[----:B------:R-:W-:Y:S01]  /*e0e0*/  ISETP.GT.AND P2, PT, R0, 0x1, P0 ;  /* 0x000000010000780c */ /* 0x000fe20000744270 */
[----:B------:R-:W-:Y:S01]  /*e0f0*/  USHF.L.U64.HI UR6, UR12, 0x6, UR13 ;  /* 0x000000060c067899 */ /* 0x000fe2000801020d */
[----:B------:R-:W-:Y:S01]  /*e100*/  BSSY B0, `(.L_x_146) ;  /* 0x000000d000007945 */ /* 0x000fe20003800000 */
[----:B------:R-:W-:Y:S02]  /*e110*/  USHF.L.U32 UR7, UR4, 0x2, URZ ;  /* 0x0000000204077899 */ /* 0x000fe4000800063f */
[----:B------:R-:W-:Y:S01]  /*e120*/  USHF.L.U64.HI UR4, UR4, 0x2, UR6 ;  /* 0x0000000204047899 */ /* 0x000fe20008010206 */
[----:B0-----:R-:W-:Y:S01]  /*e130*/  IMAD.WIDE.U32 R4, R19, UR14, R16 ;  /* 0x0000000e13047c25 */ /* 0x001fe2000f8e0010 */
[----:B--2---:R-:W-:-:S05]  /*e140*/  LOP3.LUT R8, R15, 0xffffe000, RZ, 0xc0, !PT ;  /* 0xffffe0000f087812 */ /* 0x004fca00078ec0ff */
[----:B------:R-:W-:Y:S01]  /*e150*/  FMUL R9, R8, UR22 ;  /* 0x0000001608097c20 */ /* 0x000fe20008400000 */
[----:B------:R-:W-:-:S03]  /*e160*/  IADD3 R8, P1, R2, UR7, RZ ;  /* 0x0000000702087c10 */ /* 0x000fc6000ff3e0ff */
[----:B------:R-:W-:Y:S01]  /*e170*/  FFMA R217, R152, UR11, R9 ;  /* 0x0000000b98d97c23 */ /* 0x000fe20008000009 */
[----:B------:R-:W-:-:S04]  /*e180*/  IADD3.X R9, R3, UR4, RZ, P1, !PT ;  /* 0x0000000403097c10 */ /* 0x000fc80008ffe4ff */
[----:B------:R-:W-:-:S05]  /*e190*/  F2FP.TF32.F32.PACK_B R217, R217 ;  /* 0x000000d9ffd9723e */ /* 0x000fca00024050ff */
[----:B------:R0:W-:Y:S01]  /*e1a0*/  @P3 STG.E desc[UR20][R8.64], R217 ;  /* 0x000000d908003986 */ /* 0x0001e2000c101914 */
[----:B------:R-:W-:Y:S05]  /*e1b0*/  @!P2 BRA `(.L_x_147) ;  /* 0x000000000004a947 */ /* 0x000fea0003800000 */
[----:B------:R1:W5:Y:S02]  /*e1c0*/  LDG.E.LTC128B R15, desc[UR20][R6.64+0x4] ;  /* 0x00000414060f7981 */ /* 0x000364000c1e1920 */
.L_x_147:
[----:B------:R-:W-:Y:S05]  /*e1d0*/  BSYNC B0 ;  /* 0x0000000000007941 */ /* 0x000fea0003800000 */
.L_x_146:
[----:B-----5:R-:W-:Y:S01]  /*e1e0*/  LOP3.LUT R18, R15, 0xffffe000, RZ, 0xc0, !PT ;  /* 0xffffe0000f127812 */ /* 0x020fe200078ec0ff */
[----:B------:R-:W-:Y:S01]  /*e1f0*/  BSSY B0, `(.L_x_148) ;  /* 0x000000d000007945 */ /* 0x000fe20003800000 */
[----:B------:R-:W-:Y:S02]  /*e200*/  IADD3 R19, P3, R10, R4, RZ ;  /* 0x000000040a137210 */ /* 0x000fe40007f7e0ff */
[----:B------:R-:W-:Y:S01]  /*e210*/  ISETP.GT.AND P1, PT, R14, 0x48, PT ;  /* 0x000000480e00780c */ /* 0x000fe20003f24270 */
[----:B------:R-:W-:Y:S01]  /*e220*/  FMUL R18, R18, UR22 ;  /* 0x0000001612127c20 */ /* 0x000fe20008400000 */
[----:B------:R-:W-:Y:S02]  /*e230*/  IADD3.X R20, R11, R21, R5, P3, !PT ;  /* 0x000000150b147210 */ /* 0x000fe40001ffe405 */
[----:B------:R-:W-:Y:S01]  /*e240*/  ISETP.GT.AND P3, PT, R0, RZ, P1 ;  /* 0x000000ff0000720c */ /* 0x000fe20000f64270 */
[----:B------:R-:W-:Y:S01]  /*e250*/  FFMA R153, R153, UR11, R18 ;  /* 0x0000000b99997c23 */ /* 0x000fe20008000012 */
[----:B------:R-:W-:-:S04]  /*e260*/  LEA R4, P4, R19, UR16, 0x2 ;  /* 0x0000001013047c11 */ /* 0x000fc8000f8810ff */
[----:B------:R-:W-:Y:S02]  /*e270*/  F2FP.TF32.F32.PACK_B R153, R153 ;  /* 0x00000099ff99723e */ /* 0x000fe400024050ff */
[----:B------:R-:W-:-:S03]  /*e280*/  LEA.HI.X R5, R19, UR17, R20, 0x2, P4 ;  /* 0x0000001113057c11 */ /* 0x000fc6000a0f1414 */
[----:B------:R2:W-:Y:S02]  /*e290*/  @P2 STG.E desc[UR20][R8.64+0x4], R153 ;  /* 0x0000049908002986 */ /* 0x0005e4000c101914 */
[----:B------:R-:W-:Y:S05]  /*e2a0*/  @!P3 BRA `(.L_x_149) ;  /* 0x000000000004b947 */ /* 0x000fea0003800000 */
[----:B------:R3:W5:Y:S02]  /*e2b0*/  LDG.E.LTC128B R15, desc[UR20][R4.64] ;  /* 0x00000014040f7981 */ /* 0x000764000c1e1920 */
.L_x_149:
[----:B------:R-:W-:Y:S05]  /*e2c0*/  BSYNC B0 ;  /* 0x0000000000007941 */ /* 0x000fea0003800000 */
.L_x_148:
[----:B-----5:R-:W-:Y:S01]  /*e2d0*/  LOP3.LUT R18, R15, 0xffffe000, RZ, 0xc0, !PT ;  /* 0xffffe0000f127812 */ /* 0x020fe200078ec0ff */
[----:B------:R-:W-:Y:S01]  /*e2e0*/  BSSY B0, `(.L_x_150) ;  /* 0x000000a000007945 */ /* 0x000fe20003800000 */
[----:B------:R-:W-:-:S03]  /*e2f0*/  ISETP.GT.AND P2, PT, R0, 0x1, P1 ;  /* 0x000000010000780c */ /* 0x000fc60000f44270 */
        /* <DEDUP_REMOVED lines=8> */
.L_x_151:
[----:B------:R-:W-:Y:S05]  /*e380*/  BSYNC B0 ;  /* 0x0000000000007941 */ /* 0x000fea0003800000 */
.L_x_150:
[----:B-----5:R-:W-:Y:S01]  /*e390*/  LOP3.LUT R20, R15, 0xffffe000, RZ, 0xc0, !PT ;  /* 0xffffe0000f147812 */ /* 0x020fe200078ec0ff */
[----:B------:R-:W-:Y:S01]  /*e3a0*/  BSSY B0, `(.L_x_152) ;  /* 0x0000008000007945 */ /* 0x000fe20003800000 */
[----:B------:R-:W-:-:S03]  /*e3b0*/  ISETP.GT.AND P3, PT, R0, 0x8, P0 ;  /* 0x000000080000780c */ /* 0x000fc60000764270 */
[----:B------:R-:W-:-:S04]  /*e3c0*/  FMUL R20, R20, UR22 ;  /* 0x0000001614147c20 */ /* 0x000fc80008400000 */
[----:B------:R-:W-:-:S05]  /*e3d0*/  FFMA R155, R155, UR11, R20 ;  /* 0x0000000b9b9b7c23 */ /* 0x000fca0008000014 */
[----:B------:R-:W-:-:S05]  /*e3e0*/  F2FP.TF32.F32.PACK_B R155, R155 ;  /* 0x0000009bff9b723e */ /* 0x000fca00024050ff */
[----:B------:R0:W-:Y:S01]  /*e3f0*/  @P2 STG.E desc[UR20][R18.64+0x4], R155 ;  /* 0x0000049b12002986 */ /* 0x0001e2000c101914 */
[----:B------:R-:W-:Y:S05]  /*e400*/  @!P3 BRA `(.L_x_153) ;  /* 0x000000000004b947 */ /* 0x000fea0003800000 */
[----:B------:R0:W5:Y:S02]  /*e410*/  LDG.E.LTC128B R15, desc[UR20][R6.64+0x20] ;  /* 0x00002014060f7981 */ /* 0x000164000c1e1920 */
.L_x_153:
[----:B------:R-:W-:Y:S05]  /*e420*/  BSYNC B0 ;  /* 0x0000000000007941 */ /* 0x000fea0003800000 */
.L_x_152:
[----:B0---45:R-:W-:Y:S01]  /*e430*/  LOP3.LUT R18, R15, 0xffffe000, RZ, 0xc0, !PT ;  /* 0xffffe0000f127812 */ /* 0x031fe200078ec0ff */
        /* <DEDUP_REMOVED lines=8> */
.L_x_155:
[----:B------:R-:W-:Y:S05]  /*e4c0*/  BSYNC B0 ;  /* 0x0000000000007941 */ /* 0x000fea0003800000 */
.L_x_154:
        /* <DEDUP_REMOVED lines=9> */
.L_x_157:
[----:B------:R-:W-:Y:S05]  /*e560*/  BSYNC B0 ;  /* 0x0000000000007941 */ /* 0x000fea0003800000 */
.L_x_156:
[----:B-----5:R-:W-:Y:S01]  /*e570*/  LOP3.LUT R18, R15, 0xffffe000, RZ, 0xc0, !PT ;  /* 0xffffe0000f127812 */ /* 0x020fe200078ec0ff */
[----:B------:R-:W-:Y:S01]  /*e580*/  IMAD.U32 R21, RZ, RZ, UR8 ;  /* 0x00000008ff157e24 */ /* 0x000fe2000f8e00ff */
[----:B------:R-:W-:Y:S01]  /*e590*/  ISETP.GT.AND P2, PT, R0, 0x9, P1 ;  /* 0x000000090000780c */ /* 0x000fe20000f44270 */
[----:B------:R-:W-:Y:S01]  /*e5a0*/  IMAD.U32 R23, RZ, RZ, UR5 ;  /* 0x00000005ff177e24 */ /* 0x000fe2000f8e00ff */
[----:B------:R-:W-:Y:S01]  /*e5b0*/  BSSY B0, `(.L_x_158) ;  /* 0x0000009000007945 */ /* 0x000fe20003800000 */
[----:B0-----:R-:W-:Y:S01]  /*e5c0*/  FMUL R19, R18, UR22 ;  /* 0x0000001612137c20 */ /* 0x001fe20008400000 */
[----:B------:R-:W-:-:S03]  /*e5d0*/  IADD3 R18, P4, P5, R21, UR7, R2 ;  /* 0x0000000715127c10 */ /* 0x000fc6000fd9e002 */
[----:B------:R-:W-:Y:S01]  /*e5e0*/  FFMA R21, R158, UR11, R19 ;  /* 0x0000000b9e157c23 */ /* 0x000fe20008000013 */
[----:B------:R-:W-:-:S04]  /*e5f0*/  IADD3.X R19, R23, UR4, R3, P4, P5 ;  /* 0x0000000417137c10 */ /* 0x000fc8000a7ea403 */
[----:B------:R-:W-:-:S05]  /*e600*/  F2FP.TF32.F32.PACK_B R21, R21 ;  /* 0x00000015ff15723e */ /* 0x000fca00024050ff */
[----:B------:R0:W-:Y:S01]  /*e610*/  @P3 STG.E desc[UR20][R18.64+0x20], R21 ;  /* 0x0000201512003986 */ /* 0x0001e2000c101914 */
[----:B------:R-:W-:Y:S05]  /*e620*/  @!P2 BRA `(.L_x_159) ;  /* 0x000000000004a947 */ /* 0x000fea0003800000 */
[----:B------:R0:W5:Y:S02]  /*e630*/  LDG.E.LTC128B R15, desc[UR20][R4.64+0x24] ;  /* 0x00002414040f7981 */ /* 0x000164000c1e1920 */
.L_x_159:
[----:B------:R-:W-:Y:S05]  /*e640*/  BSYNC B0 ;  /* 0x0000000000007941 */ /* 0x000fea0003800000 */
.L_x_158:
        /* <DEDUP_REMOVED lines=9> */
.L_x_161:
[----:B------:R-:W-:Y:S05]  /*e6e0*/  BSYNC B0 ;  /* 0x0000000000007941 */ /* 0x000fea0003800000 */
.L_x_160:
[----:B-----5:R-:W-:Y:S01]  /*e6f0*/  LOP3.LUT R20, R15, 0xffffe000, RZ, 0xc0, !PT ;  /* 0xffffe0000f147812 */ /* 0x020fe200078ec0ff */
[----:B------:R-:W-:Y:S01]  /*e700*/  BSSY B0, `(.L_x_162) ;  /* 0x0000008000007945 */ /* 0x000fe20003800000 */
[----:B------:R-:W-:-:S03]  /*e710*/  ISETP.GT.AND P2, PT, R0, 0x11, P0 ;  /* 0x000000110000780c */ /* 0x000fc60000744270 */
[----:B0-----:R-:W-:-:S04]  /*e720*/  FMUL R21, R20, UR22 ;  /* 0x0000001614157c20 */ /* 0x001fc80008400000 */
[----:B------:R-:W-:-:S05]  /*e730*/  FFMA R21, R160, UR11, R21 ;  /* 0x0000000ba0157c23 */ /* 0x000fca0008000015 */
[----:B------:R-:W-:-:S05]  /*e740*/  F2FP.TF32.F32.PACK_B R21, R21 ;  /* 0x00000015ff15723e */ /* 0x000fca00024050ff */
[----:B------:R0:W-:Y:S01]  /*e750*/  @P3 STG.E desc[UR20][R8.64+0x40], R21 ;  /* 0x0000401508003986 */ /* 0x0001e2000c101914 */
[----:B------:R-:W-:Y:S05]  /*e760*/  @!P2 BRA `(.L_x_163) ;  /* 0x000000000004a947 */ /* 0x000fea0003800000 */
[----:B------:R0:W5:Y:S02]  /*e770*/  LDG.E.LTC128B R15, desc[UR20][R6.64+0x44] ;  /* 0x00004414060f7981 */ /* 0x000164000c1e1920 */
.L_x_163:
[----:B------:R-:W-:Y:S05]  /*e780*/  BSYNC B0 ;  /* 0x0000000000007941 */ /* 0x000fea0003800000 */
.L_x_162:
        /* <DEDUP_REMOVED lines=9> */
.L_x_165:
[----:B------:R-:W-:Y:S05]  /*e820*/  BSYNC B0 ;  /* 0x0000000000007941 */ /* 0x000fea0003800000 */
.L_x_164:
        /* <DEDUP_REMOVED lines=9> */
.L_x_167:
[----:B------:R-:W-:Y:S05]  /*e8c0*/  BSYNC B0 ;  /* 0x0000000000007941 */ /* 0x000fea0003800000 */
.L_x_166:
        /* <DEDUP_REMOVED lines=9> */
.L_x_169:
[----:B------:R-:W-:Y:S05]  /*e960*/  BSYNC B0 ;  /* 0x0000000000007941 */ /* 0x000fea0003800000 */
.L_x_168:
        /* <DEDUP_REMOVED lines=9> */
.L_x_171:
[----:B------:R-:W-:Y:S05]  /*ea00*/  BSYNC B0 ;  /* 0x0000000000007941 */ /* 0x000fea0003800000 */
.L_x_170:
        /* <DEDUP_REMOVED lines=9> */
.L_x_173:
[----:B------:R-:W-:Y:S05]  /*eaa0*/  BSYNC B0 ;  /* 0x0000000000007941 */ /* 0x000fea0003800000 */
.L_x_172:
        /* <DEDUP_REMOVED lines=9> */
.L_x_175:
[----:B------:R-:W-:Y:S05]  /*eb40*/  BSYNC B0 ;  /* 0x0000000000007941 */ /* 0x000fea0003800000 */
.L_x_174:
        /* <DEDUP_REMOVED lines=9> */
.L_x_177:
[----:B------:R-:W-:Y:S05]  /*ebe0*/  BSYNC B0 ;  /* 0x0000000000007941 */ /* 0x000fea0003800000 */
.L_x_176:
        /* <DEDUP_REMOVED lines=9> */
.L_x_179:
[----:B------:R-:W-:Y:S05]  /*ec80*/  BSYNC B0 ;  /* 0x0000000000007941 */ /* 0x000fea0003800000 */
.L_x_178:
        /* <DEDUP_REMOVED lines=9> */
.L_x_181:
[----:B------:R-:W-:Y:S05]  /*ed20*/  BSYNC B0 ;  /* 0x0000000000007941 */ /* 0x000fea0003800000 */
.L_x_180:
        /* <DEDUP_REMOVED lines=9> */
.L_x_183:
[----:B------:R-:W-:Y:S05]  /*edc0*/  BSYNC B0 ;  /* 0x0000000000007941 */ /* 0x000fea0003800000 */
.L_x_182:
        /* <DEDUP_REMOVED lines=9> */
.L_x_185:
[----:B------:R-:W-:Y:S05]  /*ee60*/  BSYNC B0 ;  /* 0x0000000000007941 */ /* 0x000fea0003800000 */
.L_x_184:
        /* <DEDUP_REMOVED lines=9> */
.L_x_187:
[----:B------:R-:W-:Y:S05]  /*ef00*/  BSYNC B0 ;  /* 0x0000000000007941 */ /* 0x000fea0003800000 */
.L_x_186:
        /* <DEDUP_REMOVED lines=9> */
.L_x_189:
[----:B------:R-:W-:Y:S05]  /*efa0*/  BSYNC B0 ;  /* 0x0000000000007941 */ /* 0x000fea0003800000 */
.L_x_188:
        /* <DEDUP_REMOVED lines=9> */
.L_x_191:
[----:B------:R-:W-:Y:S05]  /*f040*/  BSYNC B0 ;  /* 0x0000000000007941 */ /* 0x000fea0003800000 */
.L_x_190:
        /* <DEDUP_REMOVED lines=9> */
.L_x_193:
[----:B------:R-:W-:Y:S05]  /*f0e0*/  BSYNC B0 ;  /* 0x0000000000007941 */ /* 0x000fea0003800000 */
.L_x_192:
        /* <DEDUP_REMOVED lines=9> */
.L_x_195:
[----:B------:R-:W-:Y:S05]  /*f180*/  BSYNC B0 ;  /* 0x0000000000007941 */ /* 0x000fea0003800000 */
.L_x_194:
        /* <DEDUP_REMOVED lines=9> */
.L_x_197:
[----:B------:R-:W-:Y:S05]  /*f220*/  BSYNC B0 ;  /* 0x0000000000007941 */ /* 0x000fea0003800000 */
.L_x_196:
        /* <DEDUP_REMOVED lines=9> */
.L_x_199:
[----:B------:R-:W-:Y:S05]  /*f2c0*/  BSYNC B0 ;  /* 0x0000000000007941 */ /* 0x000fea0003800000 */
.L_x_198:
        /* <DEDUP_REMOVED lines=9> */
.L_x_201:
[----:B------:R-:W-:Y:S05]  /*f360*/  BSYNC B0 ;  /* 0x0000000000007941 */ /* 0x000fea0003800000 */
.L_x_200:
        /* <DEDUP_REMOVED lines=9> */
.L_x_203:
[----:B------:R-:W-:Y:S05]  /*f400*/  BSYNC B0 ;  /* 0x0000000000007941 */ /* 0x000fea0003800000 */
.L_x_202:
        /* <DEDUP_REMOVED lines=9> */
.L_x_205:
[----:B------:R-:W-:Y:S05]  /*f4a0*/  BSYNC B0 ;  /* 0x0000000000007941 */ /* 0x000fea0003800000 */
.L_x_204:
        /* <DEDUP_REMOVED lines=9> */
.L_x_207:
[----:B------:R-:W-:Y:S05]  /*f540*/  BSYNC B0 ;  /* 0x0000000000007941 */ /* 0x000fea0003800000 */
.L_x_206:
        /* <DEDUP_REMOVED lines=9> */
.L_x_209:
[----:B------:R-:W-:Y:S05]  /*f5e0*/  BSYNC B0 ;  /* 0x0000000000007941 */ /* 0x000fea0003800000 */
.L_x_208:
        /* <DEDUP_REMOVED lines=9> */
.L_x_211:
[----:B------:R-:W-:Y:S05]  /*f680*/  BSYNC B0 ;  /* 0x0000000000007941 */ /* 0x000fea0003800000 */
.L_x_210:
        /* <DEDUP_REMOVED lines=9> */
.L_x_213:
[----:B------:R-:W-:Y:S05]  /*f720*/  BSYNC B0 ;  /* 0x0000000000007941 */ /* 0x000fea0003800000 */
.L_x_212:
        /* <DEDUP_REMOVED lines=9> */
.L_x_215:
[----:B------:R-:W-:Y:S05]  /*f7c0*/  BSYNC B0 ;  /* 0x0000000000007941 */ /* 0x000fea0003800000 */
.L_x_214:
        /* <DEDUP_REMOVED lines=9> */
.L_x_217:
[----:B------:R-:W-:Y:S05]  /*f860*/  BSYNC B0 ;  /* 0x0000000000007941 */ /* 0x000fea0003800000 */
.L_x_216:
        /* <DEDUP_REMOVED lines=9> */
.L_x_219:
[----:B------:R-:W-:Y:S05]  /*f900*/  BSYNC B0 ;  /* 0x0000000000007941 */ /* 0x000fea0003800000 */
.L_x_218:
        /* <DEDUP_REMOVED lines=9> */
.L_x_221:
[----:B------:R-:W-:Y:S05]  /*f9a0*/  BSYNC B0 ;  /* 0x0000000000007941 */ /* 0x000fea0003800000 */
.L_x_220:
        /* <DEDUP_REMOVED lines=9> */
.L_x_223:
[----:B------:R-:W-:Y:S05]  /*fa40*/  BSYNC B0 ;  /* 0x0000000000007941 */ /* 0x000fea0003800000 */
.L_x_222:
        /* <DEDUP_REMOVED lines=9> */
.L_x_225:
[----:B------:R-:W-:Y:S05]  /*fae0*/  BSYNC B0 ;  /* 0x0000000000007941 */ /* 0x000fea0003800000 */
.L_x_224:
        /* <DEDUP_REMOVED lines=9> */
.L_x_227:
[----:B------:R-:W-:Y:S05]  /*fb80*/  BSYNC B0 ;  /* 0x0000000000007941 */ /* 0x000fea0003800000 */
.L_x_226:
        /* <DEDUP_REMOVED lines=9> */
.L_x_229:
[----:B------:R-:W-:Y:S05]  /*fc20*/  BSYNC B0 ;  /* 0x0000000000007941 */ /* 0x000fea0003800000 */
.L_x_228:
        /* <DEDUP_REMOVED lines=9> */
.L_x_231:
[----:B------:R-:W-:Y:S05]  /*fcc0*/  BSYNC B0 ;  /* 0x0000000000007941 */ /* 0x000fea0003800000 */
.L_x_230:
        /* <DEDUP_REMOVED lines=9> */
.L_x_233:
[----:B------:R-:W-:Y:S05]  /*fd60*/  BSYNC B0 ;  /* 0x0000000000007941 */ /* 0x000fea0003800000 */
.L_x_232:
        /* <DEDUP_REMOVED lines=9> */
.L_x_235:
[----:B------:R-:W-:Y:S05]  /*fe00*/  BSYNC B0 ;  /* 0x0000000000007941 */ /* 0x000fea0003800000 */
.L_x_234:
        /* <DEDUP_REMOVED lines=9> */
.L_x_237:
[----:B------:R-:W-:Y:S05]  /*fea0*/  BSYNC B0 ;  /* 0x0000000000007941 */ /* 0x000fea0003800000 */
.L_x_236:
        /* <DEDUP_REMOVED lines=9> */
.L_x_239:
[----:B------:R-:W-:Y:S05]  /*ff40*/  BSYNC B0 ;  /* 0x0000000000007941 */ /* 0x000fea0003800000 */
.L_x_238:
        /* <DEDUP_REMOVED lines=9> */
.L_x_241:
[----:B------:R-:W-:Y:S05]  /*ffe0*/  BSYNC B0 ;  /* 0x0000000000007941 */ /* 0x000fea0003800000 */
.L_x_240:
        /* <DEDUP_REMOVED lines=9> */
.L_x_243:
[----:B------:R-:W-:Y:S05]  /*10080*/  BSYNC B0 ;  /* 0x0000000000007941 */ /* 0x000fea0003800000 */
.L_x_242:
        /* <DEDUP_REMOVED lines=9> */
.L_x_245:
[----:B------:R-:W-:Y:S05]  /*10120*/  BSYNC B0 ;  /* 0x0000000000007941 */ /* 0x000fea0003800000 */
.L_x_244:
        /* <DEDUP_REMOVED lines=9> */
.L_x_247:
[----:B------:R-:W-:Y:S05]  /*101c0*/  BSYNC B0 ;  /* 0x0000000000007941 */ /* 0x000fea0003800000 */
.L_x_246:
        /* <DEDUP_REMOVED lines=9> */
.L_x_249:
[----:B------:R-:W-:Y:S05]  /*10260*/  BSYNC B0 ;  /* 0x0000000000007941 */ /* 0x000fea0003800000 */
.L_x_248:
        /* <DEDUP_REMOVED lines=9> */
.L_x_251:
[----:B------:R-:W-:Y:S05]  /*10300*/  BSYNC B0 ;  /* 0x0000000000007941 */ /* 0x000fea0003800000 */
.L_x_250:
        /* <DEDUP_REMOVED lines=9> */
.L_x_253:
[----:B------:R-:W-:Y:S05]  /*103a0*/  BSYNC B0 ;  /* 0x0000000000007941 */ /* 0x000fea0003800000 */
.L_x_252:
        /* <DEDUP_REMOVED lines=9> */
.L_x_255:
[----:B------:R-:W-:Y:S05]  /*10440*/  BSYNC B0 ;  /* 0x0000000000007941 */ /* 0x000fea0003800000 */
.L_x_254:
        /* <DEDUP_REMOVED lines=9> */
.L_x_257:
[----:B------:R-:W-:Y:S05]  /*104e0*/  BSYNC B0 ;  /* 0x0000000000007941 */ /* 0x000fea0003800000 */
.L_x_256:
        /* <DEDUP_REMOVED lines=9> */
.L_x_259:
[----:B------:R-:W-:Y:S05]  /*10580*/  BSYNC B0 ;  /* 0x0000000000007941 */ /* 0x000fea0003800000 */
.L_x_258:
        /* <DEDUP_REMOVED lines=9> */
.L_x_261:
[----:B------:R-:W-:Y:S05]  /*10620*/  BSYNC B0 ;  /* 0x0000000000007941 */ /* 0x000fea0003800000 */
.L_x_260:
        /* <DEDUP_REMOVED lines=9> */
.L_x_263:
[----:B------:R-:W-:Y:S05]  /*106c0*/  BSYNC B0 ;  /* 0x0000000000007941 */ /* 0x000fea0003800000 */
.L_x_262:
        /* <DEDUP_REMOVED lines=9> */
.L_x_265:
[----:B------:R-:W-:Y:S05]  /*10760*/  BSYNC B0 ;  /* 0x0000000000007941 */ /* 0x000fea0003800000 */
.L_x_264:
        /* <DEDUP_REMOVED lines=9> */
.L_x_267:
[----:B------:R-:W-:Y:S05]  /*10800*/  BSYNC B0 ;  /* 0x0000000000007941 */ /* 0x000fea0003800000 */
.L_x_266:
[----:B01--45:R-:W-:Y:S01]  /*10810*/  LOP3.LUT R6, R15, 0xffffe000, RZ, 0xc0, !PT ;  /* 0xffffe0000f067812 */ /* 0x033fe200078ec0ff */
        /* <DEDUP_REMOVED lines=8> */
.L_x_269:
[----:B------:R-:W-:Y:S05]  /*108a0*/  BSYNC B0 ;  /* 0x0000000000007941 */ /* 0x000fea0003800000 */
.L_x_268:
[----:B-----5:R-:W-:Y:S01]  /*108b0*/  LOP3.LUT R6, R15, 0xffffe000, RZ, 0xc0, !PT ;  /* 0xffffe0000f067812 */ /* 0x020fe200078ec0ff */
[----:B------:R-:W-:Y:S01]  /*108c0*/  BSSY B0, `(.L_x_270) ;  /* 0x000000c000007945 */ /* 0x000fe20003800000 */
[----:B------:R-:W-:Y:S02]  /*108d0*/  ISETP.GT.AND P1, PT, R0, 0x79, P1 ;  /* 0x000000790000780c */ /* 0x000fe40000f24270 */
[----:B------:R-:W-:Y:S01]  /*108e0*/  IADD3 R21, P0, R12, 0x80, RZ ;  /* 0x000000800c157810 */ /* 0x000fe20007f1e0ff */
[----:B------:R-:W-:Y:S01]  /*108f0*/  FMUL R7, R6, UR22 ;  /* 0x0000001606077c20 */ /* 0x000fe20008400000 */
[----:B------:R-:W-:-:S03]  /*10900*/  @P2 IMAD.MOV.U32 R6, RZ, RZ, R18 ;  /* 0x000000ffff062224 */ /* 0x000fc600078e0012 */
[----:B0-2---:R-:W-:Y:S01]  /*10910*/  FFMA R9, R214, UR11, R7 ;  /* 0x0000000bd6097c23 */ /* 0x005fe20008000007 */
[----:B------:R-:W-:Y:S02]  /*10920*/  @P2 IMAD.MOV.U32 R7, RZ, RZ, R19 ;  /* 0x000000ffff072224 */ /* 0x000fe400078e0013 */
[----:B------:R-:W-:Y:S02]  /*10930*/  IMAD.X R8, RZ, RZ, R13, P0 ;  /* 0x000000ffff087224 */ /* 0x000fe400000e060d */
[----:B------:R-:W-:-:S05]  /*10940*/  F2FP.TF32.F32.PACK_B R9, R9 ;  /* 0x00000009ff09723e */ /* 0x000fca00024050ff */
[----:B------:R0:W-:Y:S01]  /*10950*/  @P2 STG.E desc[UR20][R6.64+0x1e0], R9 ;  /* 0x0001e00906002986 */ /* 0x0001e2000c101914 */
[----:B------:R-:W-:Y:S05]  /*10960*/  @!P1 BRA `(.L_x_271) ;  /* 0x0000000000049947 */ /* 0x000fea0003800000 */
[----:B------:R2:W5:Y:S02]  /*10970*/  LDG.E.LTC128B R15, desc[UR20][R4.64+0x1e4] ;  /* 0x0001e414040f7981 */ /* 0x000564000c1e1920 */
.L_x_271:
[----:B------:R-:W-:Y:S05]  /*10980*/  BSYNC B0 ;  /* 0x0000000000007941 */ /* 0x000fea0003800000 */
.L_x_270:
[----:B-123-5:R-:W-:Y:S01]  /*10990*/  LOP3.LUT R4, R15, 0xffffe000, RZ, 0xc0, !PT ;  /* 0xffffe0000f047812 */ /* 0x02efe200078ec0ff */
[----:B------:R-:W-:Y:S01]  /*109a0*/  IMAD R8, R8, UR14, RZ ;  /* 0x0000000e08087c24 */ /* 0x000fe2000f8e02ff */
[----:B------:R-:W-:Y:S01]  /*109b0*/  ISETP.GT.AND P0, PT, R14, 0x80, PT ;  /* 0x000000800e00780c */ /* 0x000fe20003f04270 */
[----:B0-----:R-:W-:-:S04]  /*109c0*/  IMAD.WIDE.U32 R6, R21, UR14, R10 ;  /* 0x0000000e15067c25 */ /* 0x001fc8000f8e000a */
[----:B------:R-:W-:Y:S01]  /*109d0*/  FMUL R4, R4, UR22 ;  /* 0x0000001604047c20 */ /* 0x000fe20008400000 */
[----:B------:R-:W-:Y:S01]  /*109e0*/  ISETP.GT.AND P3, PT, R0, RZ, P0 ;  /* 0x000000ff0000720c */ /* 0x000fe20000764270 */
[----:B------:R-:W-:Y:S02]  /*109f0*/  IMAD R23, R21, UR15, R8 ;  /* 0x0000000f15177c24 */ /* 0x000fe4000f8e0208 */
[----:B------:R-:W-:Y:S01]  /*10a00*/  FFMA R215, R215, UR11, R4 ;  /* 0x0000000bd7d77c23 */ /* 0x000fe20008000004 */
[----:B------:R-:W-:Y:S01]  /*10a10*/  LEA R4, P2, R6, UR16, 0x2 ;  /* 0x0000001006047c11 */ /* 0x000fe2000f8410ff */
[----:B------:R-:W-:-:S03]  /*10a20*/  IMAD.IADD R5, R7, 0x1, R23 ;  /* 0x0000000107057824 */ /* 0x000fc600078e0217 */
[----:B------:R-:W-:Y:S02]  /*10a30*/  F2FP.TF32.F32.PACK_B R215, R215 ;  /* 0x000000d7ffd7723e */ /* 0x000fe400024050ff */
[----:B------:R-:W-:-:S03]  /*10a40*/  LEA.HI.X R5, R6, UR17, R5, 0x2, P2 ;  /* 0x0000001106057c11 */ /* 0x000fc600090f1405 */
[----:B------:R0:W-:Y:S04]  /*10a50*/  @P1 STG.E desc[UR20][R18.64+0x1e4], R215 ;  /* 0x0001e4d712001986 */ /* 0x0001e8000c101914 */
[----:B------:R-:W2:Y:S01]  /*10a60*/  @P3 LDG.E.LTC128B R15, desc[UR20][R4.64] ;  /* 0x00000014040f3981 */ /* 0x000ea2000c1e1920 */
[----:B------:R-:W-:Y:S01]  /*10a70*/  USHF.L.U32 UR4, UR12, 0x9, URZ ;  /* 0x000000090c047899 */ /* 0x000fe2000800063f */
[----:B------:R-:W-:Y:S01]  /*10a80*/  ISETP.GT.AND P2, PT, R0, 0x1, P0 ;  /* 0x000000010000780c */ /* 0x000fe20000744270 */
[----:B------:R-:W-:Y:S01]  /*10a90*/  USHF.L.U64.HI UR6, UR12, 0x9, UR13 ;  /* 0x000000090c067899 */ /* 0x000fe2000801020d */
[----:B------:R-:W-:Y:S03]  /*10aa0*/  BSSY B0, `(.L_x_272) ;  /* 0x000000b000007945 */ /* 0x000fe60003800000 */
[----:B------:R-:W-:-:S04]  /*10ab0*/  IADD3 R8, P1, R2, UR4, RZ ;  /* 0x0000000402087c10 */ /* 0x000fc8000ff3e0ff */
[----:B------:R-:W-:Y:S02]  /*10ac0*/  IADD3.X R9, R3, UR6, RZ, P1, !PT ;  /* 0x0000000603097c10 */ /* 0x000fe40008ffe4ff */
[----:B--2---:R-:W-:-:S05]  /*10ad0*/  LOP3.LUT R6, R15, 0xffffe000, RZ, 0xc0, !PT ;  /* 0xffffe0000f067812 */ /* 0x004fca00078ec0ff */
[----:B------:R-:W-:-:S04]  /*10ae0*/  FMUL R7, R6, UR22 ;  /* 0x0000001606077c20 */ /* 0x000fc80008400000 */
[----:B------:R-:W-:Y:S01]  /*10af0*/  FFMA R153, R88, UR11, R7 ;  /* 0x0000000b58997c23 */ /* 0x000fe20008000007 */
[----:B------:R-:W-:-:S04]  /*10b00*/  IMAD.WIDE.U32 R6, R21, UR14, R16 ;  /* 0x0000000e15067c25 */ /* 0x000fc8000f8e0010 */
[----:B------:R-:W-:-:S05]  /*10b10*/  F2FP.TF32.F32.PACK_B R153, R153 ;  /* 0x00000099ff99723e */ /* 0x000fca00024050ff */
[----:B------:R0:W-:Y:S01]  /*10b20*/  @P3 STG.E desc[UR20][R8.64], R153 ;  /* 0x0000009908003986 */ /* 0x0001e2000c101914 */
[----:B------:R-:W-:Y:S05]  /*10b30*/  @!P2 BRA `(.L_x_273) ;  /* 0x000000000004a947 */ /* 0x000fea0003800000 */
[----:B------:R1:W5:Y:S02]  /*10b40*/  LDG.E.LTC128B R15, desc[UR20][R4.64+0x4] ;  /* 0x00000414040f7981 */ /* 0x000364000c1e1920 */
.L_x_273:
[----:B------:R-:W-:Y:S05]  /*10b50*/  BSYNC B0 ;  /* 0x0000000000007941 */ /* 0x000fea0003800000 */
.L_x_272:
[----:B0----5:R-:W-:Y:S01]  /*10b60*/  LOP3.LUT R18, R15, 0xffffe000, RZ, 0xc0, !PT ;  /* 0xffffe0000f127812 */ /* 0x021fe200078ec0ff */
        /* <DEDUP_REMOVED lines=13> */
.L_x_275:
[----:B------:R-:W-:Y:S05]  /*10c40*/  BSYNC B0 ;  /* 0x0000000000007941 */ /* 0x000fea0003800000 */
.L_x_274:
        /* <DEDUP_REMOVED lines=11> */
.L_x_277:
[----:B------:R-:W-:Y:S05]  /*10d00*/  BSYNC B0 ;  /* 0x0000000000007941 */ /* 0x000fea0003800000 */
.L_x_276:
        /* <DEDUP_REMOVED lines=9> */
.L_x_279:
[----:B------:R-:W-:Y:S05]  /*10da0*/  BSYNC B0 ;  /* 0x0000000000007941 */ /* 0x000fea0003800000 */
.L_x_278:
[----:B0--3-5:R-:W-:Y:S01]  /*10db0*/  LOP3.LUT R18, R15, 0xffffe000, RZ, 0xc0, !PT ;  /* 0xffffe0000f127812 */ /* 0x029fe200078ec0ff */
        /* <DEDUP_REMOVED lines=8> */
.L_x_281:
[----:B------:R-:W-:Y:S05]  /*10e40*/  BSYNC B0 ;  /* 0x0000000000007941 */ /* 0x000fea0003800000 */
.L_x_280:
        /* <DEDUP_REMOVED lines=9> */
.L_x_283:
[----:B------:R-:W-:Y:S05]  /*10ee0*/  BSYNC B0 ;  /* 0x0000000000007941 */ /* 0x000fea0003800000 */
.L_x_282:
[----:B-----5:R-:W-:Y:S01]  /*10ef0*/  LOP3.LUT R18, R15, 0xffffe000, RZ, 0xc0, !PT ;  /* 0xffffe0000f127812 */ /* 0x020fe200078ec0ff */
[----:B------:R-:W-:Y:S01]  /*10f00*/  IMAD.U32 R23, RZ, RZ, UR6 ;  /* 0x00000006ff177e24 */ /* 0x000fe2000f8e00ff */
[----:B------:R-:W-:Y:S01]  /*10f10*/  MOV R21, UR4 ;  /* 0x0000000400157c02 */ /* 0x000fe20008000f00 */
[----:B------:R-:W-:Y:S01]  /*10f20*/  BSSY B0, `(.L_x_284) ;  /* 0x000000a000007945 */ /* 0x000fe20003800000 */
[----:B------:R-:W-:Y:S01]  /*10f30*/  ISETP.GT.AND P2, PT, R0, 0x9, P1 ;  /* 0x000000090000780c */ /* 0x000fe20000f44270 */
        /* <DEDUP_REMOVED lines=8> */
.L_x_285:
[----:B------:R-:W-:Y:S05]  /*10fc0*/  BSYNC B0 ;  /* 0x0000000000007941 */ /* 0x000fea0003800000 */
.L_x_284:
        /* <DEDUP_REMOVED lines=9> */
.L_x_287:
[----:B------:R-:W-:Y:S05]  /*11060*/  BSYNC B0 ;  /* 0x0000000000007941 */ /* 0x000fea0003800000 */
.L_x_286:
        /* <DEDUP_REMOVED lines=9> */
.L_x_289:
[----:B------:R-:W-:Y:S05]  /*11100*/  BSYNC B0 ;  /* 0x0000000000007941 */ /* 0x000fea0003800000 */
.L_x_288:
        /* <DEDUP_REMOVED lines=9> */
.L_x_291:
[----:B------:R-:W-:Y:S05]  /*111a0*/  BSYNC B0 ;  /* 0x0000000000007941 */ /* 0x000fea0003800000 */
.L_x_290:
        /* <DEDUP_REMOVED lines=9> */
.L_x_293:
[----:B------:R-:W-:Y:S05]  /*11240*/  BSYNC B0 ;  /* 0x0000000000007941 */ /* 0x000fea0003800000 */
.L_x_292:
        /* <DEDUP_REMOVED lines=9> */
.L_x_295:
[----:B------:R-:W-:Y:S05]  /*112e0*/  BSYNC B0 ;  /* 0x0000000000007941 */ /* 0x000fea0003800000 */
.L_x_294:
        /* <DEDUP_REMOVED lines=9> */
.L_x_297:
[----:B------:R-:W-:Y:S05]  /*11380*/  BSYNC B0 ;  /* 0x0000000000007941 */ /* 0x000fea0003800000 */
.L_x_296:
        /* <DEDUP_REMOVED lines=9> */
.L_x_299:
[----:B------:R-:W-:Y:S05]  /*11420*/  BSYNC B0 ;  /* 0x0000000000007941 */ /* 0x000fea0003800000 */
.L_x_298:
        /* <DEDUP_REMOVED lines=9> */
.L_x_301:
[----:B------:R-:W-:Y:S05]  /*114c0*/  BSYNC B0 ;  /* 0x0000000000007941 */ /* 0x000fea0003800000 */
.L_x_300:
        /* <DEDUP_REMOVED lines=9> */
.L_x_303:
[----:B------:R-:W-:Y:S05]  /*11560*/  BSYNC B0 ;  /* 0x0000000000007941 */ /* 0x000fea0003800000 */
.L_x_302:
        /* <DEDUP_REMOVED lines=9> */
.L_x_305:
[----:B------:R-:W-:Y:S05]  /*11600*/  BSYNC B0 ;  /* 0x0000000000007941 */ /* 0x000fea0003800000 */
.L_x_304:
        /* <DEDUP_REMOVED lines=9> */
.L_x_307:
[----:B------:R-:W-:Y:S05]  /*116a0*/  BSYNC B0 ;  /* 0x0000000000007941 */ /* 0x000fea0003800000 */
.L_x_306:
        /* <DEDUP_REMOVED lines=9> */
.L_x_309:
[----:B------:R-:W-:Y:S05]  /*11740*/  BSYNC B0 ;  /* 0x0000000000007941 */ /* 0x000fea0003800000 */
.L_x_308:
        /* <DEDUP_REMOVED lines=9> */
.L_x_311:
[----:B------:R-:W-:Y:S05]  /*117e0*/  BSYNC B0 ;  /* 0x0000000000007941 */ /* 0x000fea0003800000 */
.L_x_310:
        /* <DEDUP_REMOVED lines=9> */
.L_x_313:
[----:B------:R-:W-:Y:S05]  /*11880*/  BSYNC B0 ;  /* 0x0000000000007941 */ /* 0x000fea0003800000 */
.L_x_312:
        /* <DEDUP_REMOVED lines=9> */
.L_x_315:
[----:B------:R-:W-:Y:S05]  /*11920*/  BSYNC B0 ;  /* 0x0000000000007941 */ /* 0x000fea0003800000 */
.L_x_314:
        /* <DEDUP_REMOVED lines=9> */
.L_x_317:
[----:B------:R-:W-:Y:S05]  /*119c0*/  BSYNC B0 ;  /* 0x0000000000007941 */ /* 0x000fea0003800000 */
.L_x_316:
        /* <DEDUP_REMOVED lines=9> */
.L_x_319:
[----:B------:R-:W-:Y:S05]  /*11a60*/  BSYNC B0 ;  /* 0x0000000000007941 */ /* 0x000fea0003800000 */
.L_x_318:
        /* <DEDUP_REMOVED lines=9> */
.L_x_321:
[----:B------:R-:W-:Y:S05]  /*11b00*/  BSYNC B0 ;  /* 0x0000000000007941 */ /* 0x000fea0003800000 */
.L_x_320:
        /* <DEDUP_REMOVED lines=9> */
.L_x_323:
[----:B------:R-:W-:Y:S05]  /*11ba0*/  BSYNC B0 ;  /* 0x0000000000007941 */ /* 0x000fea0003800000 */
.L_x_322:
        /* <DEDUP_REMOVED lines=9> */
.L_x_325:
[----:B------:R-:W-:Y:S05]  /*11c40*/  BSYNC B0 ;  /* 0x0000000000007941 */ /* 0x000fea0003800000 */
.L_x_324:
        /* <DEDUP_REMOVED lines=9> */
.L_x_327:
[----:B------:R-:W-:Y:S05]  /*11ce0*/  BSYNC B0 ;  /* 0x0000000000007941 */ /* 0x000fea0003800000 */
.L_x_326:
        /* <DEDUP_REMOVED lines=9> */
.L_x_329:
[----:B------:R-:W-:Y:S05]  /*11d80*/  BSYNC B0 ;  /* 0x0000000000007941 */ /* 0x000fea0003800000 */
.L_x_328:
        /* <DEDUP_REMOVED lines=9> */
.L_x_331:
[----:B------:R-:W-:Y:S05]  /*11e20*/  BSYNC B0 ;  /* 0x0000000000007941 */ /* 0x000fea0003800000 */
.L_x_330:
        /* <DEDUP_REMOVED lines=9> */
.L_x_333:
[----:B------:R-:W-:Y:S05]  /*11ec0*/  BSYNC B0 ;  /* 0x0000000000007941 */ /* 0x000fea0003800000 */
.L_x_332:
        /* <DEDUP_REMOVED lines=9> */
.L_x_335:
[----:B------:R-:W-:Y:S05]  /*11f60*/  BSYNC B0 ;  /* 0x0000000000007941 */ /* 0x000fea0003800000 */
.L_x_334:
        /* <DEDUP_REMOVED lines=9> */
.L_x_337:
[----:B------:R-:W-:Y:S05]  /*12000*/  BSYNC B0 ;  /* 0x0000000000007941 */ /* 0x000fea0003800000 */
.L_x_336:
        /* <DEDUP_REMOVED lines=9> */
.L_x_339:
[----:B------:R-:W-:Y:S05]  /*120a0*/  BSYNC B0 ;  /* 0x0000000000007941 */ /* 0x000fea0003800000 */
.L_x_338:
        /* <DEDUP_REMOVED lines=9> */
.L_x_341:
[----:B------:R-:W-:Y:S05]  /*12140*/  BSYNC B0 ;  /* 0x0000000000007941 */ /* 0x000fea0003800000 */
.L_x_340:
        /* <DEDUP_REMOVED lines=9> */
.L_x_343:
[----:B------:R-:W-:Y:S05]  /*121e0*/  BSYNC B0 ;  /* 0x0000000000007941 */ /* 0x000fea0003800000 */
.L_x_342:
        /* <DEDUP_REMOVED lines=9> */
.L_x_345:
[----:B------:R-:W-:Y:S05]  /*12280*/  BSYNC B0 ;  /* 0x0000000000007941 */ /* 0x000fea0003800000 */
.L_x_344:
        /* <DEDUP_REMOVED lines=9> */
.L_x_347:
[----:B------:R-:W-:Y:S05]  /*12320*/  BSYNC B0 ;  /* 0x0000000000007941 */ /* 0x000fea0003800000 */
.L_x_346:
        /* <DEDUP_REMOVED lines=9> */
.L_x_349:
[----:B------:R-:W-:Y:S05]  /*123c0*/  BSYNC B0 ;  /* 0x0000000000007941 */ /* 0x000fea0003800000 */
.L_x_348:
        /* <DEDUP_REMOVED lines=9> */
.L_x_351:
[----:B------:R-:W-:Y:S05]  /*12460*/  BSYNC B0 ;  /* 0x0000000000007941 */ /* 0x000fea0003800000 */
.L_x_350:
        /* <DEDUP_REMOVED lines=9> */
.L_x_353:
[----:B------:R-:W-:Y:S05]  /*12500*/  BSYNC B0 ;  /* 0x0000000000007941 */ /* 0x000fea0003800000 */
.L_x_352:
        /* <DEDUP_REMOVED lines=9> */
.L_x_355:
[----:B------:R-:W-:Y:S05]  /*125a0*/  BSYNC B0 ;  /* 0x0000000000007941 */ /* 0x000fea0003800000 */
.L_x_354:
        /* <DEDUP_REMOVED lines=9> */
.L_x_357:
[----:B------:R-:W-:Y:S05]  /*12640*/  BSYNC B0 ;  /* 0x0000000000007941 */ /* 0x000fea0003800000 */
.L_x_356:
        /* <DEDUP_REMOVED lines=9> */
.L_x_359:
[----:B------:R-:W-:Y:S05]  /*126e0*/  BSYNC B0 ;  /* 0x0000000000007941 */ /* 0x000fea0003800000 */
.L_x_358:
        /* <DEDUP_REMOVED lines=9> */
.L_x_361:
[----:B------:R-:W-:Y:S05]  /*12780*/  BSYNC B0 ;  /* 0x0000000000007941 */ /* 0x000fea0003800000 */
.L_x_360:
        /* <DEDUP_REMOVED lines=9> */
.L_x_363:
[----:B------:R-:W-:Y:S05]  /*12820*/  BSYNC B0 ;  /* 0x0000000000007941 */ /* 0x000fea0003800000 */
.L_x_362:
        /* <DEDUP_REMOVED lines=9> */
.L_x_365:
[----:B------:R-:W-:Y:S05]  /*128c0*/  BSYNC B0 ;  /* 0x0000000000007941 */ /* 0x000fea0003800000 */
.L_x_364:
        /* <DEDUP_REMOVED lines=9> */
.L_x_367:
[----:B------:R-:W-:Y:S05]  /*12960*/  BSYNC B0 ;  /* 0x0000000000007941 */ /* 0x000fea0003800000 */
.L_x_366:
        /* <DEDUP_REMOVED lines=9> */
.L_x_369:
[----:B------:R-:W-:Y:S05]  /*12a00*/  BSYNC B0 ;  /* 0x0000000000007941 */ /* 0x000fea0003800000 */
.L_x_368:
        /* <DEDUP_REMOVED lines=9> */
.L_x_371:
[----:B------:R-:W-:Y:S05]  /*12aa0*/  BSYNC B0 ;  /* 0x0000000000007941 */ /* 0x000fea0003800000 */
.L_x_370:
        /* <DEDUP_REMOVED lines=9> */
.L_x_373:
[----:B------:R-:W-:Y:S05]  /*12b40*/  BSYNC B0 ;  /* 0x0000000000007941 */ /* 0x000fea0003800000 */
.L_x_372:
        /* <DEDUP_REMOVED lines=9> */
.L_x_375:
[----:B------:R-:W-:Y:S05]  /*12be0*/  BSYNC B0 ;  /* 0x0000000000007941 */ /* 0x000fea0003800000 */
.L_x_374:
        /* <DEDUP_REMOVED lines=9> */
.L_x_377:
[----:B------:R-:W-:Y:S05]  /*12c80*/  BSYNC B0 ;  /* 0x0000000000007941 */ /* 0x000fea0003800000 */
.L_x_376:
        /* <DEDUP_REMOVED lines=9> */
.L_x_379:
[----:B------:R-:W-:Y:S05]  /*12d20*/  BSYNC B0 ;  /* 0x0000000000007941 */ /* 0x000fea0003800000 */
.L_x_378:
        /* <DEDUP_REMOVED lines=9> */
.L_x_381:
[----:B------:R-:W-:Y:S05]  /*12dc0*/  BSYNC B0 ;  /* 0x0000000000007941 */ /* 0x000fea0003800000 */
.L_x_380:
        /* <DEDUP_REMOVED lines=9> */
.L_x_383:
[----:B------:R-:W-:Y:S05]  /*12e60*/  BSYNC B0 ;  /* 0x0000000000007941 */ /* 0x000fea0003800000 */
.L_x_382:
        /* <DEDUP_REMOVED lines=9> */
.L_x_385:
[----:B------:R-:W-:Y:S05]  /*12f00*/  BSYNC B0 ;  /* 0x0000000000007941 */ /* 0x000fea0003800000 */
.L_x_384:
        /* <DEDUP_REMOVED lines=9> */
.L_x_387:
[----:B------:R-:W-:Y:S05]  /*12fa0*/  BSYNC B0 ;  /* 0x0000000000007941 */ /* 0x000fea0003800000 */
.L_x_386:
        /* <DEDUP_REMOVED lines=9> */
.L_x_389:
[----:B------:R-:W-:Y:S05]  /*13040*/  BSYNC B0 ;  /* 0x0000000000007941 */ /* 0x000fea0003800000 */
.L_x_388:
        /* <DEDUP_REMOVED lines=9> */
.L_x_391:
[----:B------:R-:W-:Y:S05]  /*130e0*/  BSYNC B0 ;  /* 0x0000000000007941 */ /* 0x000fea0003800000 */
.L_x_390:
        /* <DEDUP_REMOVED lines=9> */
.L_x_393:
[----:B------:R-:W-:Y:S05]  /*13180*/  BSYNC B0 ;  /* 0x0000000000007941 */ /* 0x000fea0003800000 */
.L_x_392:
[----:B01-3-5:R-:W-:Y:S01]  /*13190*/  LOP3.LUT R4, R15, 0xffffe000, RZ, 0xc0, !PT ;  /* 0xffffe0000f047812 */ /* 0x02bfe200078ec0ff */
        /* <DEDUP_REMOVED lines=8> */
.L_x_395:
[----:B------:R-:W-:Y:S05]  /*13220*/  BSYNC B0 ;  /* 0x0000000000007941 */ /* 0x000fea0003800000 */
.L_x_394:
[----:B-----5:R-:W-:Y:S01]  /*13230*/  LOP3.LUT R4, R15, 0xffffe000, RZ, 0xc0, !PT ;  /* 0xffffe0000f047812 */ /* 0x020fe200078ec0ff */
[----:B------:R-:W-:Y:S01]  /*13240*/  BSSY B0, `(.L_x_396) ;  /* 0x000000c000007945 */ /* 0x000fe20003800000 */
[----:B------:R-:W-:Y:S02]  /*13250*/  ISETP.GT.AND P1, PT, R0, 0x79, P1 ;  /* 0x000000790000780c */ /* 0x000fe40000f24270 */
[----:B0-----:R-:W-:Y:S01]  /*13260*/  IADD3 R9, P0, R12, 0xc0, RZ ;  /* 0x000000c00c097810 */ /* 0x001fe20007f1e0ff */
[----:B------:R-:W-:Y:S01]  /*13270*/  FMUL R5, R4, UR22 ;  /* 0x0000001604057c20 */ /* 0x000fe20008400000 */
[----:B------:R-:W-:-:S03]  /*13280*/  @P2 IMAD.MOV.U32 R4, RZ, RZ, R18 ;  /* 0x000000ffff042224 */ /* 0x000fc600078e0012 */
[----:B------:R-:W-:Y:S01]  /*13290*/  FFMA R21, R150, UR11, R5 ;  /* 0x0000000b96157c23 */ /* 0x000fe20008000005 */
[----:B------:R-:W-:Y:S02]  /*132a0*/  @P2 IMAD.MOV.U32 R5, RZ, RZ, R19 ;  /* 0x000000ffff052224 */ /* 0x000fe400078e0013 */
[----:B------:R-:W-:Y:S02]  /*132b0*/  IMAD.X R12, RZ, RZ, R13, P0 ;  /* 0x000000ffff0c7224 */ /* 0x000fe400000e060d */
[----:B------:R-:W-:-:S05]  /*132c0*/  F2FP.TF32.F32.PACK_B R21, R21 ;  /* 0x00000015ff15723e */ /* 0x000fca00024050ff */
[----:B------:R0:W-:Y:S01]  /*132d0*/  @P2 STG.E desc[UR20][R4.64+0x1e0], R21 ;  /* 0x0001e01504002986 */ /* 0x0001e2000c101914 */
[----:B------:R-:W-:Y:S05]  /*132e0*/  @!P1 BRA `(.L_x_397) ;  /* 0x0000000000049947 */ /* 0x000fea0003800000 */
[----:B------:R3:W5:Y:S02]  /*132f0*/  LDG.E.LTC128B R15, desc[UR20][R6.64+0x1e4] ;  /* 0x0001e414060f7981 */ /* 0x000764000c1e1920 */
.L_x_397:
[----:B------:R-:W-:Y:S05]  /*13300*/  BSYNC B0 ;  /* 0x0000000000007941 */ /* 0x000fea0003800000 */
.L_x_396:
[----:B0----5:R-:W-:Y:S01]  /*13310*/  LOP3.LUT R4, R15, 0xffffe000, RZ, 0xc0, !PT ;  /* 0xffffe0000f047812 */ /* 0x021fe200078ec0ff */
[----:B------:R-:W-:Y:S01]  /*13320*/  IMAD R12, R12, UR14, RZ ;  /* 0x0000000e0c0c7c24 */ /* 0x000fe2000f8e02ff */
[----:B------:R-:W-:Y:S01]  /*13330*/  ISETP.GT.AND P0, PT, R14, 0xc0, PT ;  /* 0x000000c00e00780c */ /* 0x000fe20003f04270 */
[----:B-1234-:R-:W-:-:S04]  /*13340*/  IMAD.WIDE.U32 R6, R9, UR14, R10 ;  /* 0x0000000e09067c25 */ /* 0x01efc8000f8e000a */
        /* <DEDUP_REMOVED lines=10> */
[----:B------:R-:W-:Y:S01]  /*133f0*/  IMAD.U32 R21, RZ, RZ, UR12 ;  /* 0x0000000cff157e24 */ /* 0x000fe2000f8e00ff */
[----:B------:R-:W-:Y:S01]  /*13400*/  UIMAD UR4, UR13, 0x300, URZ ;  /* 0x000003000d0478a4 */ /* 0x000fe2000f8e023f */
[----:B------:R-:W-:Y:S01]  /*13410*/  ISETP.GT.AND P3, PT, R0, 0x1, P0 ;  /* 0x000000010000780c */ /* 0x000fe20000764270 */
[----:B------:R-:W-:Y:S01]  /*13420*/  BSSY B0, `(.L_x_398) ;  /* 0x000000c000007945 */ /* 0x000fe20003800000 */
[----:B------:R-:W-:-:S04]  /*13430*/  IMAD.WIDE.U32 R2, R21, 0x300, R2 ;  /* 0x0000030015027825 */ /* 0x000fc800078e0002 */
[----:B------:R-:W-:Y:S01]  /*13440*/  IMAD.WIDE.U32 R16, R9, UR14, R16 ;  /* 0x0000000e09107c25 */ /* 0x000fe2000f8e0010 */
[----:B--2---:R-:W-:-:S05]  /*13450*/  LOP3.LUT R6, R15, 0xffffe000, RZ, 0xc0, !PT ;  /* 0xffffe0000f067812 */ /* 0x004fca00078ec0ff */
[----:B------:R-:W-:Y:S01]  /*13460*/  FMUL R7, R6, UR22 ;  /* 0x0000001606077c20 */ /* 0x000fe20008400000 */
[----:B------:R-:W-:-:S03]  /*13470*/  @P2 MOV R6, R2 ;  /* 0x0000000200062202 */ /* 0x000fc60000000f00 */
[----:B------:R-:W-:Y:S01]  /*13480*/  FFMA R21, R24, UR11, R7 ;  /* 0x0000000b18157c23 */ /* 0x000fe20008000007 */
[----:B------:R-:W-:-:S04]  /*13490*/  VIADD R7, R3, UR4 ;  /* 0x0000000403077c36 */ /* 0x000fc80008000000 */
[----:B------:R-:W-:-:S05]  /*134a0*/  F2FP.TF32.F32.PACK_B R21, R21 ;  /* 0x00000015ff15723e */ /* 0x000fca00024050ff */
[----:B------:R0:W-:Y:S01]  /*134b0*/  @P2 STG.E desc[UR20][R6.64], R21 ;  /* 0x0000001506002986 */ /* 0x0001e2000c101914 */
[----:B------:R-:W-:Y:S05]  /*134c0*/  @!P3 BRA `(.L_x_399) ;  /* 0x000000000004b947 */ /* 0x000fea0003800000 */
[----:B------:R1:W5:Y:S02]  /*134d0*/  LDG.E.LTC128B R15, desc[UR20][R4.64+0x4] ;  /* 0x00000414040f7981 */ /* 0x000364000c1e1920 */
.L_x_399:
[----:B------:R-:W-:Y:S05]  /*134e0*/  BSYNC B0 ;  /* 0x0000000000007941 */ /* 0x000fea0003800000 */
.L_x_398:
[----:B-----5:R-:W-:Y:S01]  /*134f0*/  LOP3.LUT R8, R15, 0xffffe000, RZ, 0xc0, !PT ;  /* 0xffffe0000f087812 */ /* 0x020fe200078ec0ff */
[----:B------:R-:W-:Y:S01]  /*13500*/  BSSY B0, `(.L_x_400) ;  /* 0x000000f000007945 */ /* 0x000fe20003800000 */
[----:B------:R-:W-:Y:S02]  /*13510*/  IADD3 R9, P2, R10, R16, RZ ;  /* 0x000000100a097210 */ /* 0x000fe40007f5e0ff */
[----:B------:R-:W-:Y:S01]  /*13520*/  ISETP.GT.AND P1, PT, R14, 0xc8, PT ;  /* 0x000000c80e00780c */ /* 0x000fe20003f24270 */
[----:B------:R-:W-:Y:S01]  /*13530*/  FMUL R10, R8, UR22 ;  /* 0x00000016080a7c20 */ /* 0x000fe20008400000 */
[----:B------:R-:W-:Y:S01]  /*13540*/  IADD3.X R16, R11, R13, R17, P2, !PT ;  /* 0x0000000d0b107210 */ /* 0x000fe200017fe411 */
[----:B------:R-:W-:Y:S01]  /*13550*/  @P3 IMAD.MOV.U32 R11, RZ, RZ, R7 ;  /* 0x000000ffff0b3224 */ /* 0x000fe200078e0007 */
[----:B------:R-:W-:Y:S01]  /*13560*/  ISETP.GT.AND P4, PT, R0, RZ, P1 ;  /* 0x000000ff0000720c */ /* 0x000fe20000f84270 */
[----:B------:R-:W-:Y:S01]  /*13570*/  FFMA R25, R25, UR11, R10 ;  /* 0x0000000b19197c23 */ /* 0x000fe2000800000a */
[----:B------:R-:W-:Y:S01]  /*13580*/  @P3 IMAD.MOV.U32 R10, RZ, RZ, R2 ;  /* 0x000000ffff0a3224 */ /* 0x000fe200078e0002 */
[----:B------:R-:W-:-:S03]  /*13590*/  LEA R8, P2, R9, UR16, 0x2 ;  /* 0x0000001009087c11 */ /* 0x000fc6000f8410ff */
[----:B------:R-:W-:Y:S02]  /*135a0*/  F2FP.TF32.F32.PACK_B R25, R25 ;  /* 0x00000019ff19723e */ /* 0x000fe400024050ff */
[----:B------:R-:W-:-:S03]  /*135b0*/  LEA.HI.X R9, R9, UR17, R16, 0x2, P2 ;  /* 0x0000001109097c11 */ /* 0x000fc600090f1410 */
[----:B------:R2:W-:Y:S02]  /*135c0*/  @P3 STG.E desc[UR20][R10.64+0x4], R25 ;  /* 0x000004190a003986 */ /* 0x0005e4000c101914 */
[----:B------:R-:W-:Y:S05]  /*135d0*/  @!P4 BRA `(.L_x_401) ;  /* 0x000000000004c947 */ /* 0x000fea0003800000 */
[----:B------:R3:W5:Y:S02]  /*135e0*/  LDG.E.LTC128B R15, desc[UR20][R8.64] ;  /* 0x00000014080f7981 */ /* 0x000764000c1e1920 */
.L_x_401:
[----:B------:R-:W-:Y:S05]  /*135f0*/  BSYNC B0 ;  /* 0x0000000000007941 */ /* 0x000fea0003800000 */
.L_x_400:
[----:B--2--5:R-:W-:Y:S01]  /*13600*/  LOP3.LUT R10, R15, 0xffffe000, RZ, 0xc0, !PT ;  /* 0xffffe0000f0a7812 */ /* 0x024fe200078ec0ff */
        /* <DEDUP_REMOVED lines=10> */
.L_x_403:
[----:B------:R-:W-:Y:S05]  /*136b0*/  BSYNC B0 ;  /* 0x0000000000007941 */ /* 0x000fea0003800000 */
.L_x_402:
        /* <DEDUP_REMOVED lines=9> */
.L_x_405:
[----:B------:R-:W-:Y:S05]  /*13750*/  BSYNC B0 ;  /* 0x0000000000007941 */ /* 0x000fea0003800000 */
.L_x_404:
[----:B-----5:R-:W-:Y:S01]  /*13760*/  LOP3.LUT R12, R15, 0xffffe000, RZ, 0xc0, !PT ;  /* 0xffffe0000f0c7812 */ /* 0x020fe200078ec0ff */
[----:B------:R-:W-:Y:S01]  /*13770*/  BSSY B0, `(.L_x_406) ;  /* 0x000000a000007945 */ /* 0x000fe20003800000 */
[----:B------:R-:W-:-:S03]  /*13780*/  ISETP.GT.AND P3, PT, R0, 0x9, P0 ;  /* 0x000000090000780c */ /* 0x000fc60000764270 */
[----:B--2---:R-:W-:Y:S01]  /*13790*/  FMUL R13, R12, UR22 ;  /* 0x000000160c0d7c20 */ /* 0x004fe20008400000 */
[----:B------:R-:W-:-:S03]  /*137a0*/  @P4 IMAD.MOV.U32 R12, RZ, RZ, R2 ;  /* 0x000000ffff0c4224 */ /* 0x000fc600078e0002 */
[----:B------:R-:W-:Y:S01]  /*137b0*/  FFMA R17, R28, UR11, R13 ;  /* 0x0000000b1c117c23 */ /* 0x000fe2000800000d */
[----:B------:R-:W-:-:S04]  /*137c0*/  @P4 IMAD.MOV.U32 R13, RZ, RZ, R7 ;  /* 0x000000ffff0d4224 */ /* 0x000fc800078e0007 */
[----:B------:R-:W-:-:S05]  /*137d0*/  F2FP.TF32.F32.PACK_B R17, R17 ;  /* 0x00000011ff11723e */ /* 0x000fca00024050ff */
[----:B------:R2:W-:Y:S01]  /*137e0*/  @P4 STG.E desc[UR20][R12.64+0x20], R17 ;  /* 0x000020110c004986 */ /* 0x0005e2000c101914 */
[----:B------:R-:W-:Y:S05]  /*137f0*/  @!P3 BRA `(.L_x_407) ;  /* 0x000000000004b947 */ /* 0x000fea0003800000 */
[----:B------:R0:W5:Y:S02]  /*13800*/  LDG.E.LTC128B R15, desc[UR20][R4.64+0x24] ;  /* 0x00002414040f7981 */ /* 0x000164000c1e1920 */
.L_x_407:
[----:B------:R-:W-:Y:S05]  /*13810*/  BSYNC B0 ;  /* 0x0000000000007941 */ /* 0x000fea0003800000 */
.L_x_406:
[----:B--2--5:R-:W-:Y:S01]  /*13820*/  LOP3.LUT R12, R15, 0xffffe000, RZ, 0xc0, !PT ;  /* 0xffffe0000f0c7812 */ /* 0x024fe200078ec0ff */
[----:B------:R-:W-:Y:S01]  /*13830*/  @P3 IMAD.MOV.U32 R13, RZ, RZ, R7 ;  /* 0x000000ffff0d3224 */ /* 0x000fe200078e0007 */
[----:B------:R-:W-:Y:S01]  /*13840*/  ISETP.GT.AND P4, PT, R0, 0x8, P1 ;  /* 0x000000080000780c */ /* 0x000fe20000f84270 */
[----:B------:R-:W-:Y:S02]  /*13850*/  BSSY B0, `(.L_x_408) ;  /* 0x0000008000007945 */ /* 0x000fe40003800000 */
[----:B------:R-:W-:-:S04]  /*13860*/  FMUL R12, R12, UR22 ;  /* 0x000000160c0c7c20 */ /* 0x000fc80008400000 */
[----:B------:R-:W-:Y:S01]  /*13870*/  FFMA R29, R29, UR11, R12 ;  /* 0x0000000b1d1d7c23 */ /* 0x000fe2000800000c */
[----:B------:R-:W-:-:S04]  /*13880*/  @P3 IMAD.MOV.U32 R12, RZ, RZ, R2 ;  /* 0x000000ffff0c3224 */ /* 0x000fc800078e0002 */
[----:B------:R-:W-:-:S05]  /*13890*/  F2FP.TF32.F32.PACK_B R29, R29 ;  /* 0x0000001dff1d723e */ /* 0x000fca00024050ff */
[----:B------:R2:W-:Y:S01]  /*138a0*/  @P3 STG.E desc[UR20][R12.64+0x24], R29 ;  /* 0x0000241d0c003986 */ /* 0x0005e2000c101914 */
[----:B------:R-:W-:Y:S05]  /*138b0*/  @!P4 BRA `(.L_x_409) ;  /* 0x000000000004c947 */ /* 0x000fea0003800000 */
[----:B------:R0:W5:Y:S02]  /*138c0*/  LDG.E.LTC128B R15, desc[UR20][R8.64+0x20] ;  /* 0x00002014080f7981 */ /* 0x000164000c1e1920 */
.L_x_409:
[----:B------:R-:W-:Y:S05]  /*138d0*/  BSYNC B0 ;  /* 0x0000000000007941 */ /* 0x000fea0003800000 */
.L_x_408:
[----:B--2--5:R-:W-:Y:S01]  /*138e0*/  LOP3.LUT R12, R15, 0xffffe000, RZ, 0xc0, !PT ;  /* 0xffffe0000f0c7812 */ /* 0x024fe200078ec0ff */
        /* <DEDUP_REMOVED lines=8> */
.L_x_411:
[----:B------:R-:W-:Y:S05]  /*13970*/  BSYNC B0 ;  /* 0x0000000000007941 */ /* 0x000fea0003800000 */
.L_x_410:
        /* <DEDUP_REMOVED lines=9> */
.L_x_413:
[----:B------:R-:W-:Y:S05]  /*13a10*/  BSYNC B0 ;  /* 0x0000000000007941 */ /* 0x000fea0003800000 */
.L_x_412:
[----:B-----5:R-:W-:Y:S01]  /*13a20*/  LOP3.LUT R12, R15, 0xffffe000, RZ, 0xc0, !PT ;  /* 0xffffe0000f0c7812 */ /* 0x020fe200078ec0ff */
[----:B------:R-:W-:Y:S01]  /*13a30*/  BSSY B0, `(.L_x_414) ;  /* 0x000000a000007945 */ /* 0x000fe20003800000 */
[----:B------:R-:W-:-:S03]  /*13a40*/  ISETP.GT.AND P3, PT, R0, 0x11, P0 ;  /* 0x000000110000780c */ /* 0x000fc60000764270 */
[----:B--2---:R-:W-:Y:S01]  /*13a50*/  FMUL R13, R12, UR22 ;  /* 0x000000160c0d7c20 */ /* 0x004fe20008400000 */
[----:B------:R-:W-:-:S03]  /*13a60*/  @P4 IMAD.MOV.U32 R12, RZ, RZ, R2 ;  /* 0x000000ffff0c4224 */ /* 0x000fc600078e0002 */
[----:B------:R-:W-:Y:S01]  /*13a70*/  FFMA R17, R32, UR11, R13 ;  /* 0x0000000b20117c23 */ /* 0x000fe2000800000d */
[----:B------:R-:W-:-:S04]  /*13a80*/  @P4 MOV R13, R7 ;  /* 0x00000007000d4202 */ /* 0x000fc80000000f00 */
[----:B------:R-:W-:-:S05]  /*13a90*/  F2FP.TF32.F32.PACK_B R17, R17 ;  /* 0x00000011ff11723e */ /* 0x000fca00024050ff */
[----:B------:R2:W-:Y:S01]  /*13aa0*/  @P4 STG.E desc[UR20][R12.64+0x40], R17 ;  /* 0x000040110c004986 */ /* 0x0005e2000c101914 */
[----:B------:R-:W-:Y:S05]  /*13ab0*/  @!P3 BRA `(.L_x_415) ;  /* 0x000000000004b947 */ /* 0x000fea0003800000 */
[----:B------:R0:W5:Y:S02]  /*13ac0*/  LDG.E.LTC128B R15, desc[UR20][R4.64+0x44] ;  /* 0x00004414040f7981 */ /* 0x000164000c1e1920 */
.L_x_415:
[----:B------:R-:W-:Y:S05]  /*13ad0*/  BSYNC B0 ;  /* 0x0000000000007941 */ /* 0x000fea0003800000 */
.L_x_414:
        /* <DEDUP_REMOVED lines=11> */
.L_x_417:
[----:B------:R-:W-:Y:S05]  /*13b90*/  BSYNC B0 ;  /* 0x0000000000007941 */ /* 0x000fea0003800000 */
.L_x_416:
        /* <DEDUP_REMOVED lines=9> */
.L_x_419:
[----:B------:R-:W-:Y:S05]  /*13c30*/  BSYNC B0 ;  /* 0x0000000000007941 */ /* 0x000fea0003800000 */
.L_x_418:
        /* <DEDUP_REMOVED lines=9> */
.L_x_421:
[----:B------:R-:W-:Y:S05]  /*13cd0*/  BSYNC B0 ;  /* 0x0000000000007941 */ /* 0x000fea0003800000 */
.L_x_420:
        /* <DEDUP_REMOVED lines=11> */
.L_x_423:
[----:B------:R-:W-:Y:S05]  /*13d90*/  BSYNC B0 ;  /* 0x0000000000007941 */ /* 0x000fea0003800000 */
.L_x_422:
        /* <DEDUP_REMOVED lines=11> */
.L_x_425:
[----:B------:R-:W-:Y:S05]  /*13e50*/  BSYNC B0 ;  /* 0x0000000000007941 */ /* 0x000fea0003800000 */
.L_x_424:
        /* <DEDUP_REMOVED lines=9> */
.L_x_427:
[----:B------:R-:W-:Y:S05]  /*13ef0*/  BSYNC B0 ;  /* 0x0000000000007941 */ /* 0x000fea0003800000 */
.L_x_426:
        /* <DEDUP_REMOVED lines=9> */
.L_x_429:
[----:B------:R-:W-:Y:S05]  /*13f90*/  BSYNC B0 ;  /* 0x0000000000007941 */ /* 0x000fea0003800000 */
.L_x_428:
        /* <DEDUP_REMOVED lines=11> */
.L_x_431:
[----:B------:R-:W-:Y:S05]  /*14050*/  BSYNC B0 ;  /* 0x0000000000007941 */ /* 0x000fea0003800000 */
.L_x_430:
        /* <DEDUP_REMOVED lines=11> */
.L_x_433:
[----:B------:R-:W-:Y:S05]  /*14110*/  BSYNC B0 ;  /* 0x0000000000007941 */ /* 0x000fea0003800000 */
.L_x_432:
        /* <DEDUP_REMOVED lines=9> */
.L_x_435:
[----:B------:R-:W-:Y:S05]  /*141b0*/  BSYNC B0 ;  /* 0x0000000000007941 */ /* 0x000fea0003800000 */
.L_x_434:
        /* <DEDUP_REMOVED lines=9> */
.L_x_437:
[----:B------:R-:W-:Y:S05]  /*14250*/  BSYNC B0 ;  /* 0x0000000000007941 */ /* 0x000fea0003800000 */
.L_x_436:
        /* <DEDUP_REMOVED lines=11> */
.L_x_439:
[----:B------:R-:W-:Y:S05]  /*14310*/  BSYNC B0 ;  /* 0x0000000000007941 */ /* 0x000fea0003800000 */
.L_x_438:
        /* <DEDUP_REMOVED lines=11> */
.L_x_441:
[----:B------:R-:W-:Y:S05]  /*143d0*/  BSYNC B0 ;  /* 0x0000000000007941 */ /* 0x000fea0003800000 */
.L_x_440:
        /* <DEDUP_REMOVED lines=9> */
.L_x_443:
[----:B------:R-:W-:Y:S05]  /*14470*/  BSYNC B0 ;  /* 0x0000000000007941 */ /* 0x000fea0003800000 */
.L_x_442:
        /* <DEDUP_REMOVED lines=9> */
.L_x_445:
[----:B------:R-:W-:Y:S05]  /*14510*/  BSYNC B0 ;  /* 0x0000000000007941 */ /* 0x000fea0003800000 */
.L_x_444:
        /* <DEDUP_REMOVED lines=11> */
.L_x_447:
[----:B------:R-:W-:Y:S05]  /*145d0*/  BSYNC B0 ;  /* 0x0000000000007941 */ /* 0x000fea0003800000 */
.L_x_446:
        /* <DEDUP_REMOVED lines=11> */
.L_x_449:
[----:B------:R-:W-:Y:S05]  /*14690*/  BSYNC B0 ;  /* 0x0000000000007941 */ /* 0x000fea0003800000 */
.L_x_448:
[----:B0----5:R-:W-:Y:S01]  /*146a0*/  LOP3.LUT R11, R15, 0xffffe000, RZ, 0xc0, !PT ;  /* 0xffffe0000f0b7812 */ /* 0x021fe200078ec0ff */
[----:B------:R-:W-:Y:S01]  /*146b0*/  BSSY B0, `(.L_x_450) ;  /* 0x0000009000007945 */ /* 0x000fe20003800000 */
[----:B------:R-:W-:-:S03]  /*146c0*/  ISETP.GT.AND P3, PT, R0, 0x31, P1 ;  /* 0x000000310000780c */ /* 0x000fc60000f64270 */
[----:B------:R-:W-:-:S04]  /*146d0*/  FMUL R11, R11, UR22 ;  /* 0x000000160b0b7c20 */ /* 0x000fc80008400000 */
[----:B--2---:R-:W-:Y:S01]  /*146e0*/  FFMA R13, R50, UR11, R11 ;  /* 0x0000000b320d7c23 */ /* 0x004fe2000800000b */
[----:B------:R-:W-:-:S04]  /*146f0*/  IADD3.X R11, R7, UR5, RZ, P2, !PT ;  /* 0x00000005070b7c10 */ /* 0x000fc800097fe4ff */
[----:B------:R-:W-:-:S05]  /*14700*/  F2FP.TF32.F32.PACK_B R13, R13 ;  /* 0x0000000dff0d723e */ /* 0x000fca00024050ff */
[----:B------:R0:W-:Y:S01]  /*14710*/  @P4 STG.E desc[UR20][R10.64+0xc0], R13 ;  /* 0x0000c00d0a004986 */ /* 0x0001e2000c101914 */
[----:B------:R-:W-:Y:S05]  /*14720*/  @!P3 BRA `(.L_x_451) ;  /* 0x000000000004b947 */ /* 0x000fea0003800000 */
[----:B------:R2:W5:Y:S02]  /*14730*/  LDG.E.LTC128B R15, desc[UR20][R8.64+0xc4] ;  /* 0x0000c414080f7981 */ /* 0x000564000c1e1920 */
.L_x_451:
[----:B------:R-:W-:Y:S05]  /*14740*/  BSYNC B0 ;  /* 0x0000000000007941 */ /* 0x000fea0003800000 */
.L_x_450:
[----:B-----5:R-:W-:Y:S01]  /*14750*/  LOP3.LUT R12, R15, 0xffffe000, RZ, 0xc0, !PT ;  /* 0xffffe0000f0c7812 */ /* 0x020fe200078ec0ff */
[----:B0-----:R-:W-:Y:S01]  /*14760*/  @P3 IMAD.MOV.U32 R13, RZ, RZ, R11 ;  /* 0x000000ffff0d3224 */ /* 0x001fe200078e000b */
[----:B------:R-:W-:Y:S01]  /*14770*/  ISETP.GT.AND P2, PT, R0, 0x38, P0 ;  /* 0x000000380000780c */ /* 0x000fe20000744270 */
[----:B------:R-:W-:Y:S02]  /*14780*/  BSSY B0, `(.L_x_452) ;  /* 0x0000008000007945 */ /* 0x000fe40003800000 */
[----:B------:R-:W-:-:S04]  /*14790*/  FMUL R12, R12, UR22 ;  /* 0x000000160c0c7c20 */ /* 0x000fc80008400000 */
[----:B------:R-:W-:Y:S01]  /*147a0*/  FFMA R51, R51, UR11, R12 ;  /* 0x0000000b33337c23 */ /* 0x000fe2000800000c */
[----:B------:R-:W-:-:S04]  /*147b0*/  VIADD R12, R2, UR8 ;  /* 0x00000008020c7c36 */ /* 0x000fc80008000000 */
[----:B------:R-:W-:-:S05]  /*147c0*/  F2FP.TF32.F32.PACK_B R51, R51 ;  /* 0x00000033ff33723e */ /* 0x000fca00024050ff */
[----:B------:R0:W-:Y:S01]  /*147d0*/  @P3 STG.E desc[UR20][R12.64+0xc4], R51 ;  /* 0x0000c4330c003986 */ /* 0x0001e2000c101914 */
[----:B------:R-:W-:Y:S05]  /*147e0*/  @!P2 BRA `(.L_x_453) ;  /* 0x000000000004a947 */ /* 0x000fea0003800000 */
[----:B------:R0:W5:Y:S02]  /*147f0*/  LDG.E.LTC128B R15, desc[UR20][R4.64+0xe0] ;  /* 0x0000e014040f7981 */ /* 0x000164000c1e1920 */
.L_x_453:
[----:B------:R-:W-:Y:S05]  /*14800*/  BSYNC B0 ;  /* 0x0000000000007941 */ /* 0x000fea0003800000 */
.L_x_452:
[----:B0----5:R-:W-:Y:S01]  /*14810*/  LOP3.LUT R12, R15, 0xffffe000, RZ, 0xc0, !PT ;  /* 0xffffe0000f0c7812 */ /* 0x021fe200078ec0ff */
[----:B------:R-:W-:Y:S01]  /*14820*/  BSSY B0, `(.L_x_454) ;  /* 0x000000a000007945 */ /* 0x000fe20003800000 */
[----:B------:R-:W-:-:S03]  /*14830*/  ISETP.GT.AND P3, PT, R0, 0x39, P0 ;  /* 0x000000390000780c */ /* 0x000fc60000764270 */
[----:B------:R-:W-:Y:S01]  /*14840*/  FMUL R13, R12, UR22 ;  /* 0x000000160c0d7c20 */ /* 0x000fe20008400000 */
[----:B------:R-:W-:-:S03]  /*14850*/  @P2 IMAD.MOV.U32 R12, RZ, RZ, R2 ;  /* 0x000000ffff0c2224 */ /* 0x000fc600078e0002 */
[----:B------:R-:W-:Y:S01]  /*14860*/  FFMA R17, R52, UR11, R13 ;  /* 0x0000000b34117c23 */ /* 0x000fe2000800000d */
[----:B------:R-:W-:-:S04]  /*14870*/  @P2 IMAD.MOV.U32 R13, RZ, RZ, R7 ;  /* 0x000000ffff0d2224 */ /* 0x000fc800078e0007 */
[----:B------:R-:W-:-:S05]  /*14880*/  F2FP.TF32.F32.PACK_B R17, R17 ;  /* 0x00000011ff11723e */ /* 0x000fca00024050ff */
[----:B------:R0:W-:Y:S01]  /*14890*/  @P2 STG.E desc[UR20][R12.64+0xe0], R17 ;  /* 0x0000e0110c002986 */ /* 0x0001e2000c101914 */
[----:B------:R-:W-:Y:S05]  /*148a0*/  @!P3 BRA `(.L_x_455) ;  /* 0x000000000004b947 */ /* 0x000fea0003800000 */
[----:B------:R0:W5:Y:S02]  /*148b0*/  LDG.E.LTC128B R15, desc[UR20][R4.64+0xe4] ;  /* 0x0000e414040f7981 */ /* 0x000164000c1e1920 */
.L_x_455:
[----:B------:R-:W-:Y:S05]  /*148c0*/  BSYNC B0 ;  /* 0x0000000000007941 */ /* 0x000fea0003800000 */
.L_x_454:
[----:B0----5:R-:W-:Y:S01]  /*148d0*/  LOP3.LUT R12, R15, 0xffffe000, RZ, 0xc0, !PT ;  /* 0xffffe0000f0c7812 */ /* 0x021fe200078ec0ff */
[----:B------:R-:W-:Y:S01]  /*148e0*/  BSSY B0, `(.L_x_456) ;  /* 0x000000a000007945 */ /* 0x000fe20003800000 */
[----:B------:R-:W-:Y:S02]  /*148f0*/  @P3 MOV R13, R7 ;  /* 0x00000007000d3202 */ /* 0x000fe40000000f00 */
[----:B------:R-:W-:Y:S01]  /*14900*/  ISETP.GT.AND P2, PT, R0, 0x38, P1 ;  /* 0x000000380000780c */ /* 0x000fe20000f44270 */
[----:B------:R-:W-:-:S04]  /*14910*/  FMUL R12, R12, UR22 ;  /* 0x000000160c0c7c20 */ /* 0x000fc80008400000 */
[----:B------:R-:W-:Y:S01]  /*14920*/  FFMA R53, R53, UR11, R12 ;  /* 0x0000000b35357c23 */ /* 0x000fe2000800000c */
[----:B------:R-:W-:-:S04]  /*14930*/  @P3 IMAD.MOV.U32 R12, RZ, RZ, R2 ;  /* 0x000000ffff0c3224 */ /* 0x000fc800078e0002 */
[----:B------:R-:W-:-:S05]  /*14940*/  F2FP.TF32.F32.PACK_B R53, R53 ;  /* 0x00000035ff35723e */ /* 0x000fca00024050ff */
[----:B------:R0:W-:Y:S01]  /*14950*/  @P3 STG.E desc[UR20][R12.64+0xe4], R53 ;  /* 0x0000e4350c003986 */ /* 0x0001e2000c101914 */
[----:B------:R-:W-:Y:S05]  /*14960*/  @!P2 BRA `(.L_x_457) ;  /* 0x000000000004a947 */ /* 0x000fea0003800000 */
[----:B------:R0:W5:Y:S02]  /*14970*/  LDG.E.LTC128B R15, desc[UR20][R8.64+0xe0] ;  /* 0x0000e014080f7981 */ /* 0x000164000c1e1920 */
.L_x_457:
[----:B------:R-:W-:Y:S05]  /*14980*/  BSYNC B0 ;  /* 0x0000000000007941 */ /* 0x000fea0003800000 */
.L_x_456:
[----:B0----5:R-:W-:Y:S01]  /*14990*/  LOP3.LUT R12, R15, 0xffffe000, RZ, 0xc0, !PT ;  /* 0xffffe0000f0c7812 */ /* 0x021fe200078ec0ff */
[----:B------:R-:W-:Y:S01]  /*149a0*/  BSSY B0, `(.L_x_458) ;  /* 0x000000a000007945 */ /* 0x000fe20003800000 */
[----:B------:R-:W-:-:S03]  /*149b0*/  ISETP.GT.AND P3, PT, R0, 0x39, P1 ;  /* 0x000000390000780c */ /* 0x000fc60000f64270 */
[----:B------:R-:W-:Y:S01]  /*149c0*/  FMUL R13, R12, UR22 ;  /* 0x000000160c0d7c20 */ /* 0x000fe20008400000 */
[----:B------:R-:W-:-:S03]  /*149d0*/  VIADD R12, R2, UR8 ;  /* 0x00000008020c7c36 */ /* 0x000fc60008000000 */
[----:B------:R-:W-:Y:S01]  /*149e0*/  FFMA R17, R54, UR11, R13 ;  /* 0x0000000b36117c23 */ /* 0x000fe2000800000d */
[----:B------:R-:W-:-:S04]  /*149f0*/  @P2 IMAD.MOV.U32 R13, RZ, RZ, R11 ;  /* 0x000000ffff0d2224 */ /* 0x000fc800078e000b */
[----:B------:R-:W-:-:S05]  /*14a00*/  F2FP.TF32.F32.PACK_B R17, R17 ;  /* 0x00000011ff11723e */ /* 0x000fca00024050ff */
[----:B------:R0:W-:Y:S01]  /*14a10*/  @P2 STG.E desc[UR20][R12.64+0xe0], R17 ;  /* 0x0000e0110c002986 */ /* 0x0001e2000c101914 */
[----:B------:R-:W-:Y:S05]  /*14a20*/  @!P3 BRA `(.L_x_459) ;  /* 0x000000000004b947 */ /* 0x000fea0003800000 */
[----:B------:R0:W5:Y:S02]  /*14a30*/  LDG.E.LTC128B R15, desc[UR20][R8.64+0xe4] ;  /* 0x0000e414080f7981 */ /* 0x000164000c1e1920 */
.L_x_459:
[----:B------:R-:W-:Y:S05]  /*14a40*/  BSYNC B0 ;  /* 0x0000000000007941 */ /* 0x000fea0003800000 */
.L_x_458:
[----:B0----5:R-:W-:Y:S01]  /*14a50*/  LOP3.LUT R12, R15, 0xffffe000, RZ, 0xc0, !PT ;  /* 0xffffe0000f0c7812 */ /* 0x021fe200078ec0ff */
[----:B------:R-:W-:Y:S01]  /*14a60*/  @P3 IMAD.MOV.U32 R13, RZ, RZ, R11 ;  /* 0x000000ffff0d3224 */ /* 0x000fe200078e000b */
        /* <DEDUP_REMOVED lines=9> */
.L_x_461:
[----:B------:R-:W-:Y:S05]  /*14b00*/  BSYNC B0 ;  /* 0x0000000000007941 */ /* 0x000fea0003800000 */
.L_x_460:
        /* <DEDUP_REMOVED lines=11> */
.L_x_463:
[----:B------:R-:W-:Y:S05]  /*14bc0*/  BSYNC B0 ;  /* 0x0000000000007941 */ /* 0x000fea0003800000 */
.L_x_462:
        /* <DEDUP_REMOVED lines=11> */
.L_x_465:
[----:B------:R-:W-:Y:S05]  /*14c80*/  BSYNC B0 ;  /* 0x0000000000007941 */ /* 0x000fea0003800000 */
.L_x_464:
        /* <DEDUP_REMOVED lines=11> */
.L_x_467:
[----:B------:R-:W-:Y:S05]  /*14d40*/  BSYNC B0 ;  /* 0x0000000000007941 */ /* 0x000fea0003800000 */
.L_x_466:
        /* <DEDUP_REMOVED lines=11> */
.L_x_469:
[----:B------:R-:W-:Y:S05]  /*14e00*/  BSYNC B0 ;  /* 0x0000000000007941 */ /* 0x000fea0003800000 */
.L_x_468:
        /* <DEDUP_REMOVED lines=11> */
.L_x_471:
[----:B------:R-:W-:Y:S05]  /*14ec0*/  BSYNC B0 ;  /* 0x0000000000007941 */ /* 0x000fea0003800000 */
.L_x_470:
        /* <DEDUP_REMOVED lines=11> */
.L_x_473:
[----:B------:R-:W-:Y:S05]  /*14f80*/  BSYNC B0 ;  /* 0x0000000000007941 */ /* 0x000fea0003800000 */
.L_x_472:
        /* <DEDUP_REMOVED lines=11> */
.L_x_475:
[----:B------:R-:W-:Y:S05]  /*15040*/  BSYNC B0 ;  /* 0x0000000000007941 */ /* 0x000fea0003800000 */
.L_x_474:
        /* <DEDUP_REMOVED lines=11> */
.L_x_477:
[----:B------:R-:W-:Y:S05]  /*15100*/  BSYNC B0 ;  /* 0x0000000000007941 */ /* 0x000fea0003800000 */
.L_x_476:
        /* <DEDUP_REMOVED lines=11> */
.L_x_479:
[----:B------:R-:W-:Y:S05]  /*151c0*/  BSYNC B0 ;  /* 0x0000000000007941 */ /* 0x000fea0003800000 */
.L_x_478:
        /* <DEDUP_REMOVED lines=11> */
.L_x_481:
[----:B------:R-:W-:Y:S05]  /*15280*/  BSYNC B0 ;  /* 0x0000000000007941 */ /* 0x000fea0003800000 */
.L_x_480:
        /* <DEDUP_REMOVED lines=11> */
.L_x_483:
[----:B------:R-:W-:Y:S05]  /*15340*/  BSYNC B0 ;  /* 0x0000000000007941 */ /* 0x000fea0003800000 */
.L_x_482:
        /* <DEDUP_REMOVED lines=11> */
.L_x_485:
[----:B------:R-:W-:Y:S05]  /*15400*/  BSYNC B0 ;  /* 0x0000000000007941 */ /* 0x000fea0003800000 */
.L_x_484:
        /* <DEDUP_REMOVED lines=11> */
.L_x_487:
[----:B------:R-:W-:Y:S05]  /*154c0*/  BSYNC B0 ;  /* 0x0000000000007941 */ /* 0x000fea0003800000 */
.L_x_486:
        /* <DEDUP_REMOVED lines=11> */
.L_x_489:
[----:B------:R-:W-:Y:S05]  /*15580*/  BSYNC B0 ;  /* 0x0000000000007941 */ /* 0x000fea0003800000 */
.L_x_488:
        /* <DEDUP_REMOVED lines=11> */
.L_x_491:
[----:B------:R-:W-:Y:S05]  /*15640*/  BSYNC B0 ;  /* 0x0000000000007941 */ /* 0x000fea0003800000 */
.L_x_490:
        /* <DEDUP_REMOVED lines=11> */
.L_x_493:
[----:B------:R-:W-:Y:S05]  /*15700*/  BSYNC B0 ;  /* 0x0000000000007941 */ /* 0x000fea0003800000 */
.L_x_492:
        /* <DEDUP_REMOVED lines=11> */
.L_x_495:
[----:B------:R-:W-:Y:S05]  /*157c0*/  BSYNC B0 ;  /* 0x0000000000007941 */ /* 0x000fea0003800000 */
.L_x_494:
        /* <DEDUP_REMOVED lines=11> */
.L_x_497:
[----:B------:R-:W-:Y:S05]  /*15880*/  BSYNC B0 ;  /* 0x0000000000007941 */ /* 0x000fea0003800000 */
.L_x_496:
        /* <DEDUP_REMOVED lines=11> */
.L_x_499:
[----:B------:R-:W-:Y:S05]  /*15940*/  BSYNC B0 ;  /* 0x0000000000007941 */ /* 0x000fea0003800000 */
.L_x_498:
        /* <DEDUP_REMOVED lines=11> */
.L_x_501:
[----:B------:R-:W-:Y:S05]  /*15a00*/  BSYNC B0 ;  /* 0x0000000000007941 */ /* 0x000fea0003800000 */
.L_x_500:
        /* <DEDUP_REMOVED lines=11> */
.L_x_503:
[----:B------:R-:W-:Y:S05]  /*15ac0*/  BSYNC B0 ;  /* 0x0000000000007941 */ /* 0x000fea0003800000 */
.L_x_502:
        /* <DEDUP_REMOVED lines=11> */
.L_x_505:
[----:B------:R-:W-:Y:S05]  /*15b80*/  BSYNC B0 ;  /* 0x0000000000007941 */ /* 0x000fea0003800000 */
.L_x_504:
        /* <DEDUP_REMOVED lines=11> */
.L_x_507:
[----:B------:R-:W-:Y:S05]  /*15c40*/  BSYNC B0 ;  /* 0x0000000000007941 */ /* 0x000fea0003800000 */
.L_x_506:
        /* <DEDUP_REMOVED lines=11> */
.L_x_509:
[----:B------:R-:W-:Y:S05]  /*15d00*/  BSYNC B0 ;  /* 0x0000000000007941 */ /* 0x000fea0003800000 */
.L_x_508:
        /* <DEDUP_REMOVED lines=11> */
.L_x_511:
[----:B------:R-:W-:Y:S05]  /*15dc0*/  BSYNC B0 ;  /* 0x0000000000007941 */ /* 0x000fea0003800000 */
.L_x_510:
        /* <DEDUP_REMOVED lines=11> */
.L_x_513:
[----:B------:R-:W-:Y:S05]  /*15e80*/  BSYNC B0 ;  /* 0x0000000000007941 */ /* 0x000fea0003800000 */
.L_x_512:
        /* <DEDUP_REMOVED lines=11> */
.L_x_515:
[----:B------:R-:W-:Y:S05]  /*15f40*/  BSYNC B0 ;  /* 0x0000000000007941 */ /* 0x000fea0003800000 */
.L_x_514:
        /* <DEDUP_REMOVED lines=11> */
.L_x_517:
[----:B------:R-:W-:Y:S05]  /*16000*/  BSYNC B0 ;  /* 0x0000000000007941 */ /* 0x000fea0003800000 */
.L_x_516:
        /* <DEDUP_REMOVED lines=11> */
.L_x_519:
[----:B------:R-:W-:Y:S05]  /*160c0*/  BSYNC B0 ;  /* 0x0000000000007941 */ /* 0x000fea0003800000 */
.L_x_518:
[----:B01---5:R-:W-:Y:S01]  /*160d0*/  LOP3.LUT R4, R15, 0xffffe000, RZ, 0xc0, !PT ;  /* 0xffffe0000f047812 */ /* 0x023fe200078ec0ff */
[----:B------:R-:W-:Y:S01]  /*160e0*/  @P0 IMAD.MOV.U32 R6, RZ, RZ, R2 ;  /* 0x000000ffff060224 */ /* 0x000fe200078e0002 */
[----:B------:R-:W-:Y:S01]  /*160f0*/  ISETP.GT.AND P2, PT, R0, 0x78, P1 ;  /* 0x000000780000780c */ /* 0x000fe20000f44270 */
[----:B------:R-:W-:Y:S02]  /*16100*/  BSSY B0, `(.L_x_520) ;  /* 0x0000007000007945 */ /* 0x000fe40003800000 */
[----:B------:R-:W-:-:S04]  /*16110*/  FMUL R4, R4, UR22 ;  /* 0x0000001604047c20 */ /* 0x000fc80008400000 */
[----:B------:R-:W-:-:S05]  /*16120*/  FFMA R85, R85, UR11, R4 ;  /* 0x0000000b55557c23 */ /* 0x000fca0008000004 */
[----:B------:R-:W-:-:S05]  /*16130*/  F2FP.TF32.F32.PACK_B R85, R85 ;  /* 0x00000055ff55723e */ /* 0x000fca00024050ff */
[----:B------:R0:W-:Y:S01]  /*16140*/  @P0 STG.E desc[UR20][R6.64+0x1e4], R85 ;  /* 0x0001e45506000986 */ /* 0x0001e2000c101914 */
[----:B------:R-:W-:Y:S05]  /*16150*/  @!P2 BRA `(.L_x_521) ;  /* 0x000000000004a947 */ /* 0x000fea0003800000 */
[----:B------:R1:W5:Y:S02]  /*16160*/  LDG.E.LTC128B R15, desc[UR20][R8.64+0x1e0] ;  /* 0x0001e014080f7981 */ /* 0x000364000c1e1920 */
.L_x_521:
[----:B------:R-:W-:Y:S05]  /*16170*/  BSYNC B0 ;  /* 0x0000000000007941 */ /* 0x000fea0003800000 */
.L_x_520:
[----:B-----5:R-:W-:Y:S01]  /*16180*/  LOP3.LUT R4, R15, 0xffffe000, RZ, 0xc0, !PT ;  /* 0xffffe0000f047812 */ /* 0x020fe200078ec0ff */
[----:B------:R-:W-:Y:S01]  /*16190*/  BSSY B0, `(.L_x_522) ;  /* 0x000000a000007945 */ /* 0x000fe20003800000 */
[----:B------:R-:W-:-:S03]  /*161a0*/  ISETP.GT.AND P1, PT, R0, 0x79, P1 ;  /* 0x000000790000780c */ /* 0x000fc60000f24270 */
[----:B------:R-:W-:Y:S01]  /*161b0*/  FMUL R5, R4, UR22 ;  /* 0x0000001604057c20 */ /* 0x000fe20008400000 */
[----:B------:R-:W-:-:S03]  /*161c0*/  IADD3 R4, R2, UR8, RZ ;  /* 0x0000000802047c10 */ /* 0x000fc6000fffe0ff */
[----:B0-----:R-:W-:Y:S01]  /*161d0*/  FFMA R7, R86, UR11, R5 ;  /* 0x0000000b56077c23 */ /* 0x001fe20008000005 */
[----:B------:R-:W-:-:S04]  /*161e0*/  @P2 IMAD.MOV.U32 R5, RZ, RZ, R11 ;  /* 0x000000ffff052224 */ /* 0x000fc800078e000b */
[----:B------:R-:W-:-:S05]  /*161f0*/  F2FP.TF32.F32.PACK_B R7, R7 ;  /* 0x00000007ff07723e */ /* 0x000fca00024050ff */
[----:B------:R0:W-:Y:S01]  /*16200*/  @P2 STG.E desc[UR20][R4.64+0x1e0], R7 ;  /* 0x0001e00704002986 */ /* 0x0001e2000c101914 */
[----:B------:R-:W-:Y:S05]  /*16210*/  @!P1 BRA `(.L_x_523) ;  /* 0x0000000000049947 */ /* 0x000fea0003800000 */
[----:B------:R0:W5:Y:S02]  /*16220*/  LDG.E.LTC128B R15, desc[UR20][R8.64+0x1e4] ;  /* 0x0001e414080f7981 */ /* 0x000164000c1e1920 */
.L_x_523:
[----:B------:R-:W-:Y:S05]  /*16230*/  BSYNC B0 ;  /* 0x0000000000007941 */ /* 0x000fea0003800000 */
.L_x_522:
[----:B-----5:R-:W-:Y:S01]  /*16240*/  LOP3.LUT R15, R15, 0xffffe000, RZ, 0xc0, !PT ;  /* 0xffffe0000f0f7812 */ /* 0x020fe200078ec0ff */
[----:B------:R-:W-:-:S04]  /*16250*/  VIADD R2, R2, UR8 ;  /* 0x0000000802027c36 */ /* 0x000fc80008000000 */
[----:B------:R-:W-:-:S04]  /*16260*/  FMUL R0, R15, UR22 ;  /* 0x000000160f007c20 */ /* 0x000fc80008400000 */
[----:B------:R-:W-:Y:S01]  /*16270*/  FFMA R0, R87, UR11, R0 ;  /* 0x0000000b57007c23 */ /* 0x000fe20008000000 */
[----:B------:R-:W-:Y:S06]  /*16280*/  @!P1 EXIT ;  /* 0x000000000000994d */ /* 0x000fec0003800000 */
[----:B0-----:R-:W-:Y:S01]  /*16290*/  F2FP.TF32.F32.PACK_B R5, R0 ;  /* 0x00000000ff05723e */ /* 0x001fe200024050ff */
[----:B------:R-:W-:-:S05]  /*162a0*/  IMAD.MOV.U32 R3, RZ, RZ, R11 ;  /* 0x000000ffff037224 */ /* 0x000fca00078e000b */
[----:B------:R-:W-:Y:S01]  /*162b0*/  STG.E desc[UR20][R2.64+0x1e4], R5 ;  /* 0x0001e40502007986 */ /* 0x000fe2000c101914 */
[----:B------:R-:W-:Y:S05]  /*162c0*/  EXIT ;  /* 0x000000000000794d */ /* 0x000fea0003800000 */
.L_x_21:
[----:B------:R-:W2:Y:S01]  /*162d0*/  LDL.LU R6, [R1+0x8] ;  /* 0x0000080001067983 */ /* 0x000ea20000300800 */
[----:B------:R-:W-:-:S03]  /*162e0*/  ULDC.64 UR6, c[0x0][0x650] ;  /* 0x0001940000067ab9 */ /* 0x000fc60000000a00 */
[----:B------:R-:W3:Y:S04]  /*162f0*/  LDL.LU R7, [R1+0x14] ;  /* 0x0000140001077983 */ /* 0x000ee80000300800 */
[----:B------:R-:W4:Y:S04]  /*16300*/  LDL.LU R9, [R1+0x30] ;  /* 0x0000300001097983 */ /* 0x000f280000300800 */
[----:B------:R-:W5:Y:S04]  /*16310*/  LDL.LU R252, [R1+0x34] ;  /* 0x0000340001fc7983 */ /* 0x000f680000300800 */
        /* <DEDUP_REMOVED lines=41> */
[----:B------:R-:W5:Y:S01]  /*165b0*/  LDL.LU R218, [R1+0xdc] ;  /* 0x0000dc0001da7983 */ /* 0x000f620000300800 */
[----:B------:R-:W-:-:S03]  /*165c0*/  LEA R2, P2, R4, UR6, 0x2 ;  /* 0x0000000604027c11 */ /* 0x000fc6000f8410ff */
[----:B------:R-:W5:Y:S04]  /*165d0*/  LDL.LU R216, [R1+0xe0] ;  /* 0x0000e00001d87983 */ /* 0x000f680000300800 */
[----:B------:R-:W5:Y:S04]  /*165e0*/  LDL.LU R22, [R1+0xe4] ;  /* 0x0000e40001167983 */ /* 0x000f680000300800 */
[----:B------:R-:W5:Y:S04]  /*165f0*/  LDL.LU R20, [R1+0xe8] ;  /* 0x0000e80001147983 */ /* 0x000f680000300800 */
[----:B------:R-:W5:Y:S01]  /*16600*/  LDL.LU R18, [R1+0xec] ;  /* 0x0000ec0001127983 */ /* 0x000f620000300800 */
[----:B------:R-:W-:-:S03]  /*16610*/  LEA.HI.X R3, R4, UR7, R3, 0x2, P2 ;  /* 0x0000000704037c11 */ /* 0x000fc600090f1403 */
[----:B------:R-:W5:Y:S04]  /*16620*/  LDL.LU R16, [R1+0xf0] ;  /* 0x0000f00001107983 */ /* 0x000f680000300800 */
[----:B------:R-:W5:Y:S04]  /*16630*/  LDL.LU R12, [R1+0xf4] ;  /* 0x0000f400010c7983 */ /* 0x000f680000300800 */
[----:B------:R-:W5:Y:S04]  /*16640*/  LDL.LU R10, [R1+0xf8] ;  /* 0x0000f800010a7983 */ /* 0x000f680000300800 */
[----:B------:R-:W5:Y:S04]  /*16650*/  LDL.LU R8, [R1+0xfc] ;  /* 0x0000fc0001087983 */ /* 0x000f680000300800 */
[----:B------:R-:W3:Y:S04]  /*16660*/  LDL.LU R4, [R1+0x4] ;  /* 0x0000040001047983 */ /* 0x000ee80000300800 */
[----:B------:R-:W4:Y:S01]  /*16670*/  LDL.LU R5, [R1] ;  /* 0x0000000001057983 */ /* 0x000f220000300800 */
[----:B------:R-:W-:Y:S01]  /*16680*/  ISETP.GT.AND P2, PT, R0, 0x1, P1 ;  /* 0x000000010000780c */ /* 0x000fe20000f44270 */
[----:B------:R-:W-:-:S02]  /*16690*/  USHF.L.U32 UR9, UR4, 0x2, URZ ;  /* 0x0000000204097899 */ /* 0x000fc4000800063f */
[----:B------:R-:W-:Y:S01]  /*166a0*/  USHF.L.U64.HI UR8, UR4, 0x2, UR5 ;  /* 0x0000000204087899 */ /* 0x000fe20008010205 */
[----:B--2---:R-:W-:-:S05]  /*166b0*/  FMUL R6, R6, UR11 ;  /* 0x0000000b06067c20 */ /* 0x004fca0008400000 */
[----:B------:R-:W-:Y:S01]  /*166c0*/  F2FP.TF32.F32.PACK_B R6, R6 ;  /* 0x00000006ff06723e */ /* 0x000fe200024050ff */
[----:B---3--:R-:W-:-:S05]  /*166d0*/  FMUL R4, R4, UR11 ;  /* 0x0000000b04047c20 */ /* 0x008fca0008400000 */
[----:B------:R-:W-:-:S05]  /*166e0*/  F2FP.TF32.F32.PACK_B R4, R4 ;  /* 0x00000004ff04723e */ /* 0x000fca00024050ff */
[----:B------:R4:W-:Y:S02]  /*166f0*/  @P2 STG.E desc[UR20][R2.64+0x4], R4 ;  /* 0x0000040402002986 */ /* 0x0009e4000c101914 */
[----:B----4-:R-:W-:-:S05]  /*16700*/  FMUL R4, R5, UR11 ;  /* 0x0000000b05047c20 */ /* 0x010fca0008400000 */
[----:B------:R-:W-:-:S05]  /*16710*/  F2FP.TF32.F32.PACK_B R4, R4 ;  /* 0x00000004ff04723e */ /* 0x000fca00024050ff */
[----:B------:R1:W-:Y:S01]  /*16720*/  @P0 STG.E desc[UR20][R2.64], R4 ;  /* 0x0000000402000986 */ /* 0x0003e2000c101914 */
[----:B------:R-:W-:-:S04]  /*16730*/  ISETP.GT.AND P0, PT, R14, 0x8, PT ;  /* 0x000000080e00780c */ /* 0x000fc80003f04270 */
[----:B------:R-:W-:Y:S02]  /*16740*/  ISETP.GT.AND P2, PT, R0, RZ, P0 ;  /* 0x000000ff0000720c */ /* 0x000fe40000744270 */
[----:B-1----:R-:W-:-:S04]  /*16750*/  IADD3 R4, P3, R2, UR9, RZ ;  /* 0x0000000902047c10 */ /* 0x002fc8000ff7e0ff */
[----:B------:R-:W-:-:S07]  /*16760*/  IADD3.X R5, R3, UR8, RZ, P3, !PT ;  /* 0x0000000803057c10 */ /* 0x000fce0009ffe4ff */
[----:B------:R1:W-:Y:S04]  /*16770*/  @P2 STG.E desc[UR20][R4.64], R6 ;  /* 0x0000000604002986 */ /* 0x0003e8000c101914 */
[----:B-1----:R-:W2:Y:S01]  /*16780*/  LDL.LU R6, [R1+0xc] ;  /* 0x00000c0001067983 */ /* 0x002ea20000300800 */
[----:B------:R-:W-:Y:S01]  /*16790*/  ISETP.GT.AND P2, PT, R0, 0x1, P0 ;  /* 0x000000010000780c */ /* 0x000fe20000744270 */
[----:B--2---:R-:W-:-:S05]  /*167a0*/  FMUL R6, R6, UR11 ;  /* 0x0000000b06067c20 */ /* 0x004fca0008400000 */
[----:B------:R-:W-:-:S07]  /*167b0*/  F2FP.TF32.F32.PACK_B R6, R6 ;  /* 0x00000006ff06723e */ /* 0x000fce00024050ff */
[----:B------:R1:W-:Y:S04]  /*167c0*/  @P2 STG.E desc[UR20][R4.64+0x4], R6 ;  /* 0x0000040604002986 */ /* 0x0003e8000c101914 */
[----:B-1----:R-:W2:Y:S01]  /*167d0*/  LDL.LU R6, [R1+0x10] ;  /* 0x0000100001067983 */ /* 0x002ea20000300800 */
[----:B------:R-:W-:Y:S01]  /*167e0*/  ISETP.GT.AND P2, PT, R0, 0x8, P1 ;  /* 0x000000080000780c */ /* 0x000fe20000f44270 */
[----:B--2---:R-:W-:-:S05]  /*167f0*/  FMUL R6, R6, UR11 ;  /* 0x0000000b06067c20 */ /* 0x004fca0008400000 */
[----:B------:R-:W-:-:S07]  /*16800*/  F2FP.TF32.F32.PACK_B R6, R6 ;  /* 0x00000006ff06723e */ /* 0x000fce00024050ff */
[----:B------:R1:W-:Y:S04]  /*16810*/  @P2 STG.E desc[UR20][R2.64+0x20], R6 ;  /* 0x0000200602002986 */ /* 0x0003e8000c101914 */
[----:B-1----:R-:W2:Y:S01]  /*16820*/  LDL.LU R6, [R1+0x18] ;  /* 0x0000180001067983 */ /* 0x002ea20000300800 */
[C---:B------:R-:W-:Y:S01]  /*16830*/  ISETP.GT.AND P2, PT, R0.reuse, 0x9, P1 ;  /* 0x000000090000780c */ /* 0x040fe20000f44270 */
[----:B------:R-:W-:Y:S01]  /*16840*/  FMUL R7, R7, UR11 ;  /* 0x0000000b07077c20 */ /* 0x000fe20008400000 */
[----:B------:R-:W-:-:S04]  /*16850*/  ISETP.GT.AND P3, PT, R0, 0x8, P0 ;  /* 0x000000080000780c */ /* 0x000fc80000764270 */
[----:B------:R-:W-:-:S07]  /*16860*/  F2FP.TF32.F32.PACK_B R7, R7 ;  /* 0x00000007ff07723e */ /* 0x000fce00024050ff */
[----:B------:R1:W-:Y:S04]  /*16870*/  @P2 STG.E desc[UR20][R2.64+0x24], R7 ;  /* 0x0000240702002986 */ /* 0x0003e8000c101914 */
[----:B-1----:R-:W3:Y:S01]  /*16880*/  LDL.LU R7, [R1+0x24] ;  /* 0x0000240001077983 */ /* 0x002ee20000300800 */
[----:B--2---:R-:W-:-:S05]  /*16890*/  FMUL R6, R6, UR11 ;  /* 0x0000000b06067c20 */ /* 0x004fca0008400000 */
[----:B------:R-:W-:-:S05]  /*168a0*/  F2FP.TF32.F32.PACK_B R6, R6 ;  /* 0x00000006ff06723e */ /* 0x000fca00024050ff */
        /* <DEDUP_REMOVED lines=8> */
[----:B---3--:R-:W-:-:S05]  /*16930*/  FMUL R7, R7, UR11 ;  /* 0x0000000b07077c20 */ /* 0x008fca0008400000 */
[----:B------:R-:W-:Y:S01]  /*16940*/  F2FP.TF32.F32.PACK_B R7, R7 ;  /* 0x00000007ff07723e */ /* 0x000fe200024050ff */
[----:B--2---:R-:W-:-:S05]  /*16950*/  FMUL R6, R6, UR11 ;  /* 0x0000000b06067c20 */ /* 0x004fca0008400000 */
[----:B------:R-:W-:-:S05]  /*16960*/  F2FP.TF32.F32.PACK_B R6, R6 ;  /* 0x00000006ff06723e */ /* 0x000fca00024050ff */
[----:B------:R1:W-:Y:S01]  /*16970*/  @P2 STG.E desc[UR20][R2.64+0x40], R6 ;  /* 0x0000400602002986 */ /* 0x0003e2000c101914 */
[----:B------:R-:W-:-:S03]  /*16980*/  ISETP.GT.AND P2, PT, R0, 0x11, P1 ;  /* 0x000000110000780c */ /* 0x000fc60000f44270 */
[----:B-1----:R-:W2:Y:S10]  /*16990*/  LDL.LU R6, [R1+0x28] ;  /* 0x0000280001067983 */ /* 0x002eb40000300800 */
[----:B------:R1:W-:Y:S04]  /*169a0*/  @P2 STG.E desc[UR20][R2.64+0x44], R7 ;  /* 0x0000440702002986 */ /* 0x0003e8000c101914 */
[----:B-1----:R-:W3:Y:S01]  /*169b0*/  LDL.LU R7, [R1+0x2c] ;  /* 0x00002c0001077983 */ /* 0x002ee20000300800 */
[----:B------:R-:W-:-:S02]  /*169c0*/  ISETP.GT.AND P3, PT, R0, 0x10, P0 ;  /* 0x000000100000780c */ /* 0x000fc40000764270 */
[----:B------:R-:W-:Y:S01]  /*169d0*/  ISETP.GT.AND P2, PT, R0, 0x11, P0 ;  /* 0x000000110000780c */ /* 0x000fe20000744270 */
[----:B------:R-:W-:-:S05]  /*169e0*/  FMUL R9, R9, UR11 ;  /* 0x0000000b09097c20 */ /* 0x000fca0008400000 */
[----:B------:R-:W-:Y:S01]  /*169f0*/  F2FP.TF32.F32.PACK_B R9, R9 ;  /* 0x00000009ff09723e */ /* 0x000fe200024050ff */
[----:B-----5:R-:W-:-:S05]  /*16a00*/  FMUL R11, R11, UR11 ;  /* 0x0000000b0b0b7c20 */ /* 0x020fca0008400000 */
[----:B------:R-:W-:Y:S01]  /*16a10*/  F2FP.TF32.F32.PACK_B R11, R11 ;  /* 0x0000000bff0b723e */ /* 0x000fe200024050ff */
[----:B------:R-:W-:-:S05]  /*16a20*/  FMUL R13, R13, UR11 ;  /* 0x0000000b0d0d7c20 */ /* 0x000fca0008400000 */
[----:B------:R-:W-:Y:S02]  /*16a30*/  F2FP.TF32.F32.PACK_B R13, R13 ;  /* 0x0000000dff0d723e */ /* 0x000fe400024050ff */
[C---:B------:R-:W-:Y:S02]  /*16a40*/  ISETP.GT.AND P4, PT, R0.reuse, 0x29, P1 ;  /* 0x000000290000780c */ /* 0x040fe40000f84270 */
[----:B------:R-:W-:Y:S01]  /*16a50*/  ISETP.GT.AND P5, PT, R0, 0x31, P1 ;  /* 0x000000310000780c */ /* 0x000fe20000fa4270 */
[----:B------:R-:W-:Y:S01]  /*16a60*/  FMUL R17, R17, UR11 ;  /* 0x0000000b11117c20 */ /* 0x000fe20008400000 */
[----:B------:R-:W-:-:S04]  /*16a70*/  FMUL R15, R15, UR11 ;  /* 0x0000000b0f0f7c20 */ /* 0x000fc80008400000 */
[----:B------:R-:W-:Y:S02]  /*16a80*/  F2FP.TF32.F32.PACK_B R17, R17 ;  /* 0x00000011ff11723e */ /* 0x000fe400024050ff */
[----:B------:R-:W-:Y:S01]  /*16a90*/  F2FP.TF32.F32.PACK_B R15, R15 ;  /* 0x0000000fff0f723e */ /* 0x000fe200024050ff */
[----:B------:R-:W-:-:S05]  /*16aa0*/  FMUL R19, R19, UR11 ;  /* 0x0000000b13137c20 */ /* 0x000fca0008400000 */
[----:B------:R-:W-:Y:S02]  /*16ab0*/  F2FP.TF32.F32.PACK_B R19, R19 ;  /* 0x00000013ff13723e */ /* 0x000fe400024050ff */
[----:B------:R-:W-:Y:S01]  /*16ac0*/  ISETP.GT.AND P6, PT, R0, 0x48, P0 ;  /* 0x000000480000780c */ /* 0x000fe200007c4270 */
[----:B------:R-:W-:Y:S01]  /*16ad0*/  FMUL R21, R21, UR11 ;  /* 0x0000000b15157c20 */ /* 0x000fe20008400000 */
[----:B------:R-:W-:-:S04]  /*16ae0*/  FMUL R23, R23, UR11 ;  /* 0x0000000b17177c20 */ /* 0x000fc80008400000 */
[----:B------:R-:W-:Y:S02]  /*16af0*/  F2FP.TF32.F32.PACK_B R21, R21 ;  /* 0x00000015ff15723e */ /* 0x000fe400024050ff */
[----:B------:R-:W-:Y:S01]  /*16b00*/  F2FP.TF32.F32.PACK_B R23, R23 ;  /* 0x00000017ff17723e */ /* 0x000fe200024050ff */
[----:B------:R-:W-:Y:S01]  /*16b10*/  FMUL R217, R217, UR11 ;  /* 0x0000000bd9d97c20 */ /* 0x000fe20008400000 */
[----:B------:R-:W-:Y:S01]  /*16b20*/  FMUL R219, R219, UR11 ;  /* 0x0000000bdbdb7c20 */ /* 0x000fe20008400000 */
[----:B------:R-:W-:-:S03]  /*16b30*/  FMUL R221, R221, UR11 ;  /* 0x0000000bdddd7c20 */ /* 0x000fc60008400000 */
[----:B------:R-:W-:Y:S01]  /*16b40*/  F2FP.TF32.F32.PACK_B R217, R217 ;  /* 0x000000d9ffd9723e */ /* 0x000fe200024050ff */
[----:B------:R-:W-:Y:S01]  /*16b50*/  FMUL R223, R223, UR11 ;  /* 0x0000000bdfdf7c20 */ /* 0x000fe20008400000 */
[----:B------:R-:W-:Y:S02]  /*16b60*/  F2FP.TF32.F32.PACK_B R219, R219 ;  /* 0x000000dbffdb723e */ /* 0x000fe400024050ff */
[----:B------:R-:W-:Y:S02]  /*16b70*/  F2FP.TF32.F32.PACK_B R221, R221 ;  /* 0x000000ddffdd723e */ /* 0x000fe400024050ff */
[----:B------:R-:W-:Y:S01]  /*16b80*/  F2FP.TF32.F32.PACK_B R223, R223 ;  /* 0x000000dfffdf723e */ /* 0x000fe200024050ff */
[----:B--2---:R-:W-:-:S05]  /*16b90*/  FMUL R6, R6, UR11 ;  /* 0x0000000b06067c20 */ /* 0x004fca0008400000 */
[----:B------:R-:W-:-:S05]  /*16ba0*/  F2FP.TF32.F32.PACK_B R6, R6 ;  /* 0x00000006ff06723e */ /* 0x000fca00024050ff */
[----:B------:R3:W-:Y:S02]  /*16bb0*/  @P3 STG.E desc[UR20][R4.64+0x40], R6 ;  /* 0x0000400604003986 */ /* 0x0007e4000c101914 */
[----:B---3--:R-:W-:-:S05]  /*16bc0*/  FMUL R6, R7, UR11 ;  /* 0x0000000b07067c20 */ /* 0x008fca0008400000 */
[----:B------:R-:W-:-:S05]  /*16bd0*/  F2FP.TF32.F32.PACK_B R6, R6 ;  /* 0x00000006ff06723e */ /* 0x000fca00024050ff */
[----:B------:R-:W-:Y:S01]  /*16be0*/  @P2 STG.E desc[UR20][R4.64+0x44], R6 ;  /* 0x0000440604002986 */ /* 0x000fe2000c101914 */
[----:B------:R-:W-:Y:S01]  /*16bf0*/  ISETP.GT.AND P2, PT, R0, 0x18, P1 ;  /* 0x000000180000780c */ /* 0x000fe20000f44270 */
[----:B------:R-:W-:-:S12]  /*16c00*/  FMUL R7, R252, UR11 ;  /* 0x0000000bfc077c20 */ /* 0x000fd80008400000 */
[----:B------:R1:W-:Y:S01]  /*16c10*/  @P2 STG.E desc[UR20][R2.64+0x60], R9 ;  /* 0x0000600902002986 */ /* 0x0003e2000c101914 */
[C---:B------:R-:W-:Y:S02]  /*16c20*/  ISETP.GT.AND P2, PT, R0.reuse, 0x19, P1 ;  /* 0x000000190000780c */ /* 0x040fe40000f44270 */
[----:B------:R-:W-:Y:S02]  /*16c30*/  F2FP.TF32.F32.PACK_B R7, R7 ;  /* 0x00000007ff07723e */ /* 0x000fe400024050ff */
[----:B------:R-:W-:-:S09]  /*16c40*/  ISETP.GT.AND P3, PT, R0, 0x18, P0 ;  /* 0x000000180000780c */ /* 0x000fd20000764270 */
[----:B------:R2:W-:Y:S01]  /*16c50*/  @P2 STG.E desc[UR20][R2.64+0x64], R7 ;  /* 0x0000640702002986 */ /* 0x0005e2000c101914 */
[----:B------:R-:W-:Y:S01]  /*16c60*/  ISETP.GT.AND P2, PT, R0, 0x19, P0 ;  /* 0x000000190000780c */ /* 0x000fe20000744270 */
[----:B-1----:R-:W-:-:S05]  /*16c70*/  FMUL R9, R251, UR11 ;  /* 0x0000000bfb097c20 */ /* 0x002fca0008400000 */
[----:B------:R-:W-:Y:S01]  /*16c80*/  F2FP.TF32.F32.PACK_B R9, R9 ;  /* 0x00000009ff09723e */ /* 0x000fe200024050ff */
[----:B------:R1:W-:Y:S06]  /*16c90*/  @P3 STG.E desc[UR20][R4.64+0x60], R11 ;  /* 0x0000600b04003986 */ /* 0x0003ec000c101914 */
[----:B------:R3:W-:Y:S01]  /*16ca0*/  @P2 STG.E desc[UR20][R4.64+0x64], R9 ;  /* 0x0000640904002986 */ /* 0x0007e2000c101914 */
[C---:B------:R-:W-:Y:S02]  /*16cb0*/  ISETP.GT.AND P2, PT, R0.reuse, 0x20, P1 ;  /* 0x000000200000780c */ /* 0x040fe40000f44270 */
[----:B------:R-:W-:Y:S01]  /*16cc0*/  ISETP.GT.AND P3, PT, R0, 0x20, P0 ;  /* 0x000000200000780c */ /* 0x000fe20000764270 */
[----:B--2---:R-:W-:Y:S01]  /*16cd0*/  FMUL R7, R250, UR11 ;  /* 0x0000000bfa077c20 */ /* 0x004fe20008400000 */
[----:B-1----:R-:W-:-:S09]  /*16ce0*/  FMUL R11, R249, UR11 ;  /* 0x0000000bf90b7c20 */ /* 0x002fd20008400000 */
[----:B------:R1:W-:Y:S01]  /*16cf0*/  @P2 STG.E desc[UR20][R2.64+0x80], R13 ;  /* 0x0000800d02002986 */ /* 0x0003e2000c101914 */
[----:B------:R-:W-:Y:S02]  /*16d00*/  ISETP.GT.AND P2, PT, R0, 0x21, P1 ;  /* 0x000000210000780c */ /* 0x000fe40000f44270 */
[----:B------:R-:W-:Y:S02]  /*16d10*/  F2FP.TF32.F32.PACK_B R7, R7 ;  /* 0x00000007ff07723e */ /* 0x000fe400024050ff */
[----:B------:R-:W-:Y:S01]  /*16d20*/  F2FP.TF32.F32.PACK_B R11, R11 ;  /* 0x0000000bff0b723e */ /* 0x000fe200024050ff */
[----:B---3--:R-:W-:-:S08]  /*16d30*/  FMUL R9, R248, UR11 ;  /* 0x0000000bf8097c20 */ /* 0x008fd00008400000 */
[----:B------:R2:W-:Y:S01]  /*16d40*/  @P2 STG.E desc[UR20][R2.64+0x84], R7 ;  /* 0x0000840702002986 */ /* 0x0005e2000c101914 */
[----:B------:R-:W-:-:S03]  /*16d50*/  ISETP.GT.AND P2, PT, R0, 0x21, P0 ;  /* 0x000000210000780c */ /* 0x000fc60000744270 */
[----:B------:R3:W-:Y:S01]  /*16d60*/  @P3 STG.E desc[UR20][R4.64+0x80], R11 ;  /* 0x0000800b04003986 */ /* 0x0007e2000c101914 */
[----:B------:R-:W-:Y:S01]  /*16d70*/  ISETP.GT.AND P3, PT, R0, 0x28, P1 ;  /* 0x000000280000780c */ /* 0x000fe20000f64270 */
[----:B-1----:R-:W-:Y:S01]  /*16d80*/  FMUL R13, R247, UR11 ;  /* 0x0000000bf70d7c20 */ /* 0x002fe20008400000 */
[----:B------:R-:W-:-:S04]  /*16d90*/  F2FP.TF32.F32.PACK_B R9, R9 ;  /* 0x00000009ff09723e */ /* 0x000fc800024050ff */
[----:B------:R-:W-:Y:S01]  /*16da0*/  F2FP.TF32.F32.PACK_B R13, R13 ;  /* 0x0000000dff0d723e */ /* 0x000fe200024050ff */
[----:B--2---:R-:W-:Y:S02]  /*16db0*/  FMUL R7, R246, UR11 ;  /* 0x0000000bf6077c20 */ /* 0x004fe40008400000 */
[----:B------:R1:W-:Y:S01]  /*16dc0*/  @P2 STG.E desc[UR20][R4.64+0x84], R9 ;  /* 0x0000840904002986 */ /* 0x0003e2000c101914 */
[C---:B------:R-:W-:Y:S02]  /*16dd0*/  ISETP.GT.AND P2, PT, R0.reuse, 0x28, P0 ;  /* 0x000000280000780c */ /* 0x040fe40000744270 */
[----:B------:R-:W-:Y:S01]  /*16de0*/  F2FP.TF32.F32.PACK_B R7, R7 ;  /* 0x00000007ff07723e */ /* 0x000fe200024050ff */
[----:B------:R-:W-:Y:S01]  /*16df0*/  @P3 STG.E desc[UR20][R2.64+0xa0], R13 ;  /* 0x0000a00d02003986 */ /* 0x000fe2000c101914 */
[C---:B------:R-:W-:Y:S01]  /*16e00*/  ISETP.GT.AND P3, PT, R0.reuse, 0x29, P0 ;  /* 0x000000290000780c */ /* 0x040fe20000764270 */
[----:B---3--:R-:W-:Y:S02]  /*16e10*/  FMUL R11, R245, UR11 ;  /* 0x0000000bf50b7c20 */ /* 0x008fe40008400000 */
[----:B------:R2:W-:Y:S01]  /*16e20*/  @P4 STG.E desc[UR20][R2.64+0xa4], R7 ;  /* 0x0000a40702004986 */ /* 0x0005e2000c101914 */
[----:B------:R-:W-:Y:S01]  /*16e30*/  ISETP.GT.AND P4, PT, R0, 0x30, P1 ;  /* 0x000000300000780c */ /* 0x000fe20000f84270 */
[----:B-1----:R-:W-:Y:S01]  /*16e40*/  FMUL R9, R244, UR11 ;  /* 0x0000000bf4097c20 */ /* 0x002fe20008400000 */
[----:B------:R-:W-:-:S04]  /*16e50*/  F2FP.TF32.F32.PACK_B R11, R11 ;  /* 0x0000000bff0b723e */ /* 0x000fc800024050ff */
[----:B------:R-:W-:Y:S01]  /*16e60*/  F2FP.TF32.F32.PACK_B R9, R9 ;  /* 0x00000009ff09723e */ /* 0x000fe200024050ff */
[----:B------:R1:W-:Y:S01]  /*16e70*/  @P2 STG.E desc[UR20][R4.64+0xa0], R11 ;  /* 0x0000a00b04002986 */ /* 0x0003e2000c101914 */
[----:B------:R-:W-:-:S03]  /*16e80*/  ISETP.GT.AND P2, PT, R0, 0x30, P0 ;  /* 0x000000300000780c */ /* 0x000fc60000744270 */
[----:B------:R3:W-:Y:S01]  /*16e90*/  @P3 STG.E desc[UR20][R4.64+0xa4], R9 ;  /* 0x0000a40904003986 */ /* 0x0007e2000c101914 */
[C---:B------:R-:W-:Y:S01]  /*16ea0*/  ISETP.GT.AND P3, PT, R0.reuse, 0x31, P0 ;  /* 0x000000310000780c */ /* 0x040fe20000764270 */
[----:B--2---:R-:W-:Y:S02]  /*16eb0*/  FMUL R7, R243, UR11 ;  /* 0x0000000bf3077c20 */ /* 0x004fe40008400000 */
[----:B------:R2:W-:Y:S01]  /*16ec0*/  @P5 STG.E desc[UR20][R2.64+0xc4], R17 ;  /* 0x0000c41102005986 */ /* 0x0005e2000c101914 */
[----:B------:R-:W-:Y:S01]  /*16ed0*/  ISETP.GT.AND P5, PT, R0, 0x39, P1 ;  /* 0x000000390000780c */ /* 0x000fe20000fa4270 */
[----:B-1----:R-:W-:Y:S02]  /*16ee0*/  FMUL R11, R242, UR11 ;  /* 0x0000000bf20b7c20 */ /* 0x002fe40008400000 */
[----:B------:R-:W-:Y:S01]  /*16ef0*/  @P4 STG.E desc[UR20][R2.64+0xc0], R15 ;  /* 0x0000c00f02004986 */ /* 0x000fe2000c101914 */
[----:B------:R-:W-:Y:S01]  /*16f00*/  ISETP.GT.AND P4, PT, R0, 0x38, P1 ;  /* 0x000000380000780c */ /* 0x000fe20000f84270 */
[----:B------:R-:W-:Y:S01]  /*16f10*/  FMUL R13, R241, UR11 ;  /* 0x0000000bf10d7c20 */ /* 0x000fe20008400000 */
[----:B------:R-:W-:-:S02]  /*16f20*/  F2FP.TF32.F32.PACK_B R7, R7 ;  /* 0x00000007ff07723e */ /* 0x000fc400024050ff */
[----:B------:R-:W-:Y:S02]  /*16f30*/  F2FP.TF32.F32.PACK_B R11, R11 ;  /* 0x0000000bff0b723e */ /* 0x000fe400024050ff */
[----:B------:R-:W-:Y:S01]  /*16f40*/  F2FP.TF32.F32.PACK_B R13, R13 ;  /* 0x0000000dff0d723e */ /* 0x000fe200024050ff */
[----:B------:R1:W-:Y:S01]  /*16f50*/  @P2 STG.E desc[UR20][R4.64+0xc0], R7 ;  /* 0x0000c00704002986 */ /* 0x0003e2000c101914 */
[----:B------:R-:W-:-:S03]  /*16f60*/  ISETP.GT.AND P2, PT, R0, 0x38, P0 ;  /* 0x000000380000780c */ /* 0x000fc60000744270 */
[----:B------:R4:W-:Y:S01]  /*16f70*/  @P3 STG.E desc[UR20][R4.64+0xc4], R11 ;  /* 0x0000c40b04003986 */ /* 0x0009e2000c101914 */
[----:B------:R-:W-:Y:S01]  /*16f80*/  ISETP.GT.AND P3, PT, R0, 0x39, P0 ;  /* 0x000000390000780c */ /* 0x000fe20000764270 */
[----:B---3--:R-:W-:Y:S02]  /*16f90*/  FMUL R9, R240, UR11 ;  /* 0x0000000bf0097c20 */ /* 0x008fe40008400000 */
[----:B------:R-:W-:Y:S01]  /*16fa0*/  @P5 STG.E desc[UR20][R2.64+0xe4], R19 ;  /* 0x0000e41302005986 */ /* 0x000fe2000c101914 */
[C---:B------:R-:W-:Y:S01]  /*16fb0*/  ISETP.GT.AND P5, PT, R0.reuse, 0x41, P1 ;  /* 0x000000410000780c */ /* 0x040fe20000fa4270 */
[----:B--2---:R-:W-:Y:S01]  /*16fc0*/  FMUL R17, R237, UR11 ;  /* 0x0000000bed117c20 */ /* 0x004fe20008400000 */
[----:B-1----:R-:W-:Y:S01]  /*16fd0*/  FMUL R7, R239, UR11 ;  /* 0x0000000bef077c20 */ /* 0x002fe20008400000 */
[----:B------:R1:W-:Y:S01]  /*16fe0*/  @P4 STG.E desc[UR20][R2.64+0xe0], R13 ;  /* 0x0000e00d02004986 */ /* 0x0003e2000c101914 */
[----:B------:R-:W-:Y:S01]  /*16ff0*/  ISETP.GT.AND P4, PT, R0, 0x40, P1 ;  /* 0x000000400000780c */ /* 0x000fe20000f84270 */
[----:B------:R-:W-:Y:S01]  /*17000*/  FMUL R15, R238, UR11 ;  /* 0x0000000bee0f7c20 */ /* 0x000fe20008400000 */
[----:B------:R-:W-:-:S02]  /*17010*/  F2FP.TF32.F32.PACK_B R9, R9 ;  /* 0x00000009ff09723e */ /* 0x000fc400024050ff */
[----:B------:R-:W-:Y:S02]  /*17020*/  F2FP.TF32.F32.PACK_B R7, R7 ;  /* 0x00000007ff07723e */ /* 0x000fe400024050ff */
[----:B------:R-:W-:Y:S01]  /*17030*/  F2FP.TF32.F32.PACK_B R17, R17 ;  /* 0x00000011ff11723e */ /* 0x000fe200024050ff */
[----:B------:R2:W-:Y:S01]  /*17040*/  @P2 STG.E desc[UR20][R4.64+0xe0], R9 ;  /* 0x0000e00904002986 */ /* 0x0005e2000c101914 */
[----:B------:R-:W-:Y:S02]  /*17050*/  F2FP.TF32.F32.PACK_B R15, R15 ;  /* 0x0000000fff0f723e */ /* 0x000fe400024050ff */
[C---:B------:R-:W-:Y:S01]  /*17060*/  ISETP.GT.AND P2, PT, R0.reuse, 0x40, P0 ;  /* 0x000000400000780c */ /* 0x040fe20000744270 */
[----:B------:R3:W-:Y:S01]  /*17070*/  @P3 STG.E desc[UR20][R4.64+0xe4], R7 ;  /* 0x0000e40704003986 */ /* 0x0007e2000c101914 */
[----:B------:R-:W-:Y:S01]  /*17080*/  ISETP.GT.AND P3, PT, R0, 0x41, P0 ;  /* 0x000000410000780c */ /* 0x000fe20000764270 */
[----:B----4-:R-:W-:Y:S02]  /*17090*/  FMUL R11, R236, UR11 ;  /* 0x0000000bec0b7c20 */ /* 0x010fe40008400000 */
[----:B------:R-:W-:Y:S01]  /*170a0*/  @P5 STG.E desc[UR20][R2.64+0x104], R17 ;  /* 0x0001041102005986 */ /* 0x000fe2000c101914 */
[C---:B------:R-:W-:Y:S01]  /*170b0*/  ISETP.GT.AND P5, PT, R0.reuse, 0x49, P1 ;  /* 0x000000490000780c */ /* 0x040fe20000fa4270 */
[----:B-1----:R-:W-:Y:S01]  /*170c0*/  FMUL R13, R235, UR11 ;  /* 0x0000000beb0d7c20 */ /* 0x002fe20008400000 */
[----:B------:R-:W-:Y:S01]  /*170d0*/  FMUL R19, R233, UR11 ;  /* 0x0000000be9137c20 */ /* 0x000fe20008400000 */
[----:B------:R1:W-:Y:S01]  /*170e0*/  @P4 STG.E desc[UR20][R2.64+0x100], R15 ;  /* 0x0001000f02004986 */ /* 0x0003e2000c101914 */
[----:B------:R-:W-:Y:S01]  /*170f0*/  ISETP.GT.AND P4, PT, R0, 0x48, P1 ;  /* 0x000000480000780c */ /* 0x000fe20000f84270 */
[----:B--2---:R-:W-:Y:S01]  /*17100*/  FMUL R9, R234, UR11 ;  /* 0x0000000bea097c20 */ /* 0x004fe20008400000 */
[----:B------:R-:W-:Y:S01]  /*17110*/  F2FP.TF32.F32.PACK_B R11, R11 ;  /* 0x0000000bff0b723e */ /* 0x000fe200024050ff */
[----:B---3--:R-:W-:Y:S01]  /*17120*/  FMUL R7, R232, UR11 ;  /* 0x0000000be8077c20 */ /* 0x008fe20008400000 */
[----:B------:R-:W-:-:S02]  /*17130*/  F2FP.TF32.F32.PACK_B R13, R13 ;  /* 0x0000000dff0d723e */ /* 0x000fc400024050ff */
[----:B------:R-:W-:Y:S01]  /*17140*/  F2FP.TF32.F32.PACK_B R19, R19 ;  /* 0x00000013ff13723e */ /* 0x000fe200024050ff */
[----:B------:R2:W-:Y:S01]  /*17150*/  @P2 STG.E desc[UR20][R4.64+0x100], R11 ;  /* 0x0001000b04002986 */ /* 0x0005e2000c101914 */
[----:B------:R-:W-:Y:S02]  /*17160*/  F2FP.TF32.F32.PACK_B R9, R9 ;  /* 0x00000009ff09723e */ /* 0x000fe400024050ff */
[----:B------:R-:W-:Y:S01]  /*17170*/  F2FP.TF32.F32.PACK_B R7, R7 ;  /* 0x00000007ff07723e */ /* 0x000fe200024050ff */
[----:B------:R3:W-:Y:S01]  /*17180*/  @P3 STG.E desc[UR20][R4.64+0x104], R13 ;  /* 0x0001040d04003986 */ /* 0x0007e2000c101914 */
[----:B------:R-:W-:-:S03]  /*17190*/  ISETP.GT.AND P2, PT, R0, 0x49, P0 ;  /* 0x000000490000780c */ /* 0x000fc60000744270 */
[----:B------:R-:W-:Y:S01]  /*171a0*/  @P5 STG.E desc[UR20][R2.64+0x124], R19 ;  /* 0x0001241302005986 */ /* 0x000fe2000c101914 */
[----:B------:R-:W-:Y:S01]  /*171b0*/  ISETP.GT.AND P5, PT, R0, 0x50, P1 ;  /* 0x000000500000780c */ /* 0x000fe20000fa4270 */
[----:B-1----:R-:W-:Y:S02]  /*171c0*/  FMUL R15, R231, UR11 ;  /* 0x0000000be70f7c20 */ /* 0x002fe40008400000 */
[----:B------:R1:W-:Y:S01]  /*171d0*/  @P4 STG.E desc[UR20][R2.64+0x120], R9 ;  /* 0x0001200902004986 */ /* 0x0003e2000c101914 */
[----:B--2---:R-:W-:Y:S01]  /*171e0*/  FMUL R11, R230, UR11 ;  /* 0x0000000be60b7c20 */ /* 0x004fe20008400000 */
[C---:B------:R-:W-:Y:S02]  /*171f0*/  ISETP.GT.AND P3, PT, R0.reuse, 0x50, P0 ;  /* 0x000000500000780c */ /* 0x040fe40000764270 */
[----:B------:R2:W-:Y:S01]  /*17200*/  @P6 STG.E desc[UR20][R4.64+0x120], R7 ;  /* 0x0001200704006986 */ /* 0x0005e2000c101914 */
[----:B------:R-:W-:Y:S01]  /*17210*/  ISETP.GT.AND P6, PT, R0, 0x51, P1 ;  /* 0x000000510000780c */ /* 0x000fe20000fc4270 */
[----:B------:R-:W-:Y:S01]  /*17220*/  FMUL R17, R229, UR11 ;  /* 0x0000000be5117c20 */ /* 0x000fe20008400000 */
[----:B------:R-:W-:-:S02]  /*17230*/  F2FP.TF32.F32.PACK_B R15, R15 ;  /* 0x0000000fff0f723e */ /* 0x000fc400024050ff */
[----:B------:R-:W-:Y:S02]  /*17240*/  F2FP.TF32.F32.PACK_B R11, R11 ;  /* 0x0000000bff0b723e */ /* 0x000fe400024050ff */
[C---:B------:R-:W-:Y:S01]  /*17250*/  ISETP.GT.AND P4, PT, R0.reuse, 0x51, P0 ;  /* 0x000000510000780c */ /* 0x040fe20000784270 */
[----:B------:R-:W-:Y:S01]  /*17260*/  @P2 STG.E desc[UR20][R4.64+0x124], R15 ;  /* 0x0001240f04002986 */ /* 0x000fe2000c101914 */
[----:B------:R-:W-:Y:S02]  /*17270*/  F2FP.TF32.F32.PACK_B R17, R17 ;  /* 0x00000011ff11723e */ /* 0x000fe400024050ff */
[C---:B------:R-:W-:Y:S01]  /*17280*/  ISETP.GT.AND P2, PT, R0.reuse, 0x58, P1 ;  /* 0x000000580000780c */ /* 0x040fe20000f44270 */
[----:B------:R-:W-:Y:S01]  /*17290*/  @P5 STG.E desc[UR20][R2.64+0x140], R11 ;  /* 0x0001400b02005986 */ /* 0x000fe2000c101914 */
[----:B------:R-:W-:Y:S01]  /*172a0*/  ISETP.GT.AND P5, PT, R0, 0x59, P1 ;  /* 0x000000590000780c */ /* 0x000fe20000fa4270 */
[----:B---3--:R-:W-:Y:S01]  /*172b0*/  FMUL R13, R228, UR11 ;  /* 0x0000000be40d7c20 */ /* 0x008fe20008400000 */
[----:B-1----:R-:W-:Y:S01]  /*172c0*/  FMUL R9, R227, UR11 ;  /* 0x0000000be3097c20 */ /* 0x002fe20008400000 */
[----:B------:R-:W-:Y:S01]  /*172d0*/  @P6 STG.E desc[UR20][R2.64+0x144], R17 ;  /* 0x0001441102006986 */ /* 0x000fe2000c101914 */
[----:B------:R-:W-:-:S03]  /*172e0*/  ISETP.GT.AND P6, PT, R0, 0x58, P0 ;  /* 0x000000580000780c */ /* 0x000fc600007c4270 */
[----:B------:R-:W-:Y:S01]  /*172f0*/  @P3 STG.E desc[UR20][R4.64+0x140], R21 ;  /* 0x0001401504003986 */ /* 0x000fe2000c101914 */
[----:B------:R-:W-:Y:S02]  /*17300*/  ISETP.GT.AND P3, PT, R0, 0x59, P0 ;  /* 0x000000590000780c */ /* 0x000fe40000764270 */
[----:B------:R-:W-:Y:S01]  /*17310*/  F2FP.TF32.F32.PACK_B R13, R13 ;  /* 0x0000000dff0d723e */ /* 0x000fe200024050ff */
[----:B------:R-:W-:Y:S01]  /*17320*/  FMUL R19, R226, UR11 ;  /* 0x0000000be2137c20 */ /* 0x000fe20008400000 */
[----:B------:R-:W-:Y:S01]  /*17330*/  F2FP.TF32.F32.PACK_B R9, R9 ;  /* 0x00000009ff09723e */ /* 0x000fe200024050ff */
[----:B------:R-:W-:Y:S01]  /*17340*/  @P4 STG.E desc[UR20][R4.64+0x144], R23 ;  /* 0x0001441704004986 */ /* 0x000fe2000c101914 */
[----:B------:R-:W-:-:S03]  /*17350*/  ISETP.GT.AND P4, PT, R0, 0x60, P1 ;  /* 0x000000600000780c */ /* 0x000fc60000f84270 */
[----:B------:R-:W-:Y:S01]  /*17360*/  @P2 STG.E desc[UR20][R2.64+0x160], R13 ;  /* 0x0001600d02002986 */ /* 0x000fe2000c101914 */
[C---:B------:R-:W-:Y:S02]  /*17370*/  ISETP.GT.AND P2, PT, R0.reuse, 0x61, P1 ;  /* 0x000000610000780c */ /* 0x040fe40000f44270 */
[----:B------:R-:W-:Y:S01]  /*17380*/  F2FP.TF32.F32.PACK_B R19, R19 ;  /* 0x00000013ff13723e */ /* 0x000fe200024050ff */
[----:B------:R1:W-:Y:S01]  /*17390*/  @P5 STG.E desc[UR20][R2.64+0x164], R9 ;  /* 0x0001640902005986 */ /* 0x0003e2000c101914 */
[----:B------:R-:W-:-:S03]  /*173a0*/  ISETP.GT.AND P5, PT, R0, 0x60, P0 ;  /* 0x000000600000780c */ /* 0x000fc600007a4270 */
[----:B------:R-:W-:Y:S01]  /*173b0*/  @P6 STG.E desc[UR20][R4.64+0x160], R217 ;  /* 0x000160d904006986 */ /* 0x000fe2000c101914 */
[----:B------:R-:W-:-:S03]  /*173c0*/  ISETP.GT.AND P6, PT, R0, 0x61, P0 ;  /* 0x000000610000780c */ /* 0x000fc600007c4270 */
[----:B------:R-:W-:Y:S01]  /*173d0*/  @P3 STG.E desc[UR20][R4.64+0x164], R19 ;  /* 0x0001641304003986 */ /* 0x000fe2000c101914 */
[----:B------:R-:W-:Y:S01]  /*173e0*/  ISETP.GT.AND P3, PT, R0, 0x69, P1 ;  /* 0x000000690000780c */ /* 0x000fe20000f64270 */
[----:B--2---:R-:W-:Y:S01]  /*173f0*/  FMUL R7, R225, UR11 ;  /* 0x0000000be1077c20 */ /* 0x004fe20008400000 */
[----:B------:R-:W-:Y:S01]  /*17400*/  FMUL R227, R222, UR11 ;  /* 0x0000000bdee37c20 */ /* 0x000fe20008400000 */
[----:B------:R-:W-:Y:S01]  /*17410*/  @P4 STG.E desc[UR20][R2.64+0x180], R219 ;  /* 0x000180db02004986 */ /* 0x000fe2000c101914 */
[C---:B------:R-:W-:Y:S02]  /*17420*/  ISETP.GT.AND P4, PT, R0.reuse, 0x68, P1 ;  /* 0x000000680000780c */ /* 0x040fe40000f84270 */
[----:B------:R-:W-:Y:S01]  /*17430*/  F2FP.TF32.F32.PACK_B R7, R7 ;  /* 0x00000007ff07723e */ /* 0x000fe200024050ff */
[----:B------:R-:W-:Y:S01]  /*17440*/  @P2 STG.E desc[UR20][R2.64+0x184], R221 ;  /* 0x000184dd02002986 */ /* 0x000fe2000c101914 */
[----:B------:R-:W-:Y:S01]  /*17450*/  ISETP.GT.AND P2, PT, R0, 0x68, P0 ;  /* 0x000000680000780c */ /* 0x000fe20000744270 */
[----:B------:R-:W-:Y:S01]  /*17460*/  FMUL R225, R224, UR11 ;  /* 0x0000000be0e17c20 */ /* 0x000fe20008400000 */
[----:B------:R-:W-:Y:S01]  /*17470*/  F2FP.TF32.F32.PACK_B R227, R227 ;  /* 0x000000e3ffe3723e */ /* 0x000fe200024050ff */
[----:B------:R-:W-:Y:S01]  /*17480*/  @P5 STG.E desc[UR20][R4.64+0x180], R223 ;  /* 0x000180df04005986 */ /* 0x000fe2000c101914 */
[----:B------:R-:W-:Y:S01]  /*17490*/  ISETP.GT.AND P5, PT, R0, 0x69, P0 ;  /* 0x000000690000780c */ /* 0x000fe200007a4270 */
[----:B------:R-:W-:Y:S01]  /*174a0*/  FMUL R229, R220, UR11 ;  /* 0x0000000bdce57c20 */ /* 0x000fe20008400000 */
[----:B------:R-:W-:Y:S01]  /*174b0*/  FMUL R231, R218, UR11 ;  /* 0x0000000bdae77c20 */ /* 0x000fe20008400000 */
[----:B------:R2:W-:Y:S01]  /*174c0*/  @P6 STG.E desc[UR20][R4.64+0x184], R7 ;  /* 0x0001840704006986 */ /* 0x0005e2000c101914 */
[----:B------:R-:W-:-:S03]  /*174d0*/  F2FP.TF32.F32.PACK_B R225, R225 ;  /* 0x000000e1ffe1723e */ /* 0x000fc600024050ff */
        /* <DEDUP_REMOVED lines=8> */
[----:B------:R-:W-:Y:S01]  /*17560*/  ISETP.GT.AND P2, PT, R0, 0x70, P0 ;  /* 0x000000700000780c */ /* 0x000fe20000744270 */
[----:B------:R-:W-:Y:S01]  /*17570*/  FMUL R233, R216, UR11 ;  /* 0x0000000bd8e97c20 */ /* 0x000fe20008400000 */
[----:B------:R-:W-:Y:S01]  /*17580*/  F2FP.TF32.F32.PACK_B R235, R235 ;  /* 0x000000ebffeb723e */ /* 0x000fe200024050ff */
[----:B------:R-:W-:Y:S01]  /*17590*/  @P5 STG.E desc[UR20][R4.64+0x1a4], R231 ;  /* 0x0001a4e704005986 */ /* 0x000fe2000c101914 */
[C---:B------:R-:W-:Y:S02]  /*175a0*/  ISETP.GT.AND P4, PT, R0.reuse, 0x71, P0 ;  /* 0x000000710000780c */ /* 0x040fe40000784270 */
[----:B------:R-:W-:Y:S01]  /*175b0*/  ISETP.GT.AND P5, PT, R0, 0x78, P1 ;  /* 0x000000780000780c */ /* 0x000fe20000fa4270 */
[----:B------:R-:W-:Y:S01]  /*175c0*/  FMUL R237, R20, UR11 ;  /* 0x0000000b14ed7c20 */ /* 0x000fe20008400000 */
[----:B------:R-:W-:Y:S01]  /*175d0*/  ISETP.GT.AND P1, PT, R0, 0x79, P1 ;  /* 0x000000790000780c */ /* 0x000fe20000f24270 */
[----:B------:R-:W-:Y:S01]  /*175e0*/  FMUL R239, R18, UR11 ;  /* 0x0000000b12ef7c20 */ /* 0x000fe20008400000 */
[----:B------:R-:W-:Y:S01]  /*175f0*/  FMUL R243, R12, UR11 ;  /* 0x0000000b0cf37c20 */ /* 0x000fe20008400000 */
[----:B------:R-:W-:Y:S01]  /*17600*/  @P3 STG.E desc[UR20][R2.64+0x1c4], R235 ;  /* 0x0001c4eb02003986 */ /* 0x000fe2000c101914 */
[----:B------:R-:W-:-:S02]  /*17610*/  F2FP.TF32.F32.PACK_B R233, R233 ;  /* 0x000000e9ffe9723e */ /* 0x000fc400024050ff */
[----:B------:R-:W-:Y:S01]  /*17620*/  ISETP.GT.AND P3, PT, R0, 0x78, P0 ;  /* 0x000000780000780c */ /* 0x000fe20000764270 */
[----:B------:R-:W-:Y:S01]  /*17630*/  FMUL R241, R16, UR11 ;  /* 0x0000000b10f17c20 */ /* 0x000fe20008400000 */
[----:B------:R-:W-:Y:S01]  /*17640*/  F2FP.TF32.F32.PACK_B R237, R237 ;  /* 0x000000edffed723e */ /* 0x000fe200024050ff */
[----:B------:R-:W-:Y:S01]  /*17650*/  FMUL R245, R10, UR11 ;  /* 0x0000000b0af57c20 */ /* 0x000fe20008400000 */
[----:B------:R-:W-:Y:S02]  /*17660*/  F2FP.TF32.F32.PACK_B R239, R239 ;  /* 0x000000efffef723e */ /* 0x000fe400024050ff */
[----:B------:R-:W-:Y:S01]  /*17670*/  F2FP.TF32.F32.PACK_B R243, R243 ;  /* 0x000000f3fff3723e */ /* 0x000fe200024050ff */
[----:B------:R-:W-:Y:S01]  /*17680*/  @P6 STG.E desc[UR20][R2.64+0x1c0], R233 ;  /* 0x0001c0e902006986 */ /* 0x000fe2000c101914 */
[----:B------:R-:W-:Y:S01]  /*17690*/  F2FP.TF32.F32.PACK_B R241, R241 ;  /* 0x000000f1fff1723e */ /* 0x000fe200024050ff */
[----:B------:R-:W-:Y:S02]  /*176a0*/  USHF.L.U32 UR6, UR12, 0x6, URZ ;  /* 0x000000060c067899 */ /* 0x000fe4000800063f */
[----:B------:R-:W-:Y:S01]  /*176b0*/  @P2 STG.E desc[UR20][R4.64+0x1c0], R237 ;  /* 0x0001c0ed04002986 */ /* 0x000fe2000c101914 */
[----:B------:R-:W-:-:S03]  /*176c0*/  F2FP.TF32.F32.PACK_B R245, R245 ;  /* 0x000000f5fff5723e */ /* 0x000fc600024050ff */
[----:B------:R-:W-:Y:S01]  /*176d0*/  @P4 STG.E desc[UR20][R4.64+0x1c4], R239 ;  /* 0x0001c4ef04004986 */ /* 0x000fe2000c101914 */
[----:B------:R-:W-:-:S03]  /*176e0*/  USHF.L.U64.HI UR7, UR12, 0x6, UR13 ;  /* 0x000000060c077899 */ /* 0x000fc6000801020d */
[----:B------:R-:W-:Y:S01]  /*176f0*/  @P1 STG.E desc[UR20][R2.64+0x1e4], R243 ;  /* 0x0001e4f302001986 */ /* 0x000fe2000c101914 */
[----:B------:R-:W-:Y:S01]  /*17700*/  ISETP.GT.AND P1, PT, R14, 0x40, PT ;  /* 0x000000400e00780c */ /* 0x000fe20003f24270 */
[----:B------:R-:W-:Y:S01]  /*17710*/  USHF.L.U32 UR10, UR6, 0x2, URZ ;  /* 0x00000002060a7899 */ /* 0x000fe2000800063f */
[C---:B------:R-:W-:Y:S01]  /*17720*/  ISETP.GT.AND P2, PT, R0.reuse, 0x79, P0 ;  /* 0x000000790000780c */ /* 0x040fe20000744270 */
[----:B------:R-:W-:Y:S01]  /*17730*/  @P5 STG.E desc[UR20][R2.64+0x1e0], R241 ;  /* 0x0001e0f102005986 */ /* 0x000fe2000c101914 */
[----:B------:R-:W-:Y:S01]  /*17740*/  ISETP.GT.AND P5, PT, R0, 0x1, P1 ;  /* 0x000000010000780c */ /* 0x000fe20000fa4270 */
[----:B------:R-:W-:Y:S02]  /*17750*/  FMUL R8, R8, UR11 ;  /* 0x0000000b08087c20 */ /* 0x000fe40008400000 */
[----:B------:R-:W-:Y:S01]  /*17760*/  @P3 STG.E desc[UR20][R4.64+0x1e0], R245 ;  /* 0x0001e0f504003986 */ /* 0x000fe2000c101914 */
[----:B------:R-:W-:Y:S01]  /*17770*/  ISETP.GT.AND P3, PT, R0, RZ, P1 ;  /* 0x000000ff0000720c */ /* 0x000fe20000f64270 */
[----:B------:R-:W-:Y:S01]  /*17780*/  USHF.L.U64.HI UR6, UR6, 0x2, UR7 ;  /* 0x0000000206067899 */ /* 0x000fe20008010207 */
[----:B------:R-:W-:Y:S01]  /*17790*/  FMUL R153, R153, UR11 ;  /* 0x0000000b99997c20 */ /* 0x000fe20008400000 */
[----:B-1----:R-:W-:Y:S01]  /*177a0*/  FMUL R9, R152, UR11 ;  /* 0x0000000b98097c20 */ /* 0x002fe20008400000 */
[----:B------:R-:W-:-:S02]  /*177b0*/  IADD3 R6, P4, R2, UR10, RZ ;  /* 0x0000000a02067c10 */ /* 0x000fc4000ff9e0ff */
[----:B------:R-:W-:Y:S02]  /*177c0*/  F2FP.TF32.F32.PACK_B R8, R8 ;  /* 0x00000008ff08723e */ /* 0x000fe400024050ff */
[----:B--2---:R-:W-:Y:S02]  /*177d0*/  IADD3.X R7, R3, UR6, RZ, P4, !PT ;  /* 0x0000000603077c10 */ /* 0x004fe4000a7fe4ff */
[----:B------:R-:W-:Y:S02]  /*177e0*/  F2FP.TF32.F32.PACK_B R153, R153 ;  /* 0x00000099ff99723e */ /* 0x000fe400024050ff */
[----:B------:R-:W-:Y:S02]  /*177f0*/  ISETP.GT.AND P0, PT, R14, 0x48, PT ;  /* 0x000000480e00780c */ /* 0x000fe40003f04270 */
[----:B------:R-:W-:Y:S01]  /*17800*/  F2FP.TF32.F32.PACK_B R9, R9 ;  /* 0x00000009ff09723e */ /* 0x000fe200024050ff */
[----:B------:R1:W-:Y:S01]  /*17810*/  @P2 STG.E desc[UR20][R4.64+0x1e4], R8 ;  /* 0x0001e40804002986 */ /* 0x0003e2000c101914 */
[----:B------:R-:W-:-:S03]  /*17820*/  ISETP.GT.AND P2, PT, R0, RZ, P0 ;  /* 0x000000ff0000720c */ /* 0x000fc60000744270 */
[----:B------:R-:W-:Y:S01]  /*17830*/  @P5 STG.E desc[UR20][R6.64+0x4], R153 ;  /* 0x0000049906005986 */ /* 0x000fe2000c101914 */
[----:B------:R-:W-:Y:S01]  /*17840*/  ISETP.GT.AND P5, PT, R0, 0x1, P0 ;  /* 0x000000010000780c */ /* 0x000fe200007a4270 */
[----:B------:R-:W-:Y:S02]  /*17850*/  FMUL R13, R154, UR11 ;  /* 0x0000000b9a0d7c20 */ /* 0x000fe40008400000 */
[----:B------:R2:W-:Y:S01]  /*17860*/  @P3 STG.E desc[UR20][R6.64], R9 ;  /* 0x0000000906003986 */ /* 0x0005e2000c101914 */
[----:B------:R-:W-:Y:S01]  /*17870*/  ISETP.GT.AND P3, PT, R0, 0x9, P1 ;  /* 0x000000090000780c */ /* 0x000fe20000f64270 */
[----:B------:R-:W-:Y:S01]  /*17880*/  FMUL R155, R155, UR11 ;  /* 0x0000000b9b9b7c20 */ /* 0x000fe20008400000 */
[----:B------:R-:W-:Y:S01]  /*17890*/  IADD3 R10, P4, R6, UR9, RZ ;  /* 0x00000009060a7c10 */ /* 0x000fe2000ff9e0ff */
[----:B------:R-:W-:Y:S01]  /*178a0*/  FMUL R157, R157, UR11 ;  /* 0x0000000b9d9d7c20 */ /* 0x000fe20008400000 */
[----:B------:R-:W-:Y:S02]  /*178b0*/  F2FP.TF32.F32.PACK_B R13, R13 ;  /* 0x0000000dff0d723e */ /* 0x000fe400024050ff */
[----:B------:R-:W-:-:S02]  /*178c0*/  IADD3.X R11, R7, UR8, RZ, P4, !PT ;  /* 0x00000008070b7c10 */ /* 0x000fc4000a7fe4ff */
[----:B------:R-:W-:Y:S01]  /*178d0*/  F2FP.TF32.F32.PACK_B R155, R155 ;  /* 0x0000009bff9b723e */ /* 0x000fe200024050ff */
[----:B-1----:R-:W-:Y:S01]  /*178e0*/  IMAD.U32 R5, RZ, RZ, UR9 ;  /* 0x00000009ff057e24 */ /* 0x002fe2000f8e00ff */
[----:B------:R-:W-:Y:S01]  /*178f0*/  F2FP.TF32.F32.PACK_B R157, R157 ;  /* 0x0000009dff9d723e */ /* 0x000fe200024050ff */
[----:B------:R-:W-:Y:S01]  /*17900*/  @P2 STG.E desc[UR20][R10.64], R13 ;  /* 0x0000000d0a002986 */ /* 0x000fe2000c101914 */
[----:B------:R-:W-:Y:S01]  /*17910*/  ISETP.GT.AND P6, PT, R0, 0x8, P1 ;  /* 0x000000080000780c */ /* 0x000fe20000fc4270 */
[----:B------:R-:W-:Y:S02]  /*17920*/  IMAD.U32 R17, RZ, RZ, UR8 ;  /* 0x00000008ff117e24 */ /* 0x000fe4000f8e00ff */
[----:B------:R1:W-:Y:S01]  /*17930*/  @P5 STG.E desc[UR20][R10.64+0x4], R155 ;  /* 0x0000049b0a005986 */ /* 0x0003e2000c101914 */
[----:B------:R-:W-:Y:S01]  /*17940*/  FMUL R15, R156, UR11 ;  /* 0x0000000b9c0f7c20 */ /* 0x000fe20008400000 */
[----:B------:R-:W-:Y:S02]  /*17950*/  ISETP.GT.AND P4, PT, R0, 0x8, P0 ;  /* 0x000000080000780c */ /* 0x000fe40000784270 */
[----:B------:R-:W-:Y:S01]  /*17960*/  @P3 STG.E desc[UR20][R6.64+0x24], R157 ;  /* 0x0000249d06003986 */ /* 0x000fe2000c101914 */
[----:B------:R-:W-:Y:S01]  /*17970*/  IADD3 R4, P3, P5, R5, UR10, R2 ;  /* 0x0000000a05047c10 */ /* 0x000fe2000fd7e002 */
[----:B--2---:R-:W-:Y:S01]  /*17980*/  FMUL R9, R158, UR11 ;  /* 0x0000000b9e097c20 */ /* 0x004fe20008400000 */
[----:B------:R-:W-:-:S02]  /*17990*/  ISETP.GT.AND P2, PT, R0, 0x9, P0 ;  /* 0x000000090000780c */ /* 0x000fc40000744270 */
[----:B------:R-:W-:Y:S02]  /*179a0*/  IADD3.X R5, R17, UR6, R3, P3, P5 ;  /* 0x0000000611057c10 */ /* 0x000fe40009fea403 */
[----:B------:R-:W-:Y:S01]  /*179b0*/  ISETP.GT.AND P5, PT, R0, 0x10, P1 ;  /* 0x000000100000780c */ /* 0x000fe20000fa4270 */
[----:B------:R-:W-:Y:S01]  /*179c0*/  FMUL R159, R159, UR11 ;  /* 0x0000000b9f9f7c20 */ /* 0x000fe20008400000 */
[----:B------:R-:W-:Y:S01]  /*179d0*/  F2FP.TF32.F32.PACK_B R15, R15 ;  /* 0x0000000fff0f723e */ /* 0x000fe200024050ff */
[----:B-1----:R-:W-:Y:S01]  /*179e0*/  FMUL R11, R160, UR11 ;  /* 0x0000000ba00b7c20 */ /* 0x002fe20008400000 */
[----:B------:R-:W-:Y:S02]  /*179f0*/  F2FP.TF32.F32.PACK_B R9, R9 ;  /* 0x00000009ff09723e */ /* 0x000fe400024050ff */
[----:B------:R-:W-:Y:S01]  /*17a00*/  F2FP.TF32.F32.PACK_B R159, R159 ;  /* 0x0000009fff9f723e */ /* 0x000fe200024050ff */
[----:B------:R-:W-:Y:S01]  /*17a10*/  @P6 STG.E desc[UR20][R6.64+0x20], R15 ;  /* 0x0000200f06006986 */ /* 0x000fe2000c101914 */
[----:B------:R-:W-:-:S02]  /*17a20*/  ISETP.GT.AND P6, PT, R0, 0x11, P1 ;  /* 0x000000110000780c */ /* 0x000fc40000fc4270 */
[----:B------:R-:W-:Y:S01]  /*17a30*/  F2FP.TF32.F32.PACK_B R11, R11 ;  /* 0x0000000bff0b723e */ /* 0x000fe200024050ff */
[----:B------:R1:W-:Y:S01]  /*17a40*/  @P4 STG.E desc[UR20][R4.64+0x20], R9 ;  /* 0x0000200904004986 */ /* 0x0003e2000c101914 */
[C---:B------:R-:W-:Y:S01]  /*17a50*/  ISETP.GT.AND P3, PT, R0.reuse, 0x10, P0 ;  /* 0x000000100000780c */ /* 0x040fe20000764270 */
[----:B------:R-:W-:Y:S01]  /*17a60*/  FMUL R161, R161, UR11 ;  /* 0x0000000ba1a17c20 */ /* 0x000fe20008400000 */
[----:B------:R-:W-:Y:S01]  /*17a70*/  ISETP.GT.AND P4, PT, R0, 0x11, P0 ;  /* 0x000000110000780c */ /* 0x000fe20000784270 */
[----:B------:R-:W-:Y:S01]  /*17a80*/  @P2 STG.E desc[UR20][R4.64+0x24], R159 ;  /* 0x0000249f04002986 */ /* 0x000fe2000c101914 */
[----:B------:R-:W-:Y:S01]  /*17a90*/  FMUL R13, R162, UR11 ;  /* 0x0000000ba20d7c20 */ /* 0x000fe20008400000 */
[----:B------:R-:W-:Y:S02]  /*17aa0*/  FMUL R163, R163, UR11 ;  /* 0x0000000ba3a37c20 */ /* 0x000fe40008400000 */
[----:B------:R2:W-:Y:S01]  /*17ab0*/  @P5 STG.E desc[UR20][R6.64+0x40], R11 ;  /* 0x0000400b06005986 */ /* 0x0005e2000c101914 */
[----:B------:R-:W-:-:S02]  /*17ac0*/  ISETP.GT.AND P5, PT, R0, 0x18, P1 ;  /* 0x000000180000780c */ /* 0x000fc40000fa4270 */
[----:B------:R-:W-:Y:S01]  /*17ad0*/  F2FP.TF32.F32.PACK_B R161, R161 ;  /* 0x000000a1ffa1723e */ /* 0x000fe200024050ff */
[----:B-1----:R-:W-:Y:S01]  /*17ae0*/  FMUL R9, R164, UR11 ;  /* 0x0000000ba4097c20 */ /* 0x002fe20008400000 */
[----:B------:R-:W-:Y:S02]  /*17af0*/  F2FP.TF32.F32.PACK_B R13, R13 ;  /* 0x0000000dff0d723e */ /* 0x000fe400024050ff */
[----:B------:R-:W-:Y:S01]  /*17b00*/  F2FP.TF32.F32.PACK_B R163, R163 ;  /* 0x000000a3ffa3723e */ /* 0x000fe200024050ff */
[----:B------:R-:W-:Y:S01]  /*17b10*/  @P6 STG.E desc[UR20][R6.64+0x44], R161 ;  /* 0x000044a106006986 */ /* 0x000fe2000c101914 */
[C---:B------:R-:W-:Y:S02]  /*17b20*/  ISETP.GT.AND P6, PT, R0.reuse, 0x19, P1 ;  /* 0x000000190000780c */ /* 0x040fe40000fc4270 */
[----:B------:R-:W-:Y:S01]  /*17b30*/  F2FP.TF32.F32.PACK_B R9, R9 ;  /* 0x00000009ff09723e */ /* 0x000fe200024050ff */
[----:B------:R1:W-:Y:S01]  /*17b40*/  @P3 STG.E desc[UR20][R4.64+0x40], R13 ;  /* 0x0000400d04003986 */ /* 0x0003e2000c101914 */
[C---:B------:R-:W-:Y:S01]  /*17b50*/  ISETP.GT.AND P2, PT, R0.reuse, 0x18, P0 ;  /* 0x000000180000780c */ /* 0x040fe20000744270 */
[----:B------:R-:W-:Y:S01]  /*17b60*/  FMUL R165, R165, UR11 ;  /* 0x0000000ba5a57c20 */ /* 0x000fe20008400000 */
[C---:B------:R-:W-:Y:S01]  /*17b70*/  ISETP.GT.AND P3, PT, R0.reuse, 0x19, P0 ;  /* 0x000000190000780c */ /* 0x040fe20000764270 */
[----:B------:R-:W-:Y:S01]  /*17b80*/  @P4 STG.E desc[UR20][R4.64+0x44], R163 ;  /* 0x000044a304004986 */ /* 0x000fe2000c101914 */
[----:B------:R-:W-:Y:S01]  /*17b90*/  ISETP.GT.AND P4, PT, R0, 0x20, P1 ;  /* 0x000000200000780c */ /* 0x000fe20000f84270 */
[----:B--2---:R-:W-:Y:S01]  /*17ba0*/  FMUL R11, R166, UR11 ;  /* 0x0000000ba60b7c20 */ /* 0x004fe20008400000 */
[----:B------:R-:W-:Y:S01]  /*17bb0*/  FMUL R167, R167, UR11 ;  /* 0x0000000ba7a77c20 */ /* 0x000fe20008400000 */
[----:B------:R2:W-:Y:S01]  /*17bc0*/  @P5 STG.E desc[UR20][R6.64+0x60], R9 ;  /* 0x0000600906005986 */ /* 0x0005e2000c101914 */
[----:B------:R-:W-:Y:S01]  /*17bd0*/  ISETP.GT.AND P5, PT, R0, 0x21, P1 ;  /* 0x000000210000780c */ /* 0x000fe20000fa4270 */
[----:B-1----:R-:W-:Y:S01]  /*17be0*/  FMUL R13, R168, UR11 ;  /* 0x0000000ba80d7c20 */ /* 0x002fe20008400000 */
[----:B------:R-:W-:Y:S01]  /*17bf0*/  F2FP.TF32.F32.PACK_B R165, R165 ;  /* 0x000000a5ffa5723e */ /* 0x000fe200024050ff */
[----:B------:R-:W-:Y:S01]  /*17c00*/  FMUL R169, R169, UR11 ;  /* 0x0000000ba9a97c20 */ /* 0x000fe20008400000 */
[----:B------:R-:W-:-:S02]  /*17c10*/  F2FP.TF32.F32.PACK_B R11, R11 ;  /* 0x0000000bff0b723e */ /* 0x000fc400024050ff */
[----:B------:R-:W-:Y:S02]  /*17c20*/  F2FP.TF32.F32.PACK_B R167, R167 ;  /* 0x000000a7ffa7723e */ /* 0x000fe400024050ff */
[----:B------:R-:W-:Y:S01]  /*17c30*/  F2FP.TF32.F32.PACK_B R13, R13 ;  /* 0x0000000dff0d723e */ /* 0x000fe200024050ff */
[----:B------:R-:W-:Y:S01]  /*17c40*/  @P6 STG.E desc[UR20][R6.64+0x64], R165 ;  /* 0x000064a506006986 */ /* 0x000fe2000c101914 */
[----:B------:R-:W-:-:S03]  /*17c50*/  F2FP.TF32.F32.PACK_B R169, R169 ;  /* 0x000000a9ffa9723e */ /* 0x000fc600024050ff */
[----:B------:R1:W-:Y:S01]  /*17c60*/  @P2 STG.E desc[UR20][R4.64+0x60], R11 ;  /* 0x0000600b04002986 */ /* 0x0003e2000c101914 */
[----:B------:R-:W-:-:S03]  /*17c70*/  ISETP.GT.AND P2, PT, R0, 0x20, P0 ;  /* 0x000000200000780c */ /* 0x000fc60000744270 */
[----:B------:R-:W-:Y:S01]  /*17c80*/  @P3 STG.E desc[UR20][R4.64+0x64], R167 ;  /* 0x000064a704003986 */ /* 0x000fe2000c101914 */
[----:B------:R-:W-:Y:S01]  /*17c90*/  ISETP.GT.AND P3, PT, R0, 0x21, P0 ;  /* 0x000000210000780c */ /* 0x000fe20000764270 */
[----:B--2---:R-:W-:Y:S02]  /*17ca0*/  FMUL R9, R170, UR11 ;  /* 0x0000000baa097c20 */ /* 0x004fe40008400000 */
[----:B------:R2:W-:Y:S01]  /*17cb0*/  @P4 STG.E desc[UR20][R6.64+0x80], R13 ;  /* 0x0000800d06004986 */ /* 0x0005e2000c101914 */
[----:B------:R-:W-:Y:S01]  /*17cc0*/  ISETP.GT.AND P4, PT, R0, 0x28, P1 ;  /* 0x000000280000780c */ /* 0x000fe20000f84270 */
[----:B------:R-:W-:Y:S02]  /*17cd0*/  FMUL R171, R171, UR11 ;  /* 0x0000000babab7c20 */ /* 0x000fe40008400000 */
[----:B------:R-:W-:Y:S01]  /*17ce0*/  @P5 STG.E desc[UR20][R6.64+0x84], R169 ;  /* 0x000084a906005986 */ /* 0x000fe2000c101914 */
[----:B-1----:R-:W-:Y:S01]  /*17cf0*/  FMUL R11, R172, UR11 ;  /* 0x0000000bac0b7c20 */ /* 0x002fe20008400000 */
        /* <DEDUP_REMOVED lines=8> */
[----:B------:R-:W-:Y:S01]  /*17d80*/  @P3 STG.E desc[UR20][R4.64+0x84], R171 ;  /* 0x000084ab04003986 */ /* 0x000fe2000c101914 */
[----:B------:R-:W-:Y:S01]  /*17d90*/  ISETP.GT.AND P3, PT, R0, 0x29, P0 ;  /* 0x000000290000780c */ /* 0x000fe20000764270 */
[----:B--2---:R-:W-:Y:S02]  /*17da0*/  FMUL R13, R174, UR11 ;  /* 0x0000000bae0d7c20 */ /* 0x004fe40008400000 */
[----:B------:R2:W-:Y:S01]  /*17db0*/  @P4 STG.E desc[UR20][R6.64+0xa0], R11 ;  /* 0x0000a00b06004986 */ /* 0x0005e2000c101914 */
[----:B------:R-:W-:Y:S01]  /*17dc0*/  ISETP.GT.AND P4, PT, R0, 0x30, P1 ;  /* 0x000000300000780c */ /* 0x000fe20000f84270 */
[----:B------:R-:W-:-:S02]  /*17dd0*/  FMUL R175, R175, UR11 ;  /* 0x0000000bafaf7c20 */ /* 0x000fc40008400000 */
[----:B------:R-:W-:Y:S01]  /*17de0*/  @P5 STG.E desc[UR20][R6.64+0xa4], R173 ;  /* 0x0000a4ad06005986 */ /* 0x000fe2000c101914 */
[----:B-1----:R-:W-:Y:S01]  /*17df0*/  FMUL R9, R176, UR11 ;  /* 0x0000000bb0097c20 */ /* 0x002fe20008400000 */
[----:B------:R-:W-:Y:S01]  /*17e00*/  ISETP.GT.AND P5, PT, R0, 0x31, P1 ;  /* 0x000000310000780c */ /* 0x000fe20000fa4270 */
[----:B------:R-:W-:Y:S01]  /*17e10*/  FMUL R177, R177, UR11 ;  /* 0x0000000bb1b17c20 */ /* 0x000fe20008400000 */
[----:B------:R-:W-:Y:S02]  /*17e20*/  F2FP.TF32.F32.PACK_B R13, R13 ;  /* 0x0000000dff0d723e */ /* 0x000fe400024050ff */
[----:B------:R-:W-:Y:S02]  /*17e30*/  F2FP.TF32.F32.PACK_B R175, R175 ;  /* 0x000000afffaf723e */ /* 0x000fe400024050ff */
[----:B------:R-:W-:Y:S01]  /*17e40*/  F2FP.TF32.F32.PACK_B R9, R9 ;  /* 0x00000009ff09723e */ /* 0x000fe200024050ff */
[----:B------:R1:W-:Y:S01]  /*17e50*/  @P2 STG.E desc[UR20][R4.64+0xa0], R13 ;  /* 0x0000a00d04002986 */ /* 0x0003e2000c101914 */
[----:B------:R-:W-:-:S02]  /*17e60*/  F2FP.TF32.F32.PACK_B R177, R177 ;  /* 0x000000b1ffb1723e */ /* 0x000fc400024050ff */
[C---:B------:R-:W-:Y:S01]  /*17e70*/  ISETP.GT.AND P2, PT, R0.reuse, 0x30, P0 ;  /* 0x000000300000780c */ /* 0x040fe20000744270 */
        /* <DEDUP_REMOVED lines=24> */
[C---:B------:R-:W-:Y:S02]  /*18000*/  ISETP.GT.AND P5, PT, R0.reuse, 0x41, P1 ;  /* 0x000000410000780c */ /* 0x040fe40000fa4270 */
[----:B------:R-:W-:Y:S01]  /*18010*/  ISETP.GT.AND P6, PT, R0, 0x40, P0 ;  /* 0x000000400000780c */ /* 0x000fe200007c4270 */
[----:B------:R-:W-:Y:S01]  /*18020*/  FMUL R185, R185, UR11 ;  /* 0x0000000bb9b97c20 */ /* 0x000fe20008400000 */
[----:B------:R-:W-:Y:S02]  /*18030*/  F2FP.TF32.F32.PACK_B R9, R9 ;  /* 0x00000009ff09723e */ /* 0x000fe400024050ff */
[----:B------:R-:W-:Y:S01]  /*18040*/  F2FP.TF32.F32.PACK_B R183, R183 ;  /* 0x000000b7ffb7723e */ /* 0x000fe200024050ff */
[----:B--2---:R-:W-:Y:S01]  /*18050*/  FMUL R13, R186, UR11 ;  /* 0x0000000bba0d7c20 */ /* 0x004fe20008400000 */
[----:B------:R-:W-:Y:S01]  /*18060*/  F2FP.TF32.F32.PACK_B R11, R11 ;  /* 0x0000000bff0b723e */ /* 0x000fe200024050ff */
[----:B------:R1:W-:Y:S01]  /*18070*/  @P2 STG.E desc[UR20][R4.64+0xe0], R9 ;  /* 0x0000e00904002986 */ /* 0x0003e2000c101914 */
[----:B------:R-:W-:-:S02]  /*18080*/  F2FP.TF32.F32.PACK_B R185, R185 ;  /* 0x000000b9ffb9723e */ /* 0x000fc400024050ff */
[----:B------:R-:W-:Y:S01]  /*18090*/  F2FP.TF32.F32.PACK_B R13, R13 ;  /* 0x0000000dff0d723e */ /* 0x000fe200024050ff */
[----:B------:R-:W-:Y:S01]  /*180a0*/  @P3 STG.E desc[UR20][R4.64+0xe4], R183 ;  /* 0x0000e4b704003986 */ /* 0x000fe2000c101914 */
[----:B------:R-:W-:-:S03]  /*180b0*/  ISETP.GT.AND P3, PT, R0, 0x41, P0 ;  /* 0x000000410000780c */ /* 0x000fc60000764270 */
[----:B------:R2:W-:Y:S01]  /*180c0*/  @P4 STG.E desc[UR20][R6.64+0x100], R11 ;  /* 0x0001000b06004986 */ /* 0x0005e2000c101914 */
[----:B------:R-:W-:Y:S01]  /*180d0*/  ISETP.GT.AND P4, PT, R0, 0x48, P1 ;  /* 0x000000480000780c */ /* 0x000fe20000f84270 */
[----:B------:R-:W-:Y:S02]  /*180e0*/  FMUL R187, R187, UR11 ;  /* 0x0000000bbbbb7c20 */ /* 0x000fe40008400000 */
[----:B------:R-:W-:Y:S01]  /*180f0*/  @P5 STG.E desc[UR20][R6.64+0x104], R185 ;  /* 0x000104b906005986 */ /* 0x000fe2000c101914 */
[----:B-1----:R-:W-:-:S03]  /*18100*/  FMUL R9, R188, UR11 ;  /* 0x0000000bbc097c20 */ /* 0x002fc60008400000 */
[----:B------:R1:W-:Y:S01]  /*18110*/  @P6 STG.E desc[UR20][R4.64+0x100], R13 ;  /* 0x0001000d04006986 */ /* 0x0003e2000c101914 */
[C---:B------:R-:W-:Y:S01]  /*18120*/  ISETP.GT.AND P6, PT, R0.reuse, 0x49, P1 ;  /* 0x000000490000780c */ /* 0x040fe20000fc4270 */
[----:B------:R-:W-:Y:S01]  /*18130*/  FMUL R189, R189, UR11 ;  /* 0x0000000bbdbd7c20 */ /* 0x000fe20008400000 */
[----:B------:R-:W-:Y:S02]  /*18140*/  F2FP.TF32.F32.PACK_B R187, R187 ;  /* 0x000000bbffbb723e */ /* 0x000fe400024050ff */
[----:B------:R-:W-:Y:S02]  /*18150*/  F2FP.TF32.F32.PACK_B R9, R9 ;  /* 0x00000009ff09723e */ /* 0x000fe400024050ff */
[----:B------:R-:W-:Y:S01]  /*18160*/  ISETP.GT.AND P2, PT, R0, 0x48, P0 ;  /* 0x000000480000780c */ /* 0x000fe20000744270 */
[----:B------:R-:W-:Y:S01]  /*18170*/  @P3 STG.E desc[UR20][R4.64+0x104], R187 ;  /* 0x000104bb04003986 */ /* 0x000fe2000c101914 */
[----:B------:R-:W-:Y:S01]  /*18180*/  F2FP.TF32.F32.PACK_B R189, R189 ;  /* 0x000000bdffbd723e */ /* 0x000fe200024050ff */
[----:B------:R-:W-:Y:S01]  /*18190*/  FMUL R15, R190, UR11 ;  /* 0x0000000bbe0f7c20 */ /* 0x000fe20008400000 */
[C---:B------:R-:W-:Y:S01]  /*181a0*/  ISETP.GT.AND P5, PT, R0.reuse, 0x49, P0 ;  /* 0x000000490000780c */ /* 0x040fe200007a4270 */
[----:B------:R3:W-:Y:S01]  /*181b0*/  @P4 STG.E desc[UR20][R6.64+0x120], R9 ;  /* 0x0001200906004986 */ /* 0x0007e2000c101914 */
[----:B------:R-:W-:Y:S01]  /*181c0*/  ISETP.GT.AND P4, PT, R0, 0x50, P1 ;  /* 0x000000500000780c */ /* 0x000fe20000f84270 */
[----:B------:R-:W-:Y:S01]  /*181d0*/  FMUL R191, R191, UR11 ;  /* 0x0000000bbfbf7c20 */ /* 0x000fe20008400000 */
[----:B------:R-:W-:Y:S01]  /*181e0*/  FMUL R17, R192, UR11 ;  /* 0x0000000bc0117c20 */ /* 0x000fe20008400000 */
[----:B------:R-:W-:Y:S01]  /*181f0*/  @P6 STG.E desc[UR20][R6.64+0x124], R189 ;  /* 0x000124bd06006986 */ /* 0x000fe2000c101914 */
[----:B------:R-:W-:-:S02]  /*18200*/  ISETP.GT.AND P3, PT, R0, 0x51, P1 ;  /* 0x000000510000780c */ /* 0x000fc40000f64270 */
[----:B------:R-:W-:Y:S02]  /*18210*/  F2FP.TF32.F32.PACK_B R15, R15 ;  /* 0x0000000fff0f723e */ /* 0x000fe400024050ff */
[----:B------:R-:W-:Y:S01]  /*18220*/  ISETP.GT.AND P6, PT, R0, 0x50, P0 ;  /* 0x000000500000780c */ /* 0x000fe200007c4270 */
[----:B------:R-:W-:Y:S01]  /*18230*/  FMUL R193, R193, UR11 ;  /* 0x0000000bc1c17c20 */ /* 0x000fe20008400000 */
[----:B------:R-:W-:Y:S01]  /*18240*/  F2FP.TF32.F32.PACK_B R191, R191 ;  /* 0x000000bfffbf723e */ /* 0x000fe200024050ff */
[----:B--2---:R-:W-:Y:S01]  /*18250*/  FMUL R11, R194, UR11 ;  /* 0x0000000bc20b7c20 */ /* 0x004fe20008400000 */
[----:B------:R-:W-:Y:S01]  /*18260*/  F2FP.TF32.F32.PACK_B R17, R17 ;  /* 0x00000011ff11723e */ /* 0x000fe200024050ff */
[----:B------:R-:W-:Y:S01]  /*18270*/  @P2 STG.E desc[UR20][R4.64+0x120], R15 ;  /* 0x0001200f04002986 */ /* 0x000fe2000c101914 */
[----:B------:R-:W-:Y:S02]  /*18280*/  ISETP.GT.AND P2, PT, R0, 0x51, P0 ;  /* 0x000000510000780c */ /* 0x000fe40000744270 */
[----:B------:R-:W-:Y:S01]  /*18290*/  F2FP.TF32.F32.PACK_B R193, R193 ;  /* 0x000000c1ffc1723e */ /* 0x000fe200024050ff */
[----:B------:R-:W-:Y:S01]  /*182a0*/  @P5 STG.E desc[UR20][R4.64+0x124], R191 ;  /* 0x000124bf04005986 */ /* 0x000fe2000c101914 */
[----:B------:R-:W-:Y:S01]  /*182b0*/  F2FP.TF32.F32.PACK_B R11, R11 ;  /* 0x0000000bff0b723e */ /* 0x000fe200024050ff */
[----:B------:R-:W-:-:S02]  /*182c0*/  FMUL R195, R195, UR11 ;  /* 0x0000000bc3c37c20 */ /* 0x000fc40008400000 */
[----:B------:R-:W-:Y:S01]  /*182d0*/  @P4 STG.E desc[UR20][R6.64+0x140], R17 ;  /* 0x0001401106004986 */ /* 0x000fe2000c101914 */
[C---:B------:R-:W-:Y:S02]  /*182e0*/  ISETP.GT.AND P4, PT, R0.reuse, 0x59, P1 ;  /* 0x000000590000780c */ /* 0x040fe40000f84270 */
[----:B------:R-:W-:Y:S01]  /*182f0*/  ISETP.GT.AND P5, PT, R0, 0x58, P1 ;  /* 0x000000580000780c */ /* 0x000fe20000fa4270 */
[----:B------:R-:W-:Y:S01]  /*18300*/  FMUL R197, R197, UR11 ;  /* 0x0000000bc5c57c20 */ /* 0x000fe20008400000 */
[----:B------:R-:W-:Y:S01]  /*18310*/  @P3 STG.E desc[UR20][R6.64+0x144], R193 ;  /* 0x000144c106003986 */ /* 0x000fe2000c101914 */
[----:B------:R-:W-:Y:S01]  /*18320*/  FMUL R19, R196, UR11 ;  /* 0x0000000bc4137c20 */ /* 0x000fe20008400000 */
[----:B------:R-:W-:Y:S02]  /*18330*/  ISETP.GT.AND P3, PT, R0, 0x58, P0 ;  /* 0x000000580000780c */ /* 0x000fe40000764270 */
[----:B------:R-:W-:Y:S01]  /*18340*/  @P6 STG.E desc[UR20][R4.64+0x140], R11 ;  /* 0x0001400b04006986 */ /* 0x000fe2000c101914 */
[----:B------:R-:W-:-:S02]  /*18350*/  F2FP.TF32.F32.PACK_B R195, R195 ;  /* 0x000000c3ffc3723e */ /* 0x000fc400024050ff */
[----:B------:R-:W-:Y:S01]  /*18360*/  ISETP.GT.AND P6, PT, R0, 0x59, P0 ;  /* 0x000000590000780c */ /* 0x000fe200007c4270 */
[----:B------:R-:W-:Y:S01]  /*18370*/  FMUL R21, R198, UR11 ;  /* 0x0000000bc6157c20 */ /* 0x000fe20008400000 */
[----:B------:R-:W-:Y:S01]  /*18380*/  FMUL R199, R199, UR11 ;  /* 0x0000000bc7c77c20 */ /* 0x000fe20008400000 */
[----:B------:R-:W-:Y:S01]  /*18390*/  F2FP.TF32.F32.PACK_B R197, R197 ;  /* 0x000000c5ffc5723e */ /* 0x000fe200024050ff */
[----:B------:R-:W-:Y:S01]  /*183a0*/  @P2 STG.E desc[UR20][R4.64+0x144], R195 ;  /* 0x000144c304002986 */ /* 0x000fe2000c101914 */
[----:B------:R-:W-:Y:S02]  /*183b0*/  F2FP.TF32.F32.PACK_B R19, R19 ;  /* 0x00000013ff13723e */ /* 0x000fe400024050ff */
[----:B------:R-:W-:Y:S01]  /*183c0*/  ISETP.GT.AND P2, PT, R0, 0x60, P1 ;  /* 0x000000600000780c */ /* 0x000fe20000f44270 */
[----:B------:R-:W-:Y:S01]  /*183d0*/  @P4 STG.E desc[UR20][R6.64+0x164], R197 ;  /* 0x000164c506004986 */ /* 0x000fe2000c101914 */
[----:B------:R-:W-:Y:S01]  /*183e0*/  F2FP.TF32.F32.PACK_B R21, R21 ;  /* 0x00000015ff15723e */ /* 0x000fe200024050ff */
[----:B-1----:R-:W-:Y:S01]  /*183f0*/  FMUL R13, R200, UR11 ;  /* 0x0000000bc80d7c20 */ /* 0x002fe20008400000 */
[----:B------:R-:W-:Y:S01]  /*18400*/  F2FP.TF32.F32.PACK_B R199, R199 ;  /* 0x000000c7ffc7723e */ /* 0x000fe200024050ff */
[----:B------:R-:W-:Y:S01]  /*18410*/  @P5 STG.E desc[UR20][R6.64+0x160], R19 ;  /* 0x0001601306005986 */ /* 0x000fe2000c101914 */
[----:B------:R-:W-:-:S02]  /*18420*/  ISETP.GT.AND P4, PT, R0, 0x61, P1 ;  /* 0x000000610000780c */ /* 0x000fc40000f84270 */
[----:B------:R-:W-:Y:S01]  /*18430*/  ISETP.GT.AND P5, PT, R0, 0x60, P0 ;  /* 0x000000600000780c */ /* 0x000fe200007a4270 */
[----:B------:R-:W-:Y:S01]  /*18440*/  FMUL R201, R201, UR11 ;  /* 0x0000000bc9c97c20 */ /* 0x000fe20008400000 */
[----:B------:R-:W-:Y:S01]  /*18450*/  @P3 STG.E desc[UR20][R4.64+0x160], R21 ;  /* 0x0001601504003986 */ /* 0x000fe2000c101914 */
[----:B------:R-:W-:Y:S01]  /*18460*/  FMUL R23, R202, UR11 ;  /* 0x0000000bca177c20 */ /* 0x000fe20008400000 */
[----:B------:R-:W-:Y:S02]  /*18470*/  F2FP.TF32.F32.PACK_B R13, R13 ;  /* 0x0000000dff0d723e */ /* 0x000fe400024050ff */
[----:B------:R-:W-:Y:S01]  /*18480*/  @P6 STG.E desc[UR20][R4.64+0x164], R199 ;  /* 0x000164c704006986 */ /* 0x000fe2000c101914 */
[----:B------:R-:W-:Y:S01]  /*18490*/  ISETP.GT.AND P6, PT, R0, 0x61, P0 ;  /* 0x000000610000780c */ /* 0x000fe200007c4270 */
[----:B------:R-:W-:Y:S01]  /*184a0*/  FMUL R203, R203, UR11 ;  /* 0x0000000bcbcb7c20 */ /* 0x000fe20008400000 */
[----:B------:R-:W-:Y:S01]  /*184b0*/  F2FP.TF32.F32.PACK_B R201, R201 ;  /* 0x000000c9ffc9723e */ /* 0x000fe200024050ff */
[----:B------:R1:W-:Y:S01]  /*184c0*/  @P2 STG.E desc[UR20][R6.64+0x180], R13 ;  /* 0x0001800d06002986 */ /* 0x0003e2000c101914 */
[----:B------:R-:W-:-:S02]  /*184d0*/  F2FP.TF32.F32.PACK_B R23, R23 ;  /* 0x00000017ff17723e */ /* 0x000fc400024050ff */
[C---:B------:R-:W-:Y:S01]  /*184e0*/  ISETP.GT.AND P2, PT, R0.reuse, 0x68, P1 ;  /* 0x000000680000780c */ /* 0x040fe20000f44270 */
[----:B------:R-:W-:Y:S01]  /*184f0*/  @P4 STG.E desc[UR20][R6.64+0x184], R201 ;  /* 0x000184c906004986 */ /* 0x000fe2000c101914 */
[----:B------:R-:W-:Y:S01]  /*18500*/  ISETP.GT.AND P3, PT, R0, 0x69, P1 ;  /* 0x000000690000780c */ /* 0x000fe20000f64270 */
[----:B------:R-:W-:Y:S01]  /*18510*/  FMUL R153, R204, UR11 ;  /* 0x0000000bcc997c20 */ /* 0x000fe20008400000 */
[----:B------:R-:W-:Y:S01]  /*18520*/  F2FP.TF32.F32.PACK_B R203, R203 ;  /* 0x000000cbffcb723e */ /* 0x000fe200024050ff */
[----:B------:R-:W-:Y:S01]  /*18530*/  @P5 STG.E desc[UR20][R4.64+0x180], R23 ;  /* 0x0001801704005986 */ /* 0x000fe2000c101914 */
[C---:B------:R-:W-:Y:S01]  /*18540*/  ISETP.GT.AND P4, PT, R0.reuse, 0x68, P0 ;  /* 0x000000680000780c */ /* 0x040fe20000784270 */
[----:B------:R-:W-:Y:S01]  /*18550*/  FMUL R205, R205, UR11 ;  /* 0x0000000bcdcd7c20 */ /* 0x000fe20008400000 */
[----:B------:R-:W-:Y:S01]  /*18560*/  ISETP.GT.AND P5, PT, R0, 0x69, P0 ;  /* 0x000000690000780c */ /* 0x000fe200007a4270 */
[----:B------:R-:W-:Y:S01]  /*18570*/  FMUL R155, R206, UR11 ;  /* 0x0000000bce9b7c20 */ /* 0x000fe20008400000 */
[----:B------:R-:W-:Y:S01]  /*18580*/  FMUL R207, R207, UR11 ;  /* 0x0000000bcfcf7c20 */ /* 0x000fe20008400000 */
[----:B------:R-:W-:Y:S01]  /*18590*/  @P6 STG.E desc[UR20][R4.64+0x184], R203 ;  /* 0x000184cb04006986 */ /* 0x000fe2000c101914 */
[----:B------:R-:W-:-:S02]  /*185a0*/  F2FP.TF32.F32.PACK_B R153, R153 ;  /* 0x00000099ff99723e */ /* 0x000fc400024050ff */
[----:B------:R-:W-:Y:S02]  /*185b0*/  ISETP.GT.AND P6, PT, R0, 0x70, P1 ;  /* 0x000000700000780c */ /* 0x000fe40000fc4270 */
[----:B------:R-:W-:Y:S01]  /*185c0*/  F2FP.TF32.F32.PACK_B R205, R205 ;  /* 0x000000cdffcd723e */ /* 0x000fe200024050ff */
[----:B------:R-:W-:Y:S01]  /*185d0*/  FMUL R157, R208, UR11 ;  /* 0x0000000bd09d7c20 */ /* 0x000fe20008400000 */
[----:B------:R-:W-:Y:S01]  /*185e0*/  F2FP.TF32.F32.PACK_B R155, R155 ;  /* 0x0000009bff9b723e */ /* 0x000fe200024050ff */
[----:B------:R-:W-:Y:S01]  /*185f0*/  @P2 STG.E desc[UR20][R6.64+0x1a0], R153 ;  /* 0x0001a09906002986 */ /* 0x000fe2000c101914 */
[----:B------:R-:W-:Y:S02]  /*18600*/  F2FP.TF32.F32.PACK_B R207, R207 ;  /* 0x000000cfffcf723e */ /* 0x000fe400024050ff */
[C---:B------:R-:W-:Y:S01]  /*18610*/  ISETP.GT.AND P2, PT, R0.reuse, 0x71, P1 ;  /* 0x000000710000780c */ /* 0x040fe20000f44270 */
[----:B------:R-:W-:Y:S01]  /*18620*/  @P3 STG.E desc[UR20][R6.64+0x1a4], R205 ;  /* 0x0001a4cd06003986 */ /* 0x000fe2000c101914 */
[----:B------:R-:W-:Y:S01]  /*18630*/  ISETP.GT.AND P3, PT, R0, 0x70, P0 ;  /* 0x000000700000780c */ /* 0x000fe20000764270 */
[----:B------:R-:W-:Y:S01]  /*18640*/  FMUL R209, R209, UR11 ;  /* 0x0000000bd1d17c20 */ /* 0x000fe20008400000 */
[----:B------:R-:W-:Y:S01]  /*18650*/  F2FP.TF32.F32.PACK_B R157, R157 ;  /* 0x0000009dff9d723e */ /* 0x000fe200024050ff */
[----:B------:R-:W-:Y:S01]  /*18660*/  @P4 STG.E desc[UR20][R4.64+0x1a0], R155 ;  /* 0x0001a09b04004986 */ /* 0x000fe2000c101914 */
[----:B------:R-:W-:Y:S01]  /*18670*/  FMUL R159, R210, UR11 ;  /* 0x0000000bd29f7c20 */ /* 0x000fe20008400000 */
[----:B------:R-:W-:-:S02]  /*18680*/  ISETP.GT.AND P4, PT, R0, 0x71, P0 ;  /* 0x000000710000780c */ /* 0x000fc40000784270 */
[----:B------:R-:W-:Y:S01]  /*18690*/  @P5 STG.E desc[UR20][R4.64+0x1a4], R207 ;  /* 0x0001a4cf04005986 */ /* 0x000fe2000c101914 */
[C---:B------:R-:W-:Y:S02]  /*186a0*/  ISETP.GT.AND P5, PT, R0.reuse, 0x78, P1 ;  /* 0x000000780000780c */ /* 0x040fe40000fa4270 */
[C---:B------:R-:W-:Y:S01]  /*186b0*/  ISETP.GT.AND P1, PT, R0.reuse, 0x79, P1 ;  /* 0x000000790000780c */ /* 0x040fe20000f24270 */
[----:B------:R-:W-:Y:S01]  /*186c0*/  FMUL R211, R211, UR11 ;  /* 0x0000000bd3d37c20 */ /* 0x000fe20008400000 */
[----:B------:R-:W-:Y:S01]  /*186d0*/  @P6 STG.E desc[UR20][R6.64+0x1c0], R157 ;  /* 0x0001c09d06006986 */ /* 0x000fe2000c101914 */
[----:B------:R-:W-:Y:S01]  /*186e0*/  FMUL R213, R213, UR11 ;  /* 0x0000000bd5d57c20 */ /* 0x000fe20008400000 */
[----:B------:R-:W-:Y:S02]  /*186f0*/  F2FP.TF32.F32.PACK_B R209, R209 ;  /* 0x000000d1ffd1723e */ /* 0x000fe400024050ff */
[----:B------:R-:W-:Y:S01]  /*18700*/  ISETP.GT.AND P6, PT, R0, 0x78, P0 ;  /* 0x000000780000780c */ /* 0x000fe200007c4270 */
[----:B------:R-:W-:Y:S01]  /*18710*/  FMUL R161, R212, UR11 ;  /* 0x0000000bd4a17c20 */ /* 0x000fe20008400000 */
[----:B------:R-:W-:Y:S01]  /*18720*/  F2FP.TF32.F32.PACK_B R159, R159 ;  /* 0x0000009fff9f723e */ /* 0x000fe200024050ff */
[----:B------:R-:W-:Y:S01]  /*18730*/  FMUL R163, R214, UR11 ;  /* 0x0000000bd6a37c20 */ /* 0x000fe20008400000 */
[----:B------:R-:W-:Y:S01]  /*18740*/  USHF.L.U32 UR7, UR12, 0x9, URZ ;  /* 0x000000090c077899 */ /* 0x000fe2000800063f */
[----:B------:R-:W-:Y:S01]  /*18750*/  F2FP.TF32.F32.PACK_B R211, R211 ;  /* 0x000000d3ffd3723e */ /* 0x000fe200024050ff */
[----:B------:R-:W-:Y:S01]  /*18760*/  @P2 STG.E desc[UR20][R6.64+0x1c4], R209 ;  /* 0x0001c4d106002986 */ /* 0x000fe2000c101914 */
[----:B------:R-:W-:Y:S01]  /*18770*/  F2FP.TF32.F32.PACK_B R213, R213 ;  /* 0x000000d5ffd5723e */ /* 0x000fe200024050ff */
[----:B------:R-:W-:Y:S01]  /*18780*/  USHF.L.U64.HI UR6, UR12, 0x9, UR13 ;  /* 0x000000090c067899 */ /* 0x000fe2000801020d */
[----:B------:R-:W-:Y:S01]  /*18790*/  F2FP.TF32.F32.PACK_B R161, R161 ;  /* 0x000000a1ffa1723e */ /* 0x000fe200024050ff */
[----:B------:R-:W-:Y:S01]  /*187a0*/  @P3 STG.E desc[UR20][R4.64+0x1c0], R159 ;  /* 0x0001c09f04003986 */ /* 0x000fe2000c101914 */
[----:B------:R-:W-:Y:S01]  /*187b0*/  ISETP.GT.AND P3, PT, R14, 0x80, PT ;  /* 0x000000800e00780c */ /* 0x000fe20003f64270 */
[----:B---3--:R-:W-:Y:S01]  /*187c0*/  IMAD.U32 R9, RZ, RZ, UR7 ;  /* 0x00000007ff097e24 */ /* 0x008fe2000f8e00ff */
[----:B------:R-:W-:Y:S01]  /*187d0*/  F2FP.TF32.F32.PACK_B R163, R163 ;  /* 0x000000a3ffa3723e */ /* 0x000fe200024050ff */
[----:B------:R-:W-:Y:S01]  /*187e0*/  @P4 STG.E desc[UR20][R4.64+0x1c4], R211 ;  /* 0x0001c4d304004986 */ /* 0x000fe2000c101914 */
[----:B------:R-:W-:-:S03]  /*187f0*/  ISETP.GT.AND P0, PT, R0, 0x79, P0 ;  /* 0x000000790000780c */ /* 0x000fc60000704270 */
[----:B------:R-:W-:Y:S01]  /*18800*/  @P1 STG.E desc[UR20][R6.64+0x1e4], R213 ;  /* 0x0001e4d506001986 */ /* 0x000fe2000c101914 */
[----:B------:R-:W-:Y:S01]  /*18810*/  ISETP.GT.AND P1, PT, R0, RZ, P3 ;  /* 0x000000ff0000720c */ /* 0x000fe20001f24270 */
[----:B------:R-:W-:Y:S02]  /*18820*/  FMUL R215, R215, UR11 ;  /* 0x0000000bd7d77c20 */ /* 0x000fe40008400000 */
[----:B------:R2:W-:Y:S01]  /*18830*/  @P5 STG.E desc[UR20][R6.64+0x1e0], R161 ;  /* 0x0001e0a106005986 */ /* 0x0005e2000c101914 */
[----:B-1----:R-:W-:Y:S01]  /*18840*/  FMUL R13, R88, UR11 ;  /* 0x0000000b580d7c20 */ /* 0x002fe20008400000 */
[----:B------:R-:W-:Y:S02]  /*18850*/  ISETP.GT.AND P4, PT, R0, 0x1, P3 ;  /* 0x000000010000780c */ /* 0x000fe40001f84270 */
[----:B------:R-:W-:Y:S01]  /*18860*/  @P6 STG.E desc[UR20][R4.64+0x1e0], R163 ;  /* 0x0001e0a304006986 */ /* 0x000fe2000c101914 */
[C---:B------:R-:W-:Y:S01]  /*18870*/  IADD3 R8, P2, P6, R2.reuse, UR9, R9 ;  /* 0x0000000902087c10 */ /* 0x040fe2000fe5e009 */
[----:B------:R-:W-:Y:S01]  /*18880*/  FMUL R89, R89, UR11 ;  /* 0x0000000b59597c20 */ /* 0x000fe20008400000 */
[----:B------:R-:W-:Y:S01]  /*18890*/  F2FP.TF32.F32.PACK_B R215, R215 ;  /* 0x000000d7ffd7723e */ /* 0x000fe200024050ff */
[----:B--2---:R-:W-:Y:S01]  /*188a0*/  IMAD.U32 R7, RZ, RZ, UR6 ;  /* 0x00000006ff077e24 */ /* 0x004fe2000f8e00ff */
[----:B------:R-:W-:-:S02]  /*188b0*/  IADD3 R6, P5, R2, UR7, RZ ;  /* 0x0000000702067c10 */ /* 0x000fc4000ffbe0ff */
[----:B------:R-:W-:Y:S02]  /*188c0*/  F2FP.TF32.F32.PACK_B R13, R13 ;  /* 0x0000000dff0d723e */ /* 0x000fe400024050ff */
[C---:B------:R-:W-:Y:S02]  /*188d0*/  IADD3.X R9, R3.reuse, UR8, R7, P2, P6 ;  /* 0x0000000803097c10 */ /* 0x040fe400097ec407 */
[----:B------:R-:W-:Y:S02]  /*188e0*/  IADD3.X R7, R3, UR6, RZ, P5, !PT ;  /* 0x0000000603077c10 */ /* 0x000fe4000affe4ff */
[----:B------:R-:W-:Y:S01]  /*188f0*/  ISETP.GT.AND P2, PT, R14, 0x88, PT ;  /* 0x000000880e00780c */ /* 0x000fe20003f44270 */
[----:B------:R1:W-:Y:S01]  /*18900*/  @P0 STG.E desc[UR20][R4.64+0x1e4], R215 ;  /* 0x0001e4d704000986 */ /* 0x0003e2000c101914 */
[----:B------:R-:W-:Y:S02]  /*18910*/  F2FP.TF32.F32.PACK_B R89, R89 ;  /* 0x00000059ff59723e */ /* 0x000fe400024050ff */
[C---:B------:R-:W-:Y:S01]  /*18920*/  ISETP.GT.AND P0, PT, R0.reuse, RZ, P2 ;  /* 0x000000ff0000720c */ /* 0x040fe20001704270 */
[----:B------:R2:W-:Y:S01]  /*18930*/  @P1 STG.E desc[UR20][R6.64], R13 ;  /* 0x0000000d06001986 */ /* 0x0005e2000c101914 */
[----:B------:R-:W-:Y:S01]  /*18940*/  ISETP.GT.AND P1, PT, R0, 0x1, P2 ;  /* 0x000000010000780c */ /* 0x000fe20001724270 */
[----:B------:R-:W-:Y:S01]  /*18950*/  FMUL R15, R90, UR11 ;  /* 0x0000000b5a0f7c20 */ /* 0x000fe20008400000 */
[----:B------:R-:W-:Y:S01]  /*18960*/  FMUL R91, R91, UR11 ;  /* 0x0000000b5b5b7c20 */ /* 0x000fe20008400000 */
[----:B------:R-:W-:Y:S01]  /*18970*/  @P4 STG.E desc[UR20][R6.64+0x4], R89 ;  /* 0x0000045906004986 */ /* 0x000fe2000c101914 */
[----:B------:R-:W-:-:S02]  /*18980*/  IADD3 R10, P4, R6, UR9, RZ ;  /* 0x00000009060a7c10 */ /* 0x000fc4000ff9e0ff */
[----:B------:R-:W-:Y:S02]  /*18990*/  F2FP.TF32.F32.PACK_B R15, R15 ;  /* 0x0000000fff0f723e */ /* 0x000fe400024050ff */
[----:B------:R-:W-:Y:S02]  /*189a0*/  IADD3.X R11, R7, UR8, RZ, P4, !PT ;  /* 0x00000008070b7c10 */ /* 0x000fe4000a7fe4ff */
[----:B------:R-:W-:Y:S02]  /*189b0*/  F2FP.TF32.F32.PACK_B R91, R91 ;  /* 0x0000005bff5b723e */ /* 0x000fe400024050ff */
[C---:B------:R-:W-:Y:S01]  /*189c0*/  ISETP.GT.AND P4, PT, R0.reuse, 0x8, P3 ;  /* 0x000000080000780c */ /* 0x040fe20001f84270 */
[----:B------:R-:W-:Y:S01]  /*189d0*/  @P0 STG.E desc[UR20][R10.64], R15 ;  /* 0x0000000f0a000986 */ /* 0x000fe2000c101914 */
[C---:B------:R-:W-:Y:S02]  /*189e0*/  ISETP.GT.AND P5, PT, R0.reuse, 0x9, P3 ;  /* 0x000000090000780c */ /* 0x040fe40001fa4270 */
[C---:B------:R-:W-:Y:S01]  /*189f0*/  ISETP.GT.AND P0, PT, R0.reuse, 0x8, P2 ;  /* 0x000000080000780c */ /* 0x040fe20001704270 */
[----:B------:R-:W-:Y:S01]  /*18a00*/  @P1 STG.E desc[UR20][R10.64+0x4], R91 ;  /* 0x0000045b0a001986 */ /* 0x000fe2000c101914 */
[----:B------:R-:W-:Y:S01]  /*18a10*/  ISETP.GT.AND P1, PT, R0, 0x9, P2 ;  /* 0x000000090000780c */ /* 0x000fe20001724270 */
[----:B-1----:R-:W-:Y:S01]  /*18a20*/  FMUL R5, R92, UR11 ;  /* 0x0000000b5c057c20 */ /* 0x002fe20008400000 */
[----:B------:R-:W-:Y:S01]  /*18a30*/  FMUL R93, R93, UR11 ;  /* 0x0000000b5d5d7c20 */ /* 0x000fe20008400000 */
[----:B--2---:R-:W-:Y:S01]  /*18a40*/  FMUL R13, R94, UR11 ;  /* 0x0000000b5e0d7c20 */ /* 0x004fe20008400000 */
[----:B------:R-:W-:-:S02]  /*18a50*/  FMUL R95, R95, UR11 ;  /* 0x0000000b5f5f7c20 */ /* 0x000fc40008400000 */
[----:B------:R-:W-:Y:S02]  /*18a60*/  F2FP.TF32.F32.PACK_B R5, R5 ;  /* 0x00000005ff05723e */ /* 0x000fe400024050ff */
[----:B------:R-:W-:Y:S02]  /*18a70*/  F2FP.TF32.F32.PACK_B R93, R93 ;  /* 0x0000005dff5d723e */ /* 0x000fe400024050ff */
[----:B------:R-:W-:Y:S01]  /*18a80*/  F2FP.TF32.F32.PACK_B R13, R13 ;  /* 0x0000000dff0d723e */ /* 0x000fe200024050ff */
[----:B------:R1:W-:Y:S01]  /*18a90*/  @P4 STG.E desc[UR20][R6.64+0x20], R5 ;  /* 0x0000200506004986 */ /* 0x0003e2000c101914 */
[----:B------:R-:W-:-:S03]  /*18aa0*/  F2FP.TF32.F32.PACK_B R95, R95 ;  /* 0x0000005fff5f723e */ /* 0x000fc600024050ff */
[----:B------:R-:W-:Y:S01]  /*18ab0*/  @P5 STG.E desc[UR20][R6.64+0x24], R93 ;  /* 0x0000245d06005986 */ /* 0x000fe2000c101914 */
[----:B------:R-:W-:-:S03]  /*18ac0*/  @P1 MOV R4, R8 ;  /* 0x0000000800041202 */ /* 0x000fc60000000f00 */
[----:B------:R-:W-:Y:S01]  /*18ad0*/  @P0 STG.E desc[UR20][R8.64+0x20], R13 ;  /* 0x0000200d08000986 */ /* 0x000fe2000c101914 */
[C---:B------:R-:W-:Y:S01]  /*18ae0*/  ISETP.GT.AND P0, PT, R0.reuse, 0x10, P2 ;  /* 0x000000100000780c */ /* 0x040fe20001704270 */
[----:B-1----:R-:W-:Y:S01]  /*18af0*/  @P1 IMAD.MOV.U32 R5, RZ, RZ, R9 ;  /* 0x000000ffff051224 */ /* 0x002fe200078e0009 */
[C---:B------:R-:W-:Y:S02]  /*18b00*/  ISETP.GT.AND P4, PT, R0.reuse, 0x10, P3 ;  /* 0x000000100000780c */ /* 0x040fe40001f84270 */
[C---:B------:R-:W-:Y:S02]  /*18b10*/  ISETP.GT.AND P5, PT, R0.reuse, 0x11, P3 ;  /* 0x000000110000780c */ /* 0x040fe40001fa4270 */
[----:B------:R1:W-:Y:S01]  /*18b20*/  @P1 STG.E desc[UR20][R4.64+0x24], R95 ;  /* 0x0000245f04001986 */ /* 0x0003e2000c101914 */
[----:B------:R-:W-:Y:S01]  /*18b30*/  ISETP.GT.AND P1, PT, R0, 0x11, P2 ;  /* 0x000000110000780c */ /* 0x000fe20001724270 */
[----:B------:R-:W-:Y:S01]  /*18b40*/  FMUL R15, R96, UR11 ;  /* 0x0000000b600f7c20 */ /* 0x000fe20008400000 */
[----:B------:R-:W-:Y:S01]  /*18b50*/  FMUL R97, R97, UR11 ;  /* 0x0000000b61617c20 */ /* 0x000fe20008400000 */
[----:B------:R-:W-:Y:S01]  /*18b60*/  FMUL R11, R98, UR11 ;  /* 0x0000000b620b7c20 */ /* 0x000fe20008400000 */
[----:B------:R-:W-:-:S02]  /*18b70*/  FMUL R99, R99, UR11 ;  /* 0x0000000b63637c20 */ /* 0x000fc40008400000 */
[----:B------:R-:W-:Y:S02]  /*18b80*/  F2FP.TF32.F32.PACK_B R15, R15 ;  /* 0x0000000fff0f723e */ /* 0x000fe400024050ff */
[----:B------:R-:W-:Y:S02]  /*18b90*/  F2FP.TF32.F32.PACK_B R97, R97 ;  /* 0x00000061ff61723e */ /* 0x000fe400024050ff */
[----:B------:R-:W-:Y:S01]  /*18ba0*/  F2FP.TF32.F32.PACK_B R11, R11 ;  /* 0x0000000bff0b723e */ /* 0x000fe200024050ff */
[----:B-1----:R-:W-:Y:S02]  /*18bb0*/  @P0 IMAD.MOV.U32 R4, RZ, RZ, R8 ;  /* 0x000000ffff040224 */ /* 0x002fe400078e0008 */
[----:B------:R-:W-:Y:S01]  /*18bc0*/  @P0 IMAD.MOV.U32 R5, RZ, RZ, R9 ;  /* 0x000000ffff050224 */ /* 0x000fe200078e0009 */
[----:B------:R-:W-:Y:S01]  /*18bd0*/  @P4 STG.E desc[UR20][R6.64+0x40], R15 ;  /* 0x0000400f06004986 */ /* 0x000fe2000c101914 */
[----:B------:R-:W-:-:S03]  /*18be0*/  F2FP.TF32.F32.PACK_B R99, R99 ;  /* 0x00000063ff63723e */ /* 0x000fc600024050ff */
[----:B------:R-:W-:Y:S04]  /*18bf0*/  @P5 STG.E desc[UR20][R6.64+0x44], R97 ;  /* 0x0000446106005986 */ /* 0x000fe8000c101914 */
[----:B------:R1:W-:Y:S01]  /*18c00*/  @P0 STG.E desc[UR20][R4.64+0x40], R11 ;  /* 0x0000400b04000986 */ /* 0x0003e2000c101914 */
[C---:B------:R-:W-:Y:S02]  /*18c10*/  ISETP.GT.AND P0, PT, R0.reuse, 0x18, P2 ;  /* 0x000000180000780c */ /* 0x040fe40001704270 */
[C---:B------:R-:W-:Y:S02]  /*18c20*/  ISETP.GT.AND P4, PT, R0.reuse, 0x18, P3 ;  /* 0x000000180000780c */ /* 0x040fe40001f84270 */
[----:B------:R-:W-:Y:S01]  /*18c30*/  ISETP.GT.AND P5, PT, R0, 0x19, P3 ;  /* 0x000000190000780c */ /* 0x000fe20001fa4270 */
[----:B-1----:R-:W-:-:S02]  /*18c40*/  @P1 IMAD.MOV.U32 R4, RZ, RZ, R8 ;  /* 0x000000ffff041224 */ /* 0x002fc400078e0008 */
[----:B------:R-:W-:Y:S02]  /*18c50*/  @P1 IMAD.MOV.U32 R5, RZ, RZ, R9 ;  /* 0x000000ffff051224 */ /* 0x000fe400078e0009 */
[----:B------:R-:W-:Y:S01]  /*18c60*/  FMUL R13, R100, UR11 ;  /* 0x0000000b640d7c20 */ /* 0x000fe20008400000 */
[----:B------:R-:W-:Y:S02]  /*18c70*/  FMUL R101, R101, UR11 ;  /* 0x0000000b65657c20 */ /* 0x000fe40008400000 */
[----:B------:R1:W-:Y:S01]  /*18c80*/  @P1 STG.E desc[UR20][R4.64+0x44], R99 ;  /* 0x0000446304001986 */ /* 0x0003e2000c101914 */
[----:B------:R-:W-:Y:S01]  /*18c90*/  ISETP.GT.AND P1, PT, R0, 0x19, P2 ;  /* 0x000000190000780c */ /* 0x000fe20001724270 */
[----:B------:R-:W-:Y:S01]  /*18ca0*/  FMUL R15, R102, UR11 ;  /* 0x0000000b660f7c20 */ /* 0x000fe20008400000 */
[----:B------:R-:W-:Y:S02]  /*18cb0*/  F2FP.TF32.F32.PACK_B R13, R13 ;  /* 0x0000000dff0d723e */ /* 0x000fe400024050ff */
[----:B------:R-:W-:Y:S01]  /*18cc0*/  F2FP.TF32.F32.PACK_B R101, R101 ;  /* 0x00000065ff65723e */ /* 0x000fe200024050ff */
[----:B------:R-:W-:Y:S01]  /*18cd0*/  FMUL R103, R103, UR11 ;  /* 0x0000000b67677c20 */ /* 0x000fe20008400000 */
[----:B------:R-:W-:Y:S01]  /*18ce0*/  F2FP.TF32.F32.PACK_B R15, R15 ;  /* 0x0000000fff0f723e */ /* 0x000fe200024050ff */
[----:B------:R-:W-:Y:S01]  /*18cf0*/  @P4 STG.E desc[UR20][R6.64+0x60], R13 ;  /* 0x0000600d06004986 */ /* 0x000fe2000c101914 */
[----:B-1----:R-:W-:-:S02]  /*18d00*/  @P0 IMAD.MOV.U32 R4, RZ, RZ, R8 ;  /* 0x000000ffff040224 */ /* 0x002fc400078e0008 */
[----:B------:R-:W-:Y:S01]  /*18d10*/  @P0 IMAD.MOV.U32 R5, RZ, RZ, R9 ;  /* 0x000000ffff050224 */ /* 0x000fe200078e0009 */
[----:B------:R-:W-:Y:S01]  /*18d20*/  @P5 STG.E desc[UR20][R6.64+0x64], R101 ;  /* 0x0000646506005986 */ /* 0x000fe2000c101914 */
[----:B------:R-:W-:-:S03]  /*18d30*/  F2FP.TF32.F32.PACK_B R103, R103 ;  /* 0x00000067ff67723e */ /* 0x000fc600024050ff */
[----:B------:R1:W-:Y:S01]  /*18d40*/  @P0 STG.E desc[UR20][R4.64+0x60], R15 ;  /* 0x0000600f04000986 */ /* 0x0003e2000c101914 */
[C---:B------:R-:W-:Y:S02]  /*18d50*/  ISETP.GT.AND P0, PT, R0.reuse, 0x20, P2 ;  /* 0x000000200000780c */ /* 0x040fe40001704270 */
[C---:B------:R-:W-:Y:S02]  /*18d60*/  ISETP.GT.AND P4, PT, R0.reuse, 0x20, P3 ;  /* 0x000000200000780c */ /* 0x040fe40001f84270 */
[----:B------:R-:W-:Y:S02]  /*18d70*/  ISETP.GT.AND P5, PT, R0, 0x21, P3 ;  /* 0x000000210000780c */ /* 0x000fe40001fa4270 */
[----:B-1----:R-:W-:Y:S01]  /*18d80*/  @P1 MOV R4, R8 ;  /* 0x0000000800041202 */ /* 0x002fe20000000f00 */
[----:B------:R-:W-:Y:S02]  /*18d90*/  @P1 IMAD.MOV.U32 R5, RZ, RZ, R9 ;  /* 0x000000ffff051224 */ /* 0x000fe400078e0009 */
[----:B------:R-:W-:Y:S01]  /*18da0*/  FMUL R11, R104, UR11 ;  /* 0x0000000b680b7c20 */ /* 0x000fe20008400000 */
[----:B------:R-:W-:-:S02]  /*18db0*/  FMUL R105, R105, UR11 ;  /* 0x0000000b69697c20 */ /* 0x000fc40008400000 */
        /* <DEDUP_REMOVED lines=8> */
[----:B-1----:R-:W-:Y:S02]  /*18e40*/  @P0 IMAD.MOV.U32 R4, RZ, RZ, R8 ;  /* 0x000000ffff040224 */ /* 0x002fe400078e0008 */
[----:B------:R-:W-:Y:S01]  /*18e50*/  @P0 IMAD.MOV.U32 R5, RZ, RZ, R9 ;  /* 0x000000ffff050224 */ /* 0x000fe200078e0009 */
[----:B------:R-:W-:Y:S01]  /*18e60*/  @P5 STG.E desc[UR20][R6.64+0x84], R105 ;  /* 0x0000846906005986 */ /* 0x000fe2000c101914 */
[----:B------:R-:W-:-:S03]  /*18e70*/  F2FP.TF32.F32.PACK_B R107, R107 ;  /* 0x0000006bff6b723e */ /* 0x000fc600024050ff */
[----:B------:R1:W-:Y:S01]  /*18e80*/  @P0 STG.E desc[UR20][R4.64+0x80], R13 ;  /* 0x0000800d04000986 */ /* 0x0003e2000c101914 */
[C---:B------:R-:W-:Y:S02]  /*18e90*/  ISETP.GT.AND P0, PT, R0.reuse, 0x28, P2 ;  /* 0x000000280000780c */ /* 0x040fe40001704270 */
[C---:B------:R-:W-:Y:S02]  /*18ea0*/  ISETP.GT.AND P4, PT, R0.reuse, 0x28, P3 ;  /* 0x000000280000780c */ /* 0x040fe40001f84270 */
[----:B------:R-:W-:Y:S01]  /*18eb0*/  ISETP.GT.AND P5, PT, R0, 0x29, P3 ;  /* 0x000000290000780c */ /* 0x000fe20001fa4270 */
[----:B-1----:R-:W-:Y:S02]  /*18ec0*/  @P1 IMAD.MOV.U32 R4, RZ, RZ, R8 ;  /* 0x000000ffff041224 */ /* 0x002fe400078e0008 */
        /* <DEDUP_REMOVED lines=99> */
[----:B------:R-:W-:Y:S01]  /*19500*/  FMUL R11, R128, UR11 ;  /* 0x0000000b800b7c20 */ /* 0x000fe20008400000 */
[----:B-1----:R-:W-:Y:S01]  /*19510*/  @P1 MOV R4, R8 ;  /* 0x0000000800041202 */ /* 0x002fe20000000f00 */
[----:B------:R-:W-:Y:S02]  /*19520*/  @P1 IMAD.MOV.U32 R5, RZ, RZ, R9 ;  /* 0x000000ffff051224 */ /* 0x000fe400078e0009 */
[----:B------:R-:W-:Y:S01]  /*19530*/  FMUL R129, R129, UR11 ;  /* 0x0000000b81817c20 */ /* 0x000fe20008400000 */
[----:B------:R-:W-:-:S02]  /*19540*/  FMUL R13, R130, UR11 ;  /* 0x0000000b820d7c20 */ /* 0x000fc40008400000 */
[----:B------:R1:W-:Y:S01]  /*19550*/  @P1 STG.E desc[UR20][R4.64+0x124], R127 ;  /* 0x0001247f04001986 */ /* 0x0003e2000c101914 */
[C---:B------:R-:W-:Y:S02]  /*19560*/  ISETP.GT.AND P1, PT, R0.reuse, 0x51, P2 ;  /* 0x000000510000780c */ /* 0x040fe40001724270 */
        /* <DEDUP_REMOVED lines=8> */
[----:B------:R-:W-:-:S02]  /*195f0*/  ISETP.GT.AND P4, PT, R0, 0x58, P3 ;  /* 0x000000580000780c */ /* 0x000fc40001f84270 */
[----:B------:R-:W-:Y:S01]  /*19600*/  ISETP.GT.AND P5, PT, R0, 0x59, P3 ;  /* 0x000000590000780c */ /* 0x000fe20001fa4270 */
[----:B------:R1:W-:Y:S01]  /*19610*/  @P0 STG.E desc[UR20][R4.64+0x140], R13 ;  /* 0x0001400d04000986 */ /* 0x0003e2000c101914 */
[----:B------:R-:W-:Y:S01]  /*19620*/  F2FP.TF32.F32.PACK_B R131, R131 ;  /* 0x00000083ff83723e */ /* 0x000fe200024050ff */
[----:B------:R-:W-:Y:S01]  /*19630*/  FMUL R15, R132, UR11 ;  /* 0x0000000b840f7c20 */ /* 0x000fe20008400000 */
[----:B------:R-:W-:Y:S01]  /*19640*/  ISETP.GT.AND P0, PT, R0, 0x58, P2 ;  /* 0x000000580000780c */ /* 0x000fe20001704270 */
[----:B------:R-:W-:Y:S01]  /*19650*/  FMUL R133, R133, UR11 ;  /* 0x0000000b85857c20 */ /* 0x000fe20008400000 */
[----:B-1----:R-:W-:Y:S02]  /*19660*/  @P1 IMAD.MOV.U32 R4, RZ, RZ, R8 ;  /* 0x000000ffff041224 */ /* 0x002fe400078e0008 */
[----:B------:R-:W-:Y:S01]  /*19670*/  @P1 IMAD.MOV.U32 R5, RZ, RZ, R9 ;  /* 0x000000ffff051224 */ /* 0x000fe200078e0009 */
[----:B------:R-:W-:Y:S01]  /*19680*/  F2FP.TF32.F32.PACK_B R15, R15 ;  /* 0x0000000fff0f723e */ /* 0x000fe200024050ff */
[----:B------:R-:W-:Y:S01]  /*19690*/  FMUL R11, R134, UR11 ;  /* 0x0000000b860b7c20 */ /* 0x000fe20008400000 */
[----:B------:R-:W-:-:S02]  /*196a0*/  F2FP.TF32.F32.PACK_B R133, R133 ;  /* 0x00000085ff85723e */ /* 0x000fc400024050ff */
[----:B------:R1:W-:Y:S01]  /*196b0*/  @P1 STG.E desc[UR20][R4.64+0x144], R131 ;  /* 0x0001448304001986 */ /* 0x0003e2000c101914 */
[----:B------:R-:W-:-:S03]  /*196c0*/  ISETP.GT.AND P1, PT, R0, 0x59, P2 ;  /* 0x000000590000780c */ /* 0x000fc60001724270 */
[----:B------:R2:W-:Y:S01]  /*196d0*/  @P4 STG.E desc[UR20][R6.64+0x160], R15 ;  /* 0x0001600f06004986 */ /* 0x0005e2000c101914 */
[C---:B------:R-:W-:Y:S01]  /*196e0*/  ISETP.GT.AND P4, PT, R0.reuse, 0x60, P2 ;  /* 0x000000600000780c */ /* 0x040fe20001784270 */
[----:B------:R-:W-:Y:S01]  /*196f0*/  FMUL R135, R135, UR11 ;  /* 0x0000000b87877c20 */ /* 0x000fe20008400000 */
[----:B------:R-:W-:Y:S01]  /*19700*/  F2FP.TF32.F32.PACK_B R11, R11 ;  /* 0x0000000bff0b723e */ /* 0x000fe200024050ff */
[----:B------:R-:W-:Y:S01]  /*19710*/  @P5 STG.E desc[UR20][R6.64+0x164], R133 ;  /* 0x0001648506005986 */ /* 0x000fe2000c101914 */
[C---:B------:R-:W-:Y:S01]  /*19720*/  ISETP.GT.AND P5, PT, R0.reuse, 0x60, P3 ;  /* 0x000000600000780c */ /* 0x040fe20001fa4270 */
[----:B-1----:R-:W-:Y:S02]  /*19730*/  @P0 IMAD.MOV.U32 R4, RZ, RZ, R8 ;  /* 0x000000ffff040224 */ /* 0x002fe400078e0008 */
[----:B------:R-:W-:Y:S01]  /*19740*/  @P0 IMAD.MOV.U32 R5, RZ, RZ, R9 ;  /* 0x000000ffff050224 */ /* 0x000fe200078e0009 */
[----:B------:R-:W-:Y:S01]  /*19750*/  ISETP.GT.AND P6, PT, R0, 0x61, P3 ;  /* 0x000000610000780c */ /* 0x000fe20001fc4270 */
[----:B------:R-:W-:Y:S01]  /*19760*/  FMUL R13, R136, UR11 ;  /* 0x0000000b880d7c20 */ /* 0x000fe20008400000 */
[----:B------:R-:W-:Y:S01]  /*19770*/  FMUL R137, R137, UR11 ;  /* 0x0000000b89897c20 */ /* 0x000fe20008400000 */
[----:B------:R-:W-:Y:S01]  /*19780*/  F2FP.TF32.F32.PACK_B R135, R135 ;  /* 0x00000087ff87723e */ /* 0x000fe200024050ff */
[----:B------:R1:W-:Y:S01]  /*19790*/  @P0 STG.E desc[UR20][R4.64+0x160], R11 ;  /* 0x0001600b04000986 */ /* 0x0003e2000c101914 */
[----:B--2---:R-:W-:Y:S01]  /*197a0*/  FMUL R15, R138, UR11 ;  /* 0x0000000b8a0f7c20 */ /* 0x004fe20008400000 */
[----:B------:R-:W-:-:S02]  /*197b0*/  F2FP.TF32.F32.PACK_B R13, R13 ;  /* 0x0000000dff0d723e */ /* 0x000fc400024050ff */
[----:B------:R-:W-:Y:S02]  /*197c0*/  ISETP.GT.AND P0, PT, R0, 0x61, P2 ;  /* 0x000000610000780c */ /* 0x000fe40001704270 */
[----:B------:R-:W-:Y:S02]  /*197d0*/  F2FP.TF32.F32.PACK_B R137, R137 ;  /* 0x00000089ff89723e */ /* 0x000fe400024050ff */
[----:B-1----:R-:W-:Y:S01]  /*197e0*/  @P1 MOV R4, R8 ;  /* 0x0000000800041202 */ /* 0x002fe20000000f00 */
[----:B------:R-:W-:Y:S01]  /*197f0*/  @P1 IMAD.MOV.U32 R5, RZ, RZ, R9 ;  /* 0x000000ffff051224 */ /* 0x000fe200078e0009 */
[----:B------:R-:W-:-:S04]  /*19800*/  F2FP.TF32.F32.PACK_B R15, R15 ;  /* 0x0000000fff0f723e */ /* 0x000fc800024050ff */
[----:B------:R1:W-:Y:S01]  /*19810*/  @P1 STG.E desc[UR20][R4.64+0x164], R135 ;  /* 0x0001648704001986 */ /* 0x0003e2000c101914 */
[----:B------:R-:W-:-:S03]  /*19820*/  FMUL R139, R139, UR11 ;  /* 0x0000000b8b8b7c20 */ /* 0x000fc60008400000 */
[----:B------:R2:W-:Y:S01]  /*19830*/  @P5 STG.E desc[UR20][R6.64+0x180], R13 ;  /* 0x0001800d06005986 */ /* 0x0005e2000c101914 */
[----:B------:R-:W-:-:S03]  /*19840*/  ISETP.GT.AND P5, PT, R0, 0x68, P2 ;  /* 0x000000680000780c */ /* 0x000fc600017a4270 */
[----:B------:R-:W-:Y:S01]  /*19850*/  @P6 STG.E desc[UR20][R6.64+0x184], R137 ;  /* 0x0001848906006986 */ /* 0x000fe2000c101914 */
[----:B-1----:R-:W-:Y:S02]  /*19860*/  @P4 IMAD.MOV.U32 R4, RZ, RZ, R8 ;  /* 0x000000ffff044224 */ /* 0x002fe400078e0008 */
[----:B------:R-:W-:Y:S01]  /*19870*/  @P4 IMAD.MOV.U32 R5, RZ, RZ, R9 ;  /* 0x000000ffff054224 */ /* 0x000fe200078e0009 */
[----:B------:R-:W-:-:S04]  /*19880*/  ISETP.GT.AND P1, PT, R0, 0x68, P3 ;  /* 0x000000680000780c */ /* 0x000fc80001f24270 */
[----:B------:R1:W-:Y:S01]  /*19890*/  @P4 STG.E desc[UR20][R4.64+0x180], R15 ;  /* 0x0001800f04004986 */ /* 0x0003e2000c101914 */
[----:B------:R-:W-:Y:S01]  /*198a0*/  ISETP.GT.AND P4, PT, R0, 0x69, P3 ;  /* 0x000000690000780c */ /* 0x000fe20001f84270 */
[----:B------:R-:W-:Y:S01]  /*198b0*/  FMUL R11, R140, UR11 ;  /* 0x0000000b8c0b7c20 */ /* 0x000fe20008400000 */
[----:B------:R-:W-:Y:S01]  /*198c0*/  ISETP.GT.AND P6, PT, R0, 0x69, P2 ;  /* 0x000000690000780c */ /* 0x000fe200017c4270 */
[----:B------:R-:W-:Y:S01]  /*198d0*/  FMUL R141, R141, UR11 ;  /* 0x0000000b8d8d7c20 */ /* 0x000fe20008400000 */
[----:B------:R-:W-:Y:S01]  /*198e0*/  F2FP.TF32.F32.PACK_B R139, R139 ;  /* 0x0000008bff8b723e */ /* 0x000fe200024050ff */
[----:B--2---:R-:W-:Y:S01]  /*198f0*/  FMUL R13, R142, UR11 ;  /* 0x0000000b8e0d7c20 */ /* 0x004fe20008400000 */
[----:B------:R-:W-:Y:S01]  /*19900*/  F2FP.TF32.F32.PACK_B R11, R11 ;  /* 0x0000000bff0b723e */ /* 0x000fe200024050ff */
[----:B-1----:R-:W-:Y:S02]  /*19910*/  @P0 IMAD.MOV.U32 R4, RZ, RZ, R8 ;  /* 0x000000ffff040224 */ /* 0x002fe400078e0008 */
[----:B------:R-:W-:Y:S01]  /*19920*/  @P0 IMAD.MOV.U32 R5, RZ, RZ, R9 ;  /* 0x000000ffff050224 */ /* 0x000fe200078e0009 */
[----:B------:R-:W-:Y:S01]  /*19930*/  F2FP.TF32.F32.PACK_B R141, R141 ;  /* 0x0000008dff8d723e */ /* 0x000fe200024050ff */
[----:B------:R-:W-:Y:S01]  /*19940*/  FMUL R143, R143, UR11 ;  /* 0x0000000b8f8f7c20 */ /* 0x000fe20008400000 */
[----:B------:R-:W-:-:S02]  /*19950*/  F2FP.TF32.F32.PACK_B R13, R13 ;  /* 0x0000000dff0d723e */ /* 0x000fc400024050ff */
[----:B------:R1:W-:Y:S02]  /*19960*/  @P0 STG.E desc[UR20][R4.64+0x184], R139 ;  /* 0x0001848b04000986 */ /* 0x0003e4000c101914 */
[----:B------:R-:W-:Y:S02]  /*19970*/  F2FP.TF32.F32.PACK_B R143, R143 ;  /* 0x0000008fff8f723e */ /* 0x000fe400024050ff */
[----:B------:R-:W-:Y:S04]  /*19980*/  @P1 STG.E desc[UR20][R6.64+0x1a0], R11 ;  /* 0x0001a00b06001986 */ /* 0x000fe8000c101914 */
[----:B------:R-:W-:Y:S01]  /*19990*/  @P4 STG.E desc[UR20][R6.64+0x1a4], R141 ;  /* 0x0001a48d06004986 */ /* 0x000fe2000c101914 */
[----:B-1----:R-:W-:Y:S02]  /*199a0*/  @P5 IMAD.MOV.U32 R4, RZ, RZ, R8 ;  /* 0x000000ffff045224 */ /* 0x002fe400078e0008 */
[----:B------:R-:W-:-:S05]  /*199b0*/  @P5 IMAD.MOV.U32 R5, RZ, RZ, R9 ;  /* 0x000000ffff055224 */ /* 0x000fca00078e0009 */
[----:B------:R1:W-:Y:S01]  /*199c0*/  @P5 STG.E desc[UR20][R4.64+0x1a0], R13 ;  /* 0x0001a00d04005986 */ /* 0x0003e2000c101914 */
[----:B------:R-:W-:Y:S01]  /*199d0*/  ISETP.GT.AND P5, PT, R0, 0x71, P3 ;  /* 0x000000710000780c */ /* 0x000fe20001fa4270 */
[----:B------:R-:W-:Y:S01]  /*199e0*/  FMUL R145, R145, UR11 ;  /* 0x0000000b91917c20 */ /* 0x000fe20008400000 */
[----:B-1----:R-:W-:Y:S01]  /*199f0*/  @P6 MOV R4, R8 ;  /* 0x0000000800046202 */ /* 0x002fe20000000f00 */
[----:B------:R-:W-:-:S05]  /*19a00*/  @P6 IMAD.MOV.U32 R5, RZ, RZ, R9 ;  /* 0x000000ffff056224 */ /* 0x000fca00078e0009 */
[----:B------:R1:W-:Y:S01]  /*19a10*/  @P6 STG.E desc[UR20][R4.64+0x1a4], R143 ;  /* 0x0001a48f04006986 */ /* 0x0003e2000c101914 */
[C---:B------:R-:W-:Y:S02]  /*19a20*/  ISETP.GT.AND P6, PT, R0.reuse, 0x70, P2 ;  /* 0x000000700000780c */ /* 0x040fe400017c4270 */
[----:B------:R-:W-:Y:S02]  /*19a30*/  ISETP.GT.AND P4, PT, R0, 0x70, P3 ;  /* 0x000000700000780c */ /* 0x000fe40001f84270 */
[----:B------:R-:W-:Y:S01]  /*19a40*/  F2FP.TF32.F32.PACK_B R145, R145 ;  /* 0x00000091ff91723e */ /* 0x000fe200024050ff */
[----:B------:R-:W-:Y:S01]  /*19a50*/  FMUL R11, R144, UR11 ;  /* 0x0000000b900b7c20 */ /* 0x000fe20008400000 */
[----:B------:R-:W-:-:S03]  /*19a60*/  FMUL R15, R146, UR11 ;  /* 0x0000000b920f7c20 */ /* 0x000fc60008400000 */
[----:B------:R-:W-:Y:S01]  /*19a70*/  @P5 STG.E desc[UR20][R6.64+0x1c4], R145 ;  /* 0x0001c49106005986 */ /* 0x000fe2000c101914 */
[----:B------:R-:W-:Y:S02]  /*19a80*/  ISETP.GT.AND P5, PT, R0, 0x71, P2 ;  /* 0x000000710000780c */ /* 0x000fe400017a4270 */
[----:B------:R-:W-:Y:S01]  /*19a90*/  F2FP.TF32.F32.PACK_B R11, R11 ;  /* 0x0000000bff0b723e */ /* 0x000fe200024050ff */
[----:B-1----:R-:W-:Y:S01]  /*19aa0*/  @P6 IMAD.MOV.U32 R4, RZ, RZ, R8 ;  /* 0x000000ffff046224 */ /* 0x002fe200078e0008 */
[----:B------:R-:W-:Y:S01]  /*19ab0*/  F2FP.TF32.F32.PACK_B R15, R15 ;  /* 0x0000000fff0f723e */ /* 0x000fe200024050ff */
[----:B------:R-:W-:Y:S02]  /*19ac0*/  @P6 IMAD.MOV.U32 R5, RZ, RZ, R9 ;  /* 0x000000ffff056224 */ /* 0x000fe400078e0009 */
[----:B------:R-:W-:Y:S01]  /*19ad0*/  @P4 STG.E desc[UR20][R6.64+0x1c0], R11 ;  /* 0x0001c00b06004986 */ /* 0x000fe2000c101914 */
[----:B------:R-:W-:-:S03]  /*19ae0*/  FMUL R147, R147, UR11 ;  /* 0x0000000b93937c20 */ /* 0x000fc60008400000 */
[----:B------:R1:W-:Y:S01]  /*19af0*/  @P6 STG.E desc[UR20][R4.64+0x1c0], R15 ;  /* 0x0001c00f04006986 */ /* 0x0003e2000c101914 */
[C---:B------:R-:W-:Y:S02]  /*19b00*/  ISETP.GT.AND P4, PT, R0.reuse, 0x78, P3 ;  /* 0x000000780000780c */ /* 0x040fe40001f84270 */
[C---:B------:R-:W-:Y:S02]  /*19b10*/  ISETP.GT.AND P3, PT, R0.reuse, 0x79, P3 ;  /* 0x000000790000780c */ /* 0x040fe40001f64270 */
[----:B------:R-:W-:Y:S02]  /*19b20*/  ISETP.GT.AND P6, PT, R0, 0x78, P2 ;  /* 0x000000780000780c */ /* 0x000fe400017c4270 */
[----:B------:R-:W-:Y:S01]  /*19b30*/  F2FP.TF32.F32.PACK_B R147, R147 ;  /* 0x00000093ff93723e */ /* 0x000fe200024050ff */
[----:B-1----:R-:W-:Y:S01]  /*19b40*/  IMAD.U32 R5, RZ, RZ, UR12 ;  /* 0x0000000cff057e24 */ /* 0x002fe2000f8e00ff */
[----:B------:R-:W-:-:S03]  /*19b50*/  ISETP.GT.AND P1, PT, R14, 0xc0, PT ;  /* 0x000000c00e00780c */ /* 0x000fc60003f24270 */
[----:B------:R-:W-:-:S04]  /*19b60*/  IMAD.WIDE.U32 R4, R5, 0x300, R2 ;  /* 0x0000030005047825 */ /* 0x000fc800078e0002 */
[----:B------:R-:W-:Y:S01]  /*19b70*/  FMUL R149, R149, UR11 ;  /* 0x0000000b95957c20 */ /* 0x000fe20008400000 */
[----:B------:R-:W-:Y:S02]  /*19b80*/  @P5 IMAD.MOV.U32 R2, RZ, RZ, R8 ;  /* 0x000000ffff025224 */ /* 0x000fe400078e0008 */
[----:B------:R-:W-:Y:S01]  /*19b90*/  @P5 IMAD.MOV.U32 R3, RZ, RZ, R9 ;  /* 0x000000ffff035224 */ /* 0x000fe200078e0009 */
[----:B------:R-:W-:Y:S01]  /*19ba0*/  ISETP.GT.AND P2, PT, R0, 0x79, P2 ;  /* 0x000000790000780c */ /* 0x000fe20001744270 */
[----:B------:R-:W-:Y:S01]  /*19bb0*/  FMUL R17, R148, UR11 ;  /* 0x0000000b94117c20 */ /* 0x000fe20008400000 */
[----:B------:R-:W-:Y:S02]  /*19bc0*/  FMUL R13, R150, UR11 ;  /* 0x0000000b960d7c20 */ /* 0x000fe40008400000 */
[----:B------:R1:W-:Y:S01]  /*19bd0*/  @P5 STG.E desc[UR20][R2.64+0x1c4], R147 ;  /* 0x0001c49302005986 */ /* 0x0003e2000c101914 */
[----:B------:R-:W-:Y:S01]  /*19be0*/  ISETP.GT.AND P5, PT, R0, RZ, P1 ;  /* 0x000000ff0000720c */ /* 0x000fe20000fa4270 */
[----:B------:R-:W-:Y:S01]  /*19bf0*/  FMUL R151, R151, UR11 ;  /* 0x0000000b97977c20 */ /* 0x000fe20008400000 */
[----:B------:R-:W-:Y:S01]  /*19c00*/  F2FP.TF32.F32.PACK_B R149, R149 ;  /* 0x00000095ff95723e */ /* 0x000fe200024050ff */
[----:B------:R-:W-:Y:S01]  /*19c10*/  UIMAD UR6, UR13, 0x300, URZ ;  /* 0x000003000d0678a4 */ /* 0x000fe2000f8e023f */
[----:B------:R-:W-:Y:S01]  /*19c20*/  FMUL R19, R24, UR11 ;  /* 0x0000000b18137c20 */ /* 0x000fe20008400000 */
[----:B------:R-:W-:-:S02]  /*19c30*/  F2FP.TF32.F32.PACK_B R17, R17 ;  /* 0x00000011ff11723e */ /* 0x000fc400024050ff */
[----:B------:R-:W-:Y:S01]  /*19c40*/  F2FP.TF32.F32.PACK_B R13, R13 ;  /* 0x0000000dff0d723e */ /* 0x000fe200024050ff */
[----:B------:R-:W-:Y:S01]  /*19c50*/  @P3 STG.E desc[UR20][R6.64+0x1e4], R149 ;  /* 0x0001e49506003986 */ /* 0x000fe2000c101914 */
[----:B------:R-:W-:Y:S01]  /*19c60*/  F2FP.TF32.F32.PACK_B R151, R151 ;  /* 0x00000097ff97723e */ /* 0x000fe200024050ff */
[----:B-1----:R-:W-:Y:S01]  /*19c70*/  @P6 IMAD.MOV.U32 R2, RZ, RZ, R8 ;  /* 0x000000ffff026224 */ /* 0x002fe200078e0008 */
[----:B------:R-:W-:Y:S01]  /*19c80*/  @P6 MOV R3, R9 ;  /* 0x0000000900036202 */ /* 0x000fe20000000f00 */
[----:B------:R-:W-:Y:S01]  /*19c90*/  VIADD R5, R5, UR6 ;  /* 0x0000000605057c36 */ /* 0x000fe20008000000 */
[----:B------:R-:W-:Y:S02]  /*19ca0*/  ISETP.GT.AND P3, PT, R0, 0x1, P1 ;  /* 0x000000010000780c */ /* 0x000fe40000f64270 */
[----:B------:R-:W-:Y:S01]  /*19cb0*/  F2FP.TF32.F32.PACK_B R19, R19 ;  /* 0x00000013ff13723e */ /* 0x000fe200024050ff */
[----:B------:R1:W-:Y:S01]  /*19cc0*/  @P4 STG.E desc[UR20][R6.64+0x1e0], R17 ;  /* 0x0001e01106004986 */ /* 0x0003e2000c101914 */
[----:B------:R-:W-:-:S03]  /*19cd0*/  ISETP.GT.AND P0, PT, R14, 0xc8, PT ;  /* 0x000000c80e00780c */ /* 0x000fc60003f04270 */
[----:B------:R2:W-:Y:S01]  /*19ce0*/  @P6 STG.E desc[UR20][R2.64+0x1e0], R13 ;  /* 0x0001e00d02006986 */ /* 0x0005e2000c101914 */
[----:B------:R-:W-:-:S03]  /*19cf0*/  FMUL R25, R25, UR11 ;  /* 0x0000000b19197c20 */ /* 0x000fc60008400000 */
[----:B------:R-:W-:Y:S04]  /*19d00*/  @P2 STG.E desc[UR20][R8.64+0x1e4], R151 ;  /* 0x0001e49708002986 */ /* 0x000fe8000c101914 */
[----:B------:R-:W-:Y:S01]  /*19d10*/  @P5 STG.E desc[UR20][R4.64], R19 ;  /* 0x0000001304005986 */ /* 0x000fe2000c101914 */
[C---:B------:R-:W-:Y:S02]  /*19d20*/  ISETP.GT.AND P5, PT, R0.reuse, 0x1, P0 ;  /* 0x000000010000780c */ /* 0x040fe400007a4270 */
[----:B------:R-:W-:Y:S02]  /*19d30*/  ISETP.GT.AND P2, PT, R0, RZ, P0 ;  /* 0x000000ff0000720c */ /* 0x000fe40000744270 */
[----:B-1----:R-:W-:Y:S01]  /*19d40*/  IADD3 R6, P4, R4, UR9, RZ ;  /* 0x0000000904067c10 */ /* 0x002fe2000ff9e0ff */
[----:B--2---:R-:W-:Y:S01]  /*19d50*/  @P3 IMAD.MOV.U32 R2, RZ, RZ, R4 ;  /* 0x000000ffff023224 */ /* 0x004fe200078e0004 */
[----:B------:R-:W-:Y:S01]  /*19d60*/  F2FP.TF32.F32.PACK_B R25, R25 ;  /* 0x00000019ff19723e */ /* 0x000fe200024050ff */
[----:B------:R-:W-:Y:S01]  /*19d70*/  @P3 IMAD.MOV.U32 R3, RZ, RZ, R5 ;  /* 0x000000ffff033224 */ /* 0x000fe200078e0005 */
[----:B------:R-:W-:Y:S01]  /*19d80*/  ISETP.GT.AND P6, PT, R0, 0x8, P1 ;  /* 0x000000080000780c */ /* 0x000fe20000fc4270 */
[----:B------:R-:W-:Y:S01]  /*19d90*/  FMUL R21, R26, UR11 ;  /* 0x0000000b1a157c20 */ /* 0x000fe20008400000 */
[----:B------:R-:W-:Y:S01]  /*19da0*/  FMUL R27, R27, UR11 ;  /* 0x0000000b1b1b7c20 */ /* 0x000fe20008400000 */
[----:B------:R-:W-:Y:S01]  /*19db0*/  IADD3.X R7, R5, UR8, RZ, P4, !PT ;  /* 0x0000000805077c10 */ /* 0x000fe2000a7fe4ff */
[----:B------:R1:W-:Y:S01]  /*19dc0*/  @P3 STG.E desc[UR20][R2.64+0x4], R25 ;  /* 0x0000041902003986 */ /* 0x0003e2000c101914 */
[----:B------:R-:W-:-:S02]  /*19dd0*/  ISETP.GT.AND P3, PT, R0, 0x9, P1 ;  /* 0x000000090000780c */ /* 0x000fc40000f64270 */
[----:B------:R-:W-:Y:S01]  /*19de0*/  F2FP.TF32.F32.PACK_B R21, R21 ;  /* 0x00000015ff15723e */ /* 0x000fe200024050ff */
[----:B------:R-:W-:Y:S01]  /*19df0*/  FMUL R23, R28, UR11 ;  /* 0x0000000b1c177c20 */ /* 0x000fe20008400000 */
[----:B------:R-:W-:-:S03]  /*19e00*/  F2FP.TF32.F32.PACK_B R27, R27 ;  /* 0x0000001bff1b723e */ /* 0x000fc600024050ff */
[----:B------:R-:W-:Y:S01]  /*19e10*/  @P2 STG.E desc[UR20][R6.64], R21 ;  /* 0x0000001506002986 */ /* 0x000fe2000c101914 */
[----:B-1----:R-:W-:Y:S02]  /*19e20*/  @P5 IMAD.MOV.U32 R2, RZ, RZ, R6 ;  /* 0x000000ffff025224 */ /* 0x002fe400078e0006 */
[----:B------:R-:W-:Y:S01]  /*19e30*/  @P5 IMAD.MOV.U32 R3, RZ, RZ, R7 ;  /* 0x000000ffff035224 */ /* 0x000fe200078e0007 */
[C---:B------:R-:W-:Y:S01]  /*19e40*/  ISETP.GT.AND P2, PT, R0.reuse, 0x8, P0 ;  /* 0x000000080000780c */ /* 0x040fe20000744270 */
[----:B------:R-:W-:Y:S01]  /*19e50*/  FMUL R29, R29, UR11 ;  /* 0x0000000b1d1d7c20 */ /* 0x000fe20008400000 */
[----:B------:R-:W-:Y:S02]  /*19e60*/  F2FP.TF32.F32.PACK_B R23, R23 ;  /* 0x00000017ff17723e */ /* 0x000fe400024050ff */
[----:B------:R1:W-:Y:S01]  /*19e70*/  @P5 STG.E desc[UR20][R2.64+0x4], R27 ;  /* 0x0000041b02005986 */ /* 0x0003e2000c101914 */
[----:B------:R-:W-:Y:S01]  /*19e80*/  ISETP.GT.AND P5, PT, R0, 0x9, P0 ;  /* 0x000000090000780c */ /* 0x000fe200007a4270 */
[----:B------:R-:W-:Y:S01]  /*19e90*/  FMUL R89, R30, UR11 ;  /* 0x0000000b1e597c20 */ /* 0x000fe20008400000 */
[----:B------:R-:W-:Y:S01]  /*19ea0*/  F2FP.TF32.F32.PACK_B R29, R29 ;  /* 0x0000001dff1d723e */ /* 0x000fe200024050ff */
[----:B-1----:R-:W-:-:S02]  /*19eb0*/  @P6 IMAD.MOV.U32 R2, RZ, RZ, R4 ;  /* 0x000000ffff026224 */ /* 0x002fc400078e0004 */
[----:B------:R-:W-:-:S05]  /*19ec0*/  @P6 IMAD.MOV.U32 R3, RZ, RZ, R5 ;  /* 0x000000ffff036224 */ /* 0x000fca00078e0005 */
[----:B------:R1:W-:Y:S01]  /*19ed0*/  @P6 STG.E desc[UR20][R2.64+0x20], R23 ;  /* 0x0000201702006986 */ /* 0x0003e2000c101914 */
[----:B------:R-:W-:Y:S01]  /*19ee0*/  ISETP.GT.AND P6, PT, R0, 0x10, P1 ;  /* 0x000000100000780c */ /* 0x000fe20000fc4270 */
[----:B------:R-:W-:Y:S01]  /*19ef0*/  FMUL R31, R31, UR11 ;  /* 0x0000000b1f1f7c20 */ /* 0x000fe20008400000 */
[----:B------:R-:W-:Y:S02]  /*19f00*/  F2FP.TF32.F32.PACK_B R89, R89 ;  /* 0x00000059ff59723e */ /* 0x000fe400024050ff */
[----:B-1----:R-:W-:Y:S01]  /*19f10*/  @P3 MOV R2, R4 ;  /* 0x0000000400023202 */ /* 0x002fe20000000f00 */
[----:B------:R-:W-:-:S05]  /*19f20*/  @P3 IMAD.MOV.U32 R3, RZ, RZ, R5 ;  /* 0x000000ffff033224 */ /* 0x000fca00078e0005 */
[----:B------:R1:W-:Y:S01]  /*19f30*/  @P3 STG.E desc[UR20][R2.64+0x24], R29 ;  /* 0x0000241d02003986 */ /* 0x0003e2000c101914 */
[----:B------:R-:W-:Y:S01]  /*19f40*/  ISETP.GT.AND P3, PT, R0, 0x11, P1 ;  /* 0x000000110000780c */ /* 0x000fe20000f64270 */
[----:B------:R-:W-:Y:S01]  /*19f50*/  FMUL R11, R32, UR11 ;  /* 0x0000000b200b7c20 */ /* 0x000fe20008400000 */
[----:B------:R-:W-:Y:S01]  /*19f60*/  F2FP.TF32.F32.PACK_B R31, R31 ;  /* 0x0000001fff1f723e */ /* 0x000fe200024050ff */
[----:B-1----:R-:W-:Y:S02]  /*19f70*/  @P2 IMAD.MOV.U32 R2, RZ, RZ, R6 ;  /* 0x000000ffff022224 */ /* 0x002fe400078e0006 */
        /* <DEDUP_REMOVED lines=98> */
[----:B------:R-:W-:Y:S02]  /*1a5a0*/  F2FP.TF32.F32.PACK_B R103, R103 ;  /* 0x00000067ff67723e */ /* 0x000fe400024050ff */
[----:B------:R-:W-:Y:S01]  /*1a5b0*/  ISETP.GT.AND P2, PT, R0, 0x30, P0 ;  /* 0x000000300000780c */ /* 0x000fe20000744270 */
[----:B------:R-:W-:Y:S01]  /*1a5c0*/  FMUL R49, R49, UR11 ;  /* 0x0000000b31317c20 */ /* 0x000fe20008400000 */
        /* <DEDUP_REMOVED lines=12> */
[----:B------:R-:W-:Y:S01]  /*1a690*/  FMUL R107, R52, UR11 ;  /* 0x0000000b346b7c20 */ /* 0x000fe20008400000 */
[----:B-1----:R-:W-:Y:S01]  /*1a6a0*/  @P3 MOV R2, R4 ;  /* 0x0000000400023202 */ /* 0x002fe20000000f00 */
[----:B------:R-:W-:-:S05]  /*1a6b0*/  @P3 IMAD.MOV.U32 R3, RZ, RZ, R5 ;  /* 0x000000ffff033224 */ /* 0x000fca00078e0005 */
[----:B------:R1:W-:Y:S01]  /*1a6c0*/  @P3 STG.E desc[UR20][R2.64+0xc4], R49 ;  /* 0x0000c43102003986 */ /* 0x0003e2000c101914 */
[----:B------:R-:W-:Y:S01]  /*1a6d0*/  F2FP.TF32.F32.PACK_B R51, R51 ;  /* 0x00000033ff33723e */ /* 0x000fe200024050ff */
[--C-:B------:R-:W-:Y:S01]  /*1a6e0*/  @P5 IMAD.MOV.U32 R8, RZ, RZ, R6.reuse ;  /* 0x000000ffff085224 */ /* 0x100fe200078e0006 */
[----:B------:R-:W-:Y:S02]  /*1a6f0*/  IADD3.X R9, R5, UR8, RZ, P4, !PT ;  /* 0x0000000805097c10 */ /* 0x000fe4000a7fe4ff */
[----:B------:R-:W-:Y:S01]  /*1a700*/  F2FP.TF32.F32.PACK_B R107, R107 ;  /* 0x0000006bff6b723e */ /* 0x000fe200024050ff */
[----:B-1----:R-:W-:Y:S02]  /*1a710*/  @P2 IMAD.MOV.U32 R2, RZ, RZ, R6 ;  /* 0x000000ffff022224 */ /* 0x002fe400078e0006 */
[----:B------:R-:W-:Y:S01]  /*1a720*/  @P2 IMAD.MOV.U32 R3, RZ, RZ, R7 ;  /* 0x000000ffff032224 */ /* 0x000fe200078e0007 */
[----:B------:R-:W-:-:S04]  /*1a730*/  ISETP.GT.AND P3, PT, R0, 0x39, P1 ;  /* 0x000000390000780c */ /* 0x000fc80000f64270 */
[----:B------:R1:W-:Y:S01]  /*1a740*/  @P2 STG.E desc[UR20][R2.64+0xc0], R105 ;  /* 0x0000c06902002986 */ /* 0x0003e2000c101914 */
[----:B------:R-:W-:-:S03]  /*1a750*/  ISETP.GT.AND P2, PT, R0, 0x38, P0 ;  /* 0x000000380000780c */ /* 0x000fc60000744270 */
[----:B------:R-:W-:Y:S01]  /*1a760*/  @P5 STG.E desc[UR20][R8.64+0xc4], R51 ;  /* 0x0000c43308005986 */ /* 0x000fe2000c101914 */
[----:B------:R-:W-:Y:S01]  /*1a770*/  ISETP.GT.AND P5, PT, R0, 0x40, P1 ;  /* 0x000000400000780c */ /* 0x000fe20000fa4270 */
[----:B-1----:R-:W-:Y:S02]  /*1a780*/  @P6 IMAD.MOV.U32 R2, RZ, RZ, R4 ;  /* 0x000000ffff026224 */ /* 0x002fe400078e0004 */
[----:B------:R-:W-:Y:S02]  /*1a790*/  @P6 IMAD.MOV.U32 R3, RZ, RZ, R5 ;  /* 0x000000ffff036224 */ /* 0x000fe400078e0005 */
[----:B------:R-:W-:-:S03]  /*1a7a0*/  FMUL R53, R53, UR11 ;  /* 0x0000000b35357c20 */ /* 0x000fc60008400000 */
[----:B------:R1:W-:Y:S01]  /*1a7b0*/  @P6 STG.E desc[UR20][R2.64+0xe0], R107 ;  /* 0x0000e06b02006986 */ /* 0x0003e2000c101914 */
[----:B------:R-:W-:Y:S01]  /*1a7c0*/  ISETP.GT.AND P6, PT, R0, 0x39, P0 ;  /* 0x000000390000780c */ /* 0x000fe200007c4270 */
[----:B------:R-:W-:Y:S01]  /*1a7d0*/  FMUL R109, R54, UR11 ;  /* 0x0000000b366d7c20 */ /* 0x000fe20008400000 */
[----:B------:R-:W-:Y:S01]  /*1a7e0*/  FMUL R55, R55, UR11 ;  /* 0x0000000b37377c20 */ /* 0x000fe20008400000 */
[----:B------:R-:W-:Y:S01]  /*1a7f0*/  F2FP.TF32.F32.PACK_B R53, R53 ;  /* 0x00000035ff35723e */ /* 0x000fe200024050ff */
[----:B------:R-:W-:Y:S01]  /*1a800*/  FMUL R111, R56, UR11 ;  /* 0x0000000b386f7c20 */ /* 0x000fe20008400000 */
[C---:B------:R-:W-:Y:S01]  /*1a810*/  VIADD R6, R4.reuse, UR9 ;  /* 0x0000000904067c36 */ /* 0x040fe20008000000 */
[----:B------:R-:W-:Y:S01]  /*1a820*/  F2FP.TF32.F32.PACK_B R109, R109 ;  /* 0x0000006dff6d723e */ /* 0x000fe200024050ff */
[----:B------:R-:W-:Y:S01]  /*1a830*/  @P2 IMAD.MOV.U32 R7, RZ, RZ, R9 ;  /* 0x000000ffff072224 */ /* 0x000fe200078e0009 */
[----:B-1----:R-:W-:Y:S01]  /*1a840*/  @P3 MOV R2, R4 ;  /* 0x0000000400023202 */ /* 0x002fe20000000f00 */
[----:B------:R-:W-:Y:S01]  /*1a850*/  @P3 IMAD.MOV.U32 R3, RZ, RZ, R5 ;  /* 0x000000ffff033224 */ /* 0x000fe200078e0005 */
[----:B------:R-:W-:Y:S01]  /*1a860*/  F2FP.TF32.F32.PACK_B R55, R55 ;  /* 0x00000037ff37723e */ /* 0x000fe200024050ff */
[----:B------:R-:W-:Y:S01]  /*1a870*/  VIADD R10, R4, UR9 ;  /* 0x00000009040a7c36 */ /* 0x000fe20008000000 */
[----:B------:R-:W-:Y:S01]  /*1a880*/  ISETP.GT.AND P4, PT, R0, 0x41, P1 ;  /* 0x000000410000780c */ /* 0x000fe20000f84270 */
[----:B------:R-:W-:Y:S01]  /*1a890*/  @P6 IMAD.MOV.U32 R11, RZ, RZ, R9 ;  /* 0x000000ffff0b6224 */ /* 0x000fe200078e0009 */
[----:B------:R1:W-:Y:S01]  /*1a8a0*/  @P3 STG.E desc[UR20][R2.64+0xe4], R53 ;  /* 0x0000e43502003986 */ /* 0x0003e2000c101914 */
[----:B------:R-:W-:-:S02]  /*1a8b0*/  F2FP.TF32.F32.PACK_B R111, R111 ;  /* 0x0000006fff6f723e */ /* 0x000fc400024050ff */
[C---:B------:R-:W-:Y:S01]  /*1a8c0*/  ISETP.GT.AND P3, PT, R0.reuse, 0x40, P0 ;  /* 0x000000400000780c */ /* 0x040fe20000764270 */
[----:B------:R2:W-:Y:S01]  /*1a8d0*/  @P2 STG.E desc[UR20][R6.64+0xe0], R109 ;  /* 0x0000e06d06002986 */ /* 0x0005e2000c101914 */
[----:B------:R-:W-:-:S03]  /*1a8e0*/  ISETP.GT.AND P2, PT, R0, 0x41, P0 ;  /* 0x000000410000780c */ /* 0x000fc60000744270 */
[----:B------:R-:W-:Y:S01]  /*1a8f0*/  @P6 STG.E desc[UR20][R10.64+0xe4], R55 ;  /* 0x0000e4370a006986 */ /* 0x000fe2000c101914 */
[--C-:B-1----:R-:W-:Y:S02]  /*1a900*/  @P5 IMAD.MOV.U32 R2, RZ, RZ, R4.reuse ;  /* 0x000000ffff025224 */ /* 0x102fe400078e0004 */
[----:B------:R-:W-:Y:S02]  /*1a910*/  @P5 IMAD.MOV.U32 R3, RZ, RZ, R5 ;  /* 0x000000ffff035224 */ /* 0x000fe400078e0005 */
[----:B------:R-:W-:Y:S01]  /*1a920*/  FMUL R57, R57, UR11 ;  /* 0x0000000b39397c20 */ /* 0x000fe20008400000 */
[----:B------:R-:W-:Y:S02]  /*1a930*/  FMUL R113, R58, UR11 ;  /* 0x0000000b3a717c20 */ /* 0x000fe40008400000 */
[----:B------:R1:W-:Y:S01]  /*1a940*/  @P5 STG.E desc[UR20][R2.64+0x100], R111 ;  /* 0x0001006f02005986 */ /* 0x0003e2000c101914 */
[C---:B------:R-:W-:Y:S01]  /*1a950*/  ISETP.GT.AND P5, PT, R0.reuse, 0x48, P1 ;  /* 0x000000480000780c */ /* 0x040fe20000fa4270 */
[----:B------:R-:W-:Y:S01]  /*1a960*/  FMUL R59, R59, UR11 ;  /* 0x0000000b3b3b7c20 */ /* 0x000fe20008400000 */
[----:B------:R-:W-:Y:S01]  /*1a970*/  F2FP.TF32.F32.PACK_B R57, R57 ;  /* 0x00000039ff39723e */ /* 0x000fe200024050ff */
[--C-:B--2---:R-:W-:Y:S01]  /*1a980*/  @P3 IMAD.MOV.U32 R7, RZ, RZ, R9.reuse ;  /* 0x000000ffff073224 */ /* 0x104fe200078e0009 */
[----:B------:R-:W-:Y:S01]  /*1a990*/  ISETP.GT.AND P6, PT, R0, 0x49, P1 ;  /* 0x000000490000780c */ /* 0x000fe20000fc4270 */
[----:B------:R-:W-:Y:S01]  /*1a9a0*/  FMUL R115, R60, UR11 ;  /* 0x0000000b3c737c20 */ /* 0x000fe20008400000 */
[----:B------:R-:W-:Y:S01]  /*1a9b0*/  F2FP.TF32.F32.PACK_B R113, R113 ;  /* 0x00000071ff71723e */ /* 0x000fe200024050ff */
[----:B-1----:R-:W-:Y:S01]  /*1a9c0*/  @P4 IMAD.MOV.U32 R2, RZ, RZ, R4 ;  /* 0x000000ffff024224 */ /* 0x002fe200078e0004 */
[----:B------:R-:W-:Y:S01]  /*1a9d0*/  @P4 MOV R3, R5 ;  /* 0x0000000500034202 */ /* 0x000fe20000000f00 */
[----:B------:R-:W-:Y:S01]  /*1a9e0*/  @P2 IMAD.MOV.U32 R11, RZ, RZ, R9 ;  /* 0x000000ffff0b2224 */ /* 0x000fe200078e0009 */
[----:B------:R-:W-:-:S03]  /*1a9f0*/  F2FP.TF32.F32.PACK_B R59, R59 ;  /* 0x0000003bff3b723e */ /* 0x000fc600024050ff */
[----:B------:R1:W-:Y:S01]  /*1aa00*/  @P4 STG.E desc[UR20][R2.64+0x104], R57 ;  /* 0x0001043902004986 */ /* 0x0003e2000c101914 */
[----:B------:R-:W-:Y:S01]  /*1aa10*/  F2FP.TF32.F32.PACK_B R115, R115 ;  /* 0x00000073ff73723e */ /* 0x000fe200024050ff */
[----:B------:R-:W-:Y:S02]  /*1aa20*/  FMUL R61, R61, UR11 ;  /* 0x0000000b3d3d7c20 */ /* 0x000fe40008400000 */
[----:B------:R2:W-:Y:S01]  /*1aa30*/  @P3 STG.E desc[UR20][R6.64+0x100], R113 ;  /* 0x0001007106003986 */ /* 0x0005e2000c101914 */
[C---:B------:R-:W-:Y:S02]  /*1aa40*/  ISETP.GT.AND P3, PT, R0.reuse, 0x48, P0 ;  /* 0x000000480000780c */ /* 0x040fe40000764270 */
[----:B------:R-:W-:Y:S01]  /*1aa50*/  ISETP.GT.AND P4, PT, R0, 0x49, P0 ;  /* 0x000000490000780c */ /* 0x000fe20000784270 */
[----:B------:R3:W-:Y:S01]  /*1aa60*/  @P2 STG.E desc[UR20][R10.64+0x104], R59 ;  /* 0x0001043b0a002986 */ /* 0x0007e2000c101914 */
[----:B-1----:R-:W-:Y:S02]  /*1aa70*/  @P5 IMAD.MOV.U32 R2, RZ, RZ, R4 ;  /* 0x000000ffff025224 */ /* 0x002fe400078e0004 */
[----:B------:R-:W-:Y:S01]  /*1aa80*/  @P5 IMAD.MOV.U32 R3, RZ, RZ, R5 ;  /* 0x000000ffff035224 */ /* 0x000fe200078e0005 */
[----:B------:R-:W-:Y:S01]  /*1aa90*/  F2FP.TF32.F32.PACK_B R61, R61 ;  /* 0x0000003dff3d723e */ /* 0x000fe200024050ff */
[----:B------:R-:W-:-:S03]  /*1aaa0*/  FMUL R117, R62, UR11 ;  /* 0x0000000b3e757c20 */ /* 0x000fc60008400000 */
[----:B------:R1:W-:Y:S01]  /*1aab0*/  @P5 STG.E desc[UR20][R2.64+0x120], R115 ;  /* 0x0001207302005986 */ /* 0x0003e2000c101914 */
[----:B------:R-:W-:Y:S01]  /*1aac0*/  FMUL R63, R63, UR11 ;  /* 0x0000000b3f3f7c20 */ /* 0x000fe20008400000 */
[----:B------:R-:W-:Y:S01]  /*1aad0*/  F2FP.TF32.F32.PACK_B R117, R117 ;  /* 0x00000075ff75723e */ /* 0x000fe200024050ff */
[----:B--2---:R-:W-:Y:S01]  /*1aae0*/  @P3 IMAD.MOV.U32 R7, RZ, RZ, R9 ;  /* 0x000000ffff073224 */ /* 0x004fe200078e0009 */
[----:B---3--:R-:W-:Y:S01]  /*1aaf0*/  @P4 MOV R11, R9 ;  /* 0x00000009000b4202 */ /* 0x008fe20000000f00 */
[----:B-1----:R-:W-:Y:S02]  /*1ab00*/  @P6 IMAD.MOV.U32 R2, RZ, RZ, R4 ;  /* 0x000000ffff026224 */ /* 0x002fe400078e0004 */
[----:B------:R-:W-:Y:S01]  /*1ab10*/  @P6 IMAD.MOV.U32 R3, RZ, RZ, R5 ;  /* 0x000000ffff036224 */ /* 0x000fe200078e0005 */
[----:B------:R-:W-:-:S04]  /*1ab20*/  F2FP.TF32.F32.PACK_B R63, R63 ;  /* 0x0000003fff3f723e */ /* 0x000fc800024050ff */
[----:B------:R1:W-:Y:S01]  /*1ab30*/  @P6 STG.E desc[UR20][R2.64+0x124], R61 ;  /* 0x0001243d02006986 */ /* 0x0003e2000c101914 */
[C---:B------:R-:W-:Y:S02]  /*1ab40*/  ISETP.GT.AND P6, PT, R0.reuse, 0x50, P1 ;  /* 0x000000500000780c */ /* 0x040fe40000fc4270 */
[C---:B------:R-:W-:Y:S01]  /*1ab50*/  ISETP.GT.AND P2, PT, R0.reuse, 0x51, P1 ;  /* 0x000000510000780c */ /* 0x040fe20000f44270 */
[----:B------:R2:W-:Y:S01]  /*1ab60*/  @P3 STG.E desc[UR20][R6.64+0x120], R117 ;  /* 0x0001207506003986 */ /* 0x0005e2000c101914 */
[----:B------:R-:W-:Y:S01]  /*1ab70*/  ISETP.GT.AND P5, PT, R0, 0x50, P0 ;  /* 0x000000500000780c */ /* 0x000fe200007a4270 */
[----:B------:R-:W-:Y:S02]  /*1ab80*/  FMUL R119, R64, UR11 ;  /* 0x0000000b40777c20 */ /* 0x000fe40008400000 */
[----:B------:R3:W-:Y:S01]  /*1ab90*/  @P4 STG.E desc[UR20][R10.64+0x124], R63 ;  /* 0x0001243f0a004986 */ /* 0x0007e2000c101914 */
[----:B------:R-:W-:Y:S01]  /*1aba0*/  ISETP.GT.AND P4, PT, R0, 0x51, P0 ;  /* 0x000000510000780c */ /* 0x000fe20000784270 */
[----:B------:R-:W-:Y:S01]  /*1abb0*/  FMUL R65, R65, UR11 ;  /* 0x0000000b41417c20 */ /* 0x000fe20008400000 */
[----:B------:R-:W-:Y:S01]  /*1abc0*/  F2FP.TF32.F32.PACK_B R119, R119 ;  /* 0x00000077ff77723e */ /* 0x000fe200024050ff */
[----:B------:R-:W-:-:S02]  /*1abd0*/  FMUL R121, R66, UR11 ;  /* 0x0000000b42797c20 */ /* 0x000fc40008400000 */
[--C-:B-1----:R-:W-:Y:S02]  /*1abe0*/  @P6 IMAD.MOV.U32 R2, RZ, RZ, R4.reuse ;  /* 0x000000ffff026224 */ /* 0x102fe400078e0004 */
[----:B------:R-:W-:Y:S02]  /*1abf0*/  @P6 IMAD.MOV.U32 R3, RZ, RZ, R5 ;  /* 0x000000ffff036224 */ /* 0x000fe400078e0005 */
[----:B------:R-:W-:Y:S01]  /*1ac00*/  FMUL R67, R67, UR11 ;  /* 0x0000000b43437c20 */ /* 0x000fe20008400000 */
[----:B------:R-:W-:Y:S01]  /*1ac10*/  ISETP.GT.AND P3, PT, R0, 0x58, P1 ;  /* 0x000000580000780c */ /* 0x000fe20000f64270 */
[--C-:B--2---:R-:W-:Y:S01]  /*1ac20*/  @P5 IMAD.MOV.U32 R7, RZ, RZ, R9.reuse ;  /* 0x000000ffff075224 */ /* 0x104fe200078e0009 */
[----:B------:R-:W-:Y:S01]  /*1ac30*/  F2FP.TF32.F32.PACK_B R65, R65 ;  /* 0x00000041ff41723e */ /* 0x000fe200024050ff */
[----:B------:R1:W-:Y:S01]  /*1ac40*/  @P6 STG.E desc[UR20][R2.64+0x140], R119 ;  /* 0x0001407702006986 */ /* 0x0003e2000c101914 */
[----:B------:R-:W-:Y:S01]  /*1ac50*/  F2FP.TF32.F32.PACK_B R121, R121 ;  /* 0x00000079ff79723e */ /* 0x000fe200024050ff */
[----:B---3--:R-:W-:Y:S01]  /*1ac60*/  @P4 IMAD.MOV.U32 R11, RZ, RZ, R9 ;  /* 0x000000ffff0b4224 */ /* 0x008fe200078e0009 */
[----:B------:R-:W-:Y:S01]  /*1ac70*/  F2FP.TF32.F32.PACK_B R67, R67 ;  /* 0x00000043ff43723e */ /* 0x000fe200024050ff */
[----:B------:R-:W-:Y:S01]  /*1ac80*/  FMUL R123, R68, UR11 ;  /* 0x0000000b447b7c20 */ /* 0x000fe20008400000 */
[----:B-1----:R-:W-:-:S02]  /*1ac90*/  @P2 IMAD.MOV.U32 R2, RZ, RZ, R4 ;  /* 0x000000ffff022224 */ /* 0x002fc400078e0004 */
[----:B------:R-:W-:-:S05]  /*1aca0*/  @P2 IMAD.MOV.U32 R3, RZ, RZ, R5 ;  /* 0x000000ffff032224 */ /* 0x000fca00078e0005 */
[----:B------:R1:W-:Y:S01]  /*1acb0*/  @P2 STG.E desc[UR20][R2.64+0x144], R65 ;  /* 0x0001444102002986 */ /* 0x0003e2000c101914 */
[----:B------:R-:W-:-:S03]  /*1acc0*/  ISETP.GT.AND P2, PT, R0, 0x59, P1 ;  /* 0x000000590000780c */ /* 0x000fc60000f44270 */
[----:B------:R2:W-:Y:S01]  /*1acd0*/  @P5 STG.E desc[UR20][R6.64+0x140], R121 ;  /* 0x0001407906005986 */ /* 0x0005e2000c101914 */
[----:B------:R-:W-:-:S03]  /*1ace0*/  ISETP.GT.AND P5, PT, R0, 0x58, P0 ;  /* 0x000000580000780c */ /* 0x000fc600007a4270 */
[----:B------:R3:W-:Y:S01]  /*1acf0*/  @P4 STG.E desc[UR20][R10.64+0x144], R67 ;  /* 0x000144430a004986 */ /* 0x0007e2000c101914 */
[----:B------:R-:W-:Y:S02]  /*1ad00*/  ISETP.GT.AND P4, PT, R0, 0x59, P0 ;  /* 0x000000590000780c */ /* 0x000fe40000784270 */
[----:B------:R-:W-:Y:S01]  /*1ad10*/  F2FP.TF32.F32.PACK_B R123, R123 ;  /* 0x0000007bff7b723e */ /* 0x000fe200024050ff */
[----:B-1----:R-:W-:Y:S01]  /*1ad20*/  @P3 IMAD.MOV.U32 R2, RZ, RZ, R4 ;  /* 0x000000ffff023224 */ /* 0x002fe200078e0004 */
[----:B------:R-:W-:Y:S01]  /*1ad30*/  @P3 MOV R3, R5 ;  /* 0x0000000500033202 */ /* 0x000fe20000000f00 */
[----:B------:R-:W-:Y:S01]  /*1ad40*/  FMUL R69, R69, UR11 ;  /* 0x0000000b45457c20 */ /* 0x000fe20008400000 */
[----:B------:R-:W-:Y:S01]  /*1ad50*/  FMUL R125, R70, UR11 ;  /* 0x0000000b467d7c20 */ /* 0x000fe20008400000 */
[----:B------:R-:W-:Y:S02]  /*1ad60*/  FMUL R71, R71, UR11 ;  /* 0x0000000b47477c20 */ /* 0x000fe40008400000 */
[----:B------:R1:W-:Y:S01]  /*1ad70*/  @P3 STG.E desc[UR20][R2.64+0x160], R123 ;  /* 0x0001607b02003986 */ /* 0x0003e2000c101914 */
[----:B------:R-:W-:Y:S01]  /*1ad80*/  ISETP.GT.AND P3, PT, R0, 0x60, P1 ;  /* 0x000000600000780c */ /* 0x000fe20000f64270 */
[--C-:B--2---:R-:W-:Y:S01]  /*1ad90*/  @P5 IMAD.MOV.U32 R7, RZ, RZ, R9.reuse ;  /* 0x000000ffff075224 */ /* 0x104fe200078e0009 */
[----:B------:R-:W-:Y:S01]  /*1ada0*/  F2FP.TF32.F32.PACK_B R69, R69 ;  /* 0x00000045ff45723e */ /* 0x000fe200024050ff */
[----:B---3--:R-:W-:Y:S01]  /*1adb0*/  @P4 IMAD.MOV.U32 R11, RZ, RZ, R9 ;  /* 0x000000ffff0b4224 */ /* 0x008fe200078e0009 */
[----:B------:R-:W-:-:S02]  /*1adc0*/  F2FP.TF32.F32.PACK_B R125, R125 ;  /* 0x0000007dff7d723e */ /* 0x000fc400024050ff */
[----:B------:R-:W-:Y:S01]  /*1add0*/  F2FP.TF32.F32.PACK_B R71, R71 ;  /* 0x00000047ff47723e */ /* 0x000fe200024050ff */
[----:B-1----:R-:W-:Y:S02]  /*1ade0*/  @P2 IMAD.MOV.U32 R2, RZ, RZ, R4 ;  /* 0x000000ffff022224 */ /* 0x002fe400078e0004 */
[----:B------:R-:W-:Y:S02]  /*1adf0*/  @P2 IMAD.MOV.U32 R3, RZ, RZ, R5 ;  /* 0x000000ffff032224 */ /* 0x000fe400078e0005 */
[----:B------:R-:W-:-:S03]  /*1ae00*/  FMUL R127, R72, UR11 ;  /* 0x0000000b487f7c20 */ /* 0x000fc60008400000 */
[----:B------:R1:W-:Y:S01]  /*1ae10*/  @P2 STG.E desc[UR20][R2.64+0x164], R69 ;  /* 0x0001644502002986 */ /* 0x0003e2000c101914 */
[----:B------:R-:W-:-:S03]  /*1ae20*/  ISETP.GT.AND P2, PT, R0, 0x61, P0 ;  /* 0x000000610000780c */ /* 0x000fc60000744270 */
[----:B------:R2:W-:Y:S01]  /*1ae30*/  @P5 STG.E desc[UR20][R6.64+0x160], R125 ;  /* 0x0001607d06005986 */ /* 0x0005e2000c101914 */
[----:B------:R-:W-:-:S03]  /*1ae40*/  ISETP.GT.AND P5, PT, R0, 0x61, P1 ;  /* 0x000000610000780c */ /* 0x000fc60000fa4270 */
[----:B------:R3:W-:Y:S01]  /*1ae50*/  @P4 STG.E desc[UR20][R10.64+0x164], R71 ;  /* 0x000164470a004986 */ /* 0x0007e2000c101914 */
[----:B------:R-:W-:Y:S02]  /*1ae60*/  ISETP.GT.AND P4, PT, R0, 0x60, P0 ;  /* 0x000000600000780c */ /* 0x000fe40000784270 */
[----:B------:R-:W-:Y:S01]  /*1ae70*/  F2FP.TF32.F32.PACK_B R127, R127 ;  /* 0x0000007fff7f723e */ /* 0x000fe200024050ff */
[----:B-1----:R-:W-:Y:S02]  /*1ae80*/  @P3 IMAD.MOV.U32 R2, RZ, RZ, R4 ;  /* 0x000000ffff023224 */ /* 0x002fe400078e0004 */
[----:B------:R-:W-:Y:S02]  /*1ae90*/  @P3 IMAD.MOV.U32 R3, RZ, RZ, R5 ;  /* 0x000000ffff033224 */ /* 0x000fe400078e0005 */
[----:B------:R-:W-:Y:S01]  /*1aea0*/  FMUL R73, R73, UR11 ;  /* 0x0000000b49497c20 */ /* 0x000fe20008400000 */
[----:B------:R-:W-:Y:S01]  /*1aeb0*/  FMUL R129, R74, UR11 ;  /* 0x0000000b4a817c20 */ /* 0x000fe20008400000 */
[----:B------:R-:W-:Y:S01]  /*1aec0*/  FMUL R75, R75, UR11 ;  /* 0x0000000b4b4b7c20 */ /* 0x000fe20008400000 */
[----:B------:R1:W-:Y:S01]  /*1aed0*/  @P3 STG.E desc[UR20][R2.64+0x180], R127 ;  /* 0x0001807f02003986 */ /* 0x0003e2000c101914 */
[----:B------:R-:W-:-:S02]  /*1aee0*/  ISETP.GT.AND P3, PT, R0, 0x68, P1 ;  /* 0x000000680000780c */ /* 0x000fc40000f64270 */
[----:B------:R-:W-:Y:S01]  /*1aef0*/  F2FP.TF32.F32.PACK_B R73, R73 ;  /* 0x00000049ff49723e */ /* 0x000fe200024050ff */
[--C-:B--2---:R-:W-:Y:S01]  /*1af00*/  @P4 IMAD.MOV.U32 R7, RZ, RZ, R9.reuse ;  /* 0x000000ffff074224 */ /* 0x104fe200078e0009 */
[----:B------:R-:W-:Y:S01]  /*1af10*/  F2FP.TF32.F32.PACK_B R129, R129 ;  /* 0x00000081ff81723e */ /* 0x000fe200024050ff */
[----:B---3--:R-:W-:Y:S01]  /*1af20*/  @P2 IMAD.MOV.U32 R11, RZ, RZ, R9 ;  /* 0x000000ffff0b2224 */ /* 0x008fe200078e0009 */
[----:B------:R-:W-:Y:S01]  /*1af30*/  F2FP.TF32.F32.PACK_B R75, R75 ;  /* 0x0000004bff4b723e */ /* 0x000fe200024050ff */
[----:B-1----:R-:W-:Y:S01]  /*1af40*/  @P5 IMAD.MOV.U32 R2, RZ, RZ, R4 ;  /* 0x000000ffff025224 */ /* 0x002fe200078e0004 */
[----:B------:R-:W-:Y:S02]  /*1af50*/  @P5 MOV R3, R5 ;  /* 0x0000000500035202 */ /* 0x000fe40000000f00 */
[----:B------:R-:W-:Y:S01]  /*1af60*/  ISETP.GT.AND P6, PT, R0, 0x69, P1 ;  /* 0x000000690000780c */ /* 0x000fe20000fc4270 */
[----:B------:R-:W-:Y:S02]  /*1af70*/  FMUL R131, R76, UR11 ;  /* 0x0000000b4c837c20 */ /* 0x000fe40008400000 */
[----:B------:R1:W-:Y:S04]  /*1af80*/  @P5 STG.E desc[UR20][R2.64+0x184], R73 ;  /* 0x0001844902005986 */ /* 0x0003e8000c101914 */
[----:B------:R2:W-:Y:S01]  /*1af90*/  @P4 STG.E desc[UR20][R6.64+0x180], R129 ;  /* 0x0001808106004986 */ /* 0x0005e2000c101914 */
[----:B------:R-:W-:-:S03]  /*1afa0*/  ISETP.GT.AND P4, PT, R0, 0x69, P0 ;  /* 0x000000690000780c */ /* 0x000fc60000784270 */
[----:B------:R3:W-:Y:S01]  /*1afb0*/  @P2 STG.E desc[UR20][R10.64+0x184], R75 ;  /* 0x0001844b0a002986 */ /* 0x0007e2000c101914 */
[C---:B------:R-:W-:Y:S02]  /*1afc0*/  ISETP.GT.AND P2, PT, R0.reuse, 0x68, P0 ;  /* 0x000000680000780c */ /* 0x040fe40000744270 */
[----:B------:R-:W-:Y:S01]  /*1afd0*/  ISETP.GT.AND P5, PT, R0, 0x70, P1 ;  /* 0x000000700000780c */ /* 0x000fe20000fa4270 */
[----:B-1----:R-:W-:Y:S01]  /*1afe0*/  @P3 IMAD.MOV.U32 R2, RZ, RZ, R4 ;  /* 0x000000ffff023224 */ /* 0x002fe200078e0004 */
[----:B------:R-:W-:Y:S01]  /*1aff0*/  F2FP.TF32.F32.PACK_B R131, R131 ;  /* 0x00000083ff83723e */ /* 0x000fe200024050ff */
[----:B------:R-:W-:Y:S02]  /*1b000*/  @P3 IMAD.MOV.U32 R3, RZ, RZ, R5 ;  /* 0x000000ffff033224 */ /* 0x000fe400078e0005 */
[----:B------:R-:W-:Y:S01]  /*1b010*/  FMUL R77, R77, UR11 ;  /* 0x0000000b4d4d7c20 */ /* 0x000fe20008400000 */
[----:B------:R-:W-:Y:S01]  /*1b020*/  FMUL R133, R78, UR11 ;  /* 0x0000000b4e857c20 */ /* 0x000fe20008400000 */
[----:B------:R-:W-:Y:S01]  /*1b030*/  FMUL R79, R79, UR11 ;  /* 0x0000000b4f4f7c20 */ /* 0x000fe20008400000 */
[----:B------:R1:W-:Y:S02]  /*1b040*/  @P3 STG.E desc[UR20][R2.64+0x1a0], R131 ;  /* 0x0001a08302003986 */ /* 0x0003e4000c101914 */
[----:B------:R-:W-:Y:S01]  /*1b050*/  F2FP.TF32.F32.PACK_B R77, R77 ;  /* 0x0000004dff4d723e */ /* 0x000fe200024050ff */
[----:B------:R-:W-:Y:S01]  /*1b060*/  FMUL R135, R80, UR11 ;  /* 0x0000000b50877c20 */ /* 0x000fe20008400000 */
[----:B------:R-:W-:Y:S01]  /*1b070*/  F2FP.TF32.F32.PACK_B R133, R133 ;  /* 0x00000085ff85723e */ /* 0x000fe200024050ff */
[----:B--2---:R-:W-:Y:S01]  /*1b080*/  @P2 IMAD.MOV.U32 R7, RZ, RZ, R9 ;  /* 0x000000ffff072224 */ /* 0x004fe200078e0009 */
[----:B------:R-:W-:-:S02]  /*1b090*/  F2FP.TF32.F32.PACK_B R79, R79 ;  /* 0x0000004fff4f723e */ /* 0x000fc400024050ff */
[----:B---3--:R-:W-:Y:S01]  /*1b0a0*/  @P4 MOV R11, R9 ;  /* 0x00000009000b4202 */ /* 0x008fe20000000f00 */
[----:B-1----:R-:W-:Y:S02]  /*1b0b0*/  @P6 IMAD.MOV.U32 R2, RZ, RZ, R4 ;  /* 0x000000ffff026224 */ /* 0x002fe400078e0004 */
[----:B------:R-:W-:Y:S01]  /*1b0c0*/  @P6 IMAD.MOV.U32 R3, RZ, RZ, R5 ;  /* 0x000000ffff036224 */ /* 0x000fe200078e0005 */
[----:B------:R-:W-:-:S04]  /*1b0d0*/  F2FP.TF32.F32.PACK_B R135, R135 ;  /* 0x00000087ff87723e */ /* 0x000fc800024050ff */
[----:B------:R1:W-:Y:S01]  /*1b0e0*/  @P6 STG.E desc[UR20][R2.64+0x1a4], R77 ;  /* 0x0001a44d02006986 */ /* 0x0003e2000c101914 */
[----:B------:R-:W-:-:S03]  /*1b0f0*/  ISETP.GT.AND P6, PT, R0, 0x70, P0 ;  /* 0x000000700000780c */ /* 0x000fc600007c4270 */
[----:B------:R-:W-:Y:S01]  /*1b100*/  @P2 STG.E desc[UR20][R6.64+0x1a0], R133 ;  /* 0x0001a08506002986 */ /* 0x000fe2000c101914 */
[----:B------:R-:W-:-:S03]  /*1b110*/  ISETP.GT.AND P2, PT, R0, 0x71, P1 ;  /* 0x000000710000780c */ /* 0x000fc60000f44270 */
[----:B------:R-:W-:Y:S01]  /*1b120*/  @P4 STG.E desc[UR20][R10.64+0x1a4], R79 ;  /* 0x0001a44f0a004986 */ /* 0x000fe2000c101914 */
[----:B-1----:R-:W-:Y:S02]  /*1b130*/  @P5 IMAD.MOV.U32 R2, RZ, RZ, R4 ;  /* 0x000000ffff025224 */ /* 0x002fe400078e0004 */
[----:B------:R-:W-:Y:S01]  /*1b140*/  @P5 IMAD.MOV.U32 R3, RZ, RZ, R5 ;  /* 0x000000ffff035224 */ /* 0x000fe200078e0005 */
[----:B------:R-:W-:-:S04]  /*1b150*/  ISETP.GT.AND P3, PT, R0, 0x78, P1 ;  /* 0x000000780000780c */ /* 0x000fc80000f64270 */
[----:B------:R1:W-:Y:S01]  /*1b160*/  @P5 STG.E desc[UR20][R2.64+0x1c0], R135 ;  /* 0x0001c08702005986 */ /* 0x0003e2000c101914 */
[C---:B------:R-:W-:Y:S02]  /*1b170*/  ISETP.GT.AND P5, PT, R0.reuse, 0x71, P0 ;  /* 0x000000710000780c */ /* 0x040fe400007a4270 */
[C---:B------:R-:W-:Y:S02]  /*1b180*/  ISETP.GT.AND P1, PT, R0.reuse, 0x79, P1 ;  /* 0x000000790000780c */ /* 0x040fe40000f24270 */
[----:B------:R-:W-:Y:S01]  /*1b190*/  ISETP.GT.AND P4, PT, R0, 0x78, P0 ;  /* 0x000000780000780c */ /* 0x000fe20000784270 */
[----:B------:R-:W-:Y:S01]  /*1b1a0*/  FMUL R81, R81, UR11 ;  /* 0x0000000b51517c20 */ /* 0x000fe20008400000 */
[----:B------:R-:W-:Y:S01]  /*1b1b0*/  FMUL R137, R82, UR11 ;  /* 0x0000000b52897c20 */ /* 0x000fe20008400000 */
[----:B------:R-:W-:Y:S01]  /*1b1c0*/  FMUL R83, R83, UR11 ;  /* 0x0000000b53537c20 */ /* 0x000fe20008400000 */
[----:B------:R-:W-:Y:S01]  /*1b1d0*/  FMUL R139, R84, UR11 ;  /* 0x0000000b548b7c20 */ /* 0x000fe20008400000 */
[----:B------:R-:W-:Y:S01]  /*1b1e0*/  ISETP.GT.AND P0, PT, R0, 0x79, P0 ;  /* 0x000000790000780c */ /* 0x000fe20000704270 */
[----:B------:R-:W-:Y:S01]  /*1b1f0*/  FMUL R85, R85, UR11 ;  /* 0x0000000b55557c20 */ /* 0x000fe20008400000 */
[----:B------:R-:W-:Y:S01]  /*1b200*/  FMUL R141, R86, UR11 ;  /* 0x0000000b568d7c20 */ /* 0x000fe20008400000 */
[----:B------:R-:W-:Y:S01]  /*1b210*/  F2FP.TF32.F32.PACK_B R81, R81 ;  /* 0x00000051ff51723e */ /* 0x000fe200024050ff */
[--C-:B-1----:R-:W-:Y:S01]  /*1b220*/  @P2 IMAD.MOV.U32 R2, RZ, RZ, R4.reuse ;  /* 0x000000ffff022224 */ /* 0x102fe200078e0004 */
[----:B------:R-:W-:Y:S01]  /*1b230*/  F2FP.TF32.F32.PACK_B R137, R137 ;  /* 0x00000089ff89723e */ /* 0x000fe200024050ff */
[----:B------:R-:W-:Y:S01]  /*1b240*/  @P2 IMAD.MOV.U32 R3, RZ, RZ, R5 ;  /* 0x000000ffff032224 */ /* 0x000fe200078e0005 */
[----:B------:R-:W-:Y:S01]  /*1b250*/  F2FP.TF32.F32.PACK_B R83, R83 ;  /* 0x00000053ff53723e */ /* 0x000fe200024050ff */
[--C-:B------:R-:W-:Y:S01]  /*1b260*/  @P6 IMAD.MOV.U32 R7, RZ, RZ, R9.reuse ;  /* 0x000000ffff076224 */ /* 0x100fe200078e0009 */
[----:B------:R-:W-:Y:S01]  /*1b270*/  F2FP.TF32.F32.PACK_B R139, R139 ;  /* 0x0000008bff8b723e */ /* 0x000fe200024050ff */
[--C-:B------:R-:W-:Y:S01]  /*1b280*/  @P5 IMAD.MOV.U32 R11, RZ, RZ, R9.reuse ;  /* 0x000000ffff0b5224 */ /* 0x100fe200078e0009 */
[----:B------:R-:W-:Y:S01]  /*1b290*/  @P1 MOV R13, R5 ;  /* 0x00000005000d1202 */ /* 0x000fe20000000f00 */
[----:B------:R-:W-:Y:S01]  /*1b2a0*/  @P1 IMAD.MOV.U32 R12, RZ, RZ, R4 ;  /* 0x000000ffff0c1224 */ /* 0x000fe200078e0004 */
[----:B------:R-:W-:Y:S01]  /*1b2b0*/  F2FP.TF32.F32.PACK_B R85, R85 ;  /* 0x00000055ff55723e */ /* 0x000fe200024050ff */
[----:B------:R-:W-:Y:S01]  /*1b2c0*/  VIADD R14, R4, UR9 ;  /* 0x00000009040e7c36 */ /* 0x000fe20008000000 */
[----:B------:R1:W-:Y:S01]  /*1b2d0*/  @P2 STG.E desc[UR20][R2.64+0x1c4], R81 ;  /* 0x0001c45102002986 */ /* 0x0003e2000c101914 */
[----:B------:R-:W-:Y:S01]  /*1b2e0*/  F2FP.TF32.F32.PACK_B R141, R141 ;  /* 0x0000008dff8d723e */ /* 0x000fe200024050ff */
[----:B------:R-:W-:-:S02]  /*1b2f0*/  @P4 IMAD.MOV.U32 R15, RZ, RZ, R9 ;  /* 0x000000ffff0f4224 */ /* 0x000fc400078e0009 */
[----:B------:R1:W-:Y:S01]  /*1b300*/  @P6 STG.E desc[UR20][R6.64+0x1c0], R137 ;  /* 0x0001c08906006986 */ /* 0x0003e2000c101914 */
[----:B------:R-:W-:-:S03]  /*1b310*/  VIADD R16, R4, UR9 ;  /* 0x0000000904107c36 */ /* 0x000fc60008000000 */
[----:B------:R1:W-:Y:S04]  /*1b320*/  @P5 STG.E desc[UR20][R10.64+0x1c4], R83 ;  /* 0x0001c4530a005986 */ /* 0x0003e8000c101914 */
[----:B------:R1:W-:Y:S04]  /*1b330*/  @P3 STG.E desc[UR20][R4.64+0x1e0], R139 ;  /* 0x0001e08b04003986 */ /* 0x0003e8000c101914 */
[----:B------:R1:W-:Y:S01]  /*1b340*/  @P1 STG.E desc[UR20][R12.64+0x1e4], R85 ;  /* 0x0001e4550c001986 */ /* 0x0003e2000c101914 */
[----:B------:R-:W-:-:S03]  /*1b350*/  FMUL R87, R87, UR11 ;  /* 0x0000000b57577c20 */ /* 0x000fc60008400000 */
[----:B------:R1:W-:Y:S01]  /*1b360*/  @P4 STG.E desc[UR20][R14.64+0x1e0], R141 ;  /* 0x0001e08d0e004986 */ /* 0x0003e2000c101914 */
[----:B------:R-:W-:Y:S05]  /*1b370*/  @!P0 EXIT ;  /* 0x000000000000894d */ /* 0x000fea0003800000 */
[----:B------:R-:W-:Y:S01]  /*1b380*/  F2FP.TF32.F32.PACK_B R87, R87 ;  /* 0x00000057ff57723e */ /* 0x000fe200024050ff */
[----:B------:R-:W-:-:S05]  /*1b390*/  IMAD.MOV.U32 R17, RZ, RZ, R9 ;  /* 0x000000ffff117224 */ /* 0x000fca00078e0009 */
[----:B------:R-:W-:Y:S01]  /*1b3a0*/  STG.E desc[UR20][R16.64+0x1e4], R87 ;  /* 0x0001e45710007986 */ /* 0x000fe2000c101914 */
[----:B------:R-:W-:Y:S05]  /*1b3b0*/  EXIT ;  /* 0x000000000000794d */ /* 0x000fea0003800000 */
.L_x_9:
[----:B------:R-:W-:-:S13]  /*1b3c0*/  ISETP.NE.AND P0, PT, RZ, UR8, PT ;  /* 0x00000008ff007c0c */ /* 0x000fda000bf05270 */
[----:B------:R-:W-:Y:S05]  /*1b3d0*/  @P0 EXIT ;  /* 0x000000000000094d */ /* 0x000fea0003800000 */
[----:B------:R-:W-:-:S13]  /*1b3e0*/  ELECT P0, URZ, PT ;  /* 0x00000000003f782f */ /* 0x000fda0003800000 */
[----:B------:R-:W-:Y:S05]  /*1b3f0*/  @!P0 BRA `(.L_x_524) ;  /* 0x0000008c00208947 */ /* 0x000fea0003800000 */
[----:B------:R-:W-:Y:S02]  /*1b400*/  R2UR UR4, R0 ;  /* 0x00000000000472ca */ /* 0x000fe400000e0000 */
[----:B------:R-:W-:-:S04]  /*1b410*/  SHF.R.S32.HI R5, RZ, 0x1f, R6 ;  /* 0x0000001fff057819 */ /* 0x000fc80000011406 */
[----:B------:R-:W-:-:S07]  /*1b420*/  LEA.HI R5, R5, R6, RZ, 0x7 ;  /* 0x0000000605057211 */ /* 0x000fce00078f38ff */
[----:B------:R-:W-:-:S06]  /*1b430*/  UISETP.GE.AND UP0, UPT, UR4, 0x1, UPT ;  /* 0x000000010400788c */ /* 0x000fcc000bf06270 */
[----:B------:R-:W-:-:S13]  /*1b440*/  PLOP3.LUT P0, PT, PT, PT, UP0, 0x80, 0x0 ;  /* 0x000000000000781c */ /* 0x000fda0003f0f008 */
[----:B------:R-:W-:Y:S05]  /*1b450*/  @!P0 BRA `(.L_x_524) ;  /* 0x0000008c00088947 */ /* 0x000fea0003800000 */
[----:B------:R-:W0:Y:S01]  /*1b460*/  S2R R2, SR_CTAID.X ;  /* 0x0000000000027919 */ /* 0x000e220000002500 */
[----:B------:R-:W-:Y:S01]  /*1b470*/  R2UR UR5, R3 ;  /* 0x00000000030572ca */ /* 0x000fe200000e0000 */
[----:B------:R-:W-:Y:S01]  /*1b480*/  IMAD.MOV.U32 R4, RZ, RZ, RZ ;  /* 0x000000ffff047224 */ /* 0x000fe200078e00ff */
[----:B------:R-:W-:Y:S01]  /*1b490*/  R2UR UR4, R0 ;  /* 0x00000000000472ca */ /* 0x000fe200000e0000 */
[----:B------:R-:W1:Y:S01]  /*1b4a0*/  S2R R11, SR_CTAID.Y ;  /* 0x00000000000b7919 */ /* 0x000e620000002600 */
[----:B------:R-:W-:Y:S02]  /*1b4b0*/  LOP3.LUT R5, R5, 0xffffff80, RZ, 0xc0, !PT ;  /* 0xffffff8005057812 */ /* 0x000fe400078ec0ff */
[----:B------:R-:W-:Y:S02]  /*1b4c0*/  CS2R R8, SRZ ;  /* 0x0000000000087805 */ /* 0x000fe4000001ff00 */
[----:B------:R-:W-:Y:S01]  /*1b4d0*/  LOP3.LUT P0, RZ, R6, 0x1f, RZ, 0xc0, !PT ;  /* 0x0000001f06ff7812 */ /* 0x000fe2000780c0ff */
[----:B------:R-:W-:-:S02]  /*1b4e0*/  IMAD.MOV.U32 R7, RZ, RZ, RZ ;  /* 0x000000ffff077224 */ /* 0x000fc400078e00ff */
[----:B------:R-:W-:Y:S02]  /*1b4f0*/  IMAD.IADD R5, R6, 0x1, -R5 ;  /* 0x0000000106057824 */ /* 0x000fe400078e0a05 */
[----:B------:R-:W-:Y:S02]  /*1b500*/  IMAD.MOV.U32 R10, RZ, RZ, RZ ;  /* 0x000000ffff0a7224 */ /* 0x000fe400078e00ff */
[----:B------:R-:W-:Y:S01]  /*1b510*/  IMAD.U32 R12, RZ, RZ, UR5 ;  /* 0x00000005ff0c7e24 */ /* 0x000fe2000f8e00ff */
[C---:B------:R-:W-:Y:S01]  /*1b520*/  ISETP.NE.AND P1, PT, R5.reuse, RZ, PT ;  /* 0x000000ff0500720c */ /* 0x040fe20003f25270 */
[----:B------:R-:W-:Y:S01]  /*1b530*/  IMAD.U32 R6, RZ, RZ, UR4 ;  /* 0x00000004ff067e24 */ /* 0x000fe2000f8e00ff */
[----:B------:R-:W-:Y:S02]  /*1b540*/  ISETP.NE.OR P0, PT, R5, RZ, !P0 ;  /* 0x000000ff0500720c */ /* 0x000fe40004705670 */
[----:B------:R-:W-:Y:S01]  /*1b550*/  MOV R5, 0x1 ;  /* 0x0000000100057802 */ /* 0x000fe20000000f00 */
[----:B0-----:R-:W-:Y:S01]  /*1b560*/  IMAD.SHL.U32 R17, R2, 0x100, RZ ;  /* 0x0000010002117824 */ /* 0x001fe200078e00ff */
[----:B------:R-:W-:Y:S01]  /*1b570*/  LOP3.LUT R2, R12, 0x2, RZ, 0xfc, !PT ;  /* 0x000000020c027812 */ /* 0x000fe200078efcff */
[----:B-1----:R-:W-:-:S03]  /*1b580*/  IMAD.SHL.U32 R18, R11, 0x80, RZ ;  /* 0x000000800b127824 */ /* 0x002fc600078e00ff */
[C---:B------:R-:W-:Y:S01]  /*1b590*/  IADD3 R34, R17.reuse, 0x18, RZ ;  /* 0x0000001811227810 */ /* 0x040fe20007ffe0ff */
[C---:B------:R-:W-:Y:S01]  /*1b5a0*/  VIADD R32, R17.reuse, 0x8 ;  /* 0x0000000811207836 */ /* 0x040fe20000000000 */
        /* <DEDUP_REMOVED lines=8> */
[----:B------:R-:W-:Y:S01]  /*1b630*/  IADD3 R74, R18, 0x60, RZ ;  /* 0x00000060124a7810 */ /* 0x000fe20007ffe0ff */
[----:B------:R-:W-:-:S02]  /*1b640*/  VIADD R38, R17, 0x38 ;  /* 0x0000003811267836 */ /* 0x000fc40000000000 */
[C---:B------:R-:W-:Y:S02]  /*1b650*/  VIADD R39, R17.reuse, 0x40 ;  /* 0x0000004011277836 */ /* 0x040fe40000000000 */
[C---:B------:R-:W-:Y:S02]  /*1b660*/  VIADD R40, R17.reuse, 0x48 ;  /* 0x0000004811287836 */ /* 0x040fe40000000000 */
[C---:B------:R-:W-:Y:S02]  /*1b670*/  VIADD R41, R17.reuse, 0x50 ;  /* 0x0000005011297836 */ /* 0x040fe40000000000 */
[C---:B------:R-:W-:Y:S02]  /*1b680*/  VIADD R43, R17.reuse, 0x60 ;  /* 0x00000060112b7836 */ /* 0x040fe40000000000 */
[C---:B------:R-:W-:Y:S02]  /*1b690*/  VIADD R44, R17.reuse, 0x68 ;  /* 0x00000068112c7836 */ /* 0x040fe40000000000 */
        /* <DEDUP_REMOVED lines=15> */
[----:B------:R-:W-:Y:S02]  /*1b790*/  VIADD R62, R17, 0xf8 ;  /* 0x000000f8113e7836 */ /* 0x000fe40000000000 */
        /* <DEDUP_REMOVED lines=12> */
[----:B------:R-:W-:-:S07]  /*1b860*/  VIADD R77, R18, 0x78 ;  /* 0x00000078124d7836 */ /* 0x000fce0000000000 */
.L_x_528:
[----:B------:R-:W0:Y:S01]  /*1b870*/  S2R R12, SR_CgaCtaId ;  /* 0x00000000000c7919 */ /* 0x000e220000008800 */
[----:B------:R-:W-:-:S04]  /*1b880*/  MOV R11, 0x400 ;  /* 0x00000400000b7802 */ /* 0x000fc80000000f00 */
[----:B0-----:R-:W-:Y:S02]  /*1b890*/  LEA R19, R12, R11, 0x18 ;  /* 0x0000000b0c137211 */ /* 0x001fe400078ec0ff */
[----:B------:R-:W-:-:S03]  /*1b8a0*/  SHF.L.U32 R11, R5, 0x1f, RZ ;  /* 0x0000001f050b7819 */ /* 0x000fc600000006ff */
[----:B------:R-:W-:-:S07]  /*1b8b0*/  IMAD R12, R4, 0x8, R19 ;  /* 0x00000008040c7824 */ /* 0x000fce00078e0213 */
.L_x_525:
[----:B0-----:R0:W1:Y:S02]  /*1b8c0*/  SYNCS.PHASECHK.TRANS64.TRYWAIT P2, [R12+URZ+0x30010], R11 ;  /* 0x0300100b0c0075a7 */ /* 0x001064000804017f */
[----:B-1----:R-:W-:Y:S05]  /*1b8d0*/  @!P2 NANOSLEEP.SYNCS 0x989680 ;  /* 0x009896800000a95d */ /* 0x002fea0003900000 */
[----:B------:R-:W1:Y:S02]  /*1b8e0*/  @!P2 SYNCS.PHASECHK.TRANS64 P2, [R12+URZ+0x30010], R11 ;  /* 0x0300100b0c00a5a7 */ /* 0x000e64000804007f */
[----:B-1----:R-:W-:Y:S05]  /*1b8f0*/  @!P2 BRA `(.L_x_525) ;  /* 0xfffffffc00f0a947 */ /* 0x002fea000383ffff */
[----:B0-----:R-:W0:Y:S02]  /*1b900*/  @!P1 LDC R11, c[0x0][0x580] ;  /* 0x00016000ff0b9b82 */ /* 0x001e240000000800 */
[----:B0-----:R0:W-:Y:S02]  /*1b910*/  @!P1 SYNCS.ARRIVE.TRANS64 RZ, [R12+URZ+0x30000], R11 ;  /* 0x0300000b0cff99a7 */ /* 0x0011e4000800003f */
[----:B0-----:R-:W-:-:S04]  /*1b920*/  PRMT R11, R2, 0x9910, RZ ;  /* 0x00009910020b7816 */ /* 0x001fc800000000ff */
[----:B------:R-:W-:-:S13]  /*1b930*/  ISETP.NE.AND P2, PT, R11, 0x2, PT ;  /* 0x000000020b00780c */ /* 0x000fda0003f45270 */
[----:B------:R-:W-:Y:S05]  /*1b940*/  @P2 BRA `(.L_x_526) ;  /* 0x0000000000042947 */ /* 0x000fea0003800000 */
[----:B------:R-:W-:Y:S01]  /*1b950*/  BPT.TRAP 0x1 ;  /* 0x000000040000795c */ /* 0x000fe20000300000 */
.L_x_526:
[----:B------:R-:W-:Y:S05]  /*1b960*/  @P0 BRA `(.L_x_527) ;  /* 0x0000000000040947 */ /* 0x000fea0003800000 */
[----:B------:R-:W-:Y:S01]  /*1b970*/  BPT.TRAP 0x1 ;  /* 0x000000040000795c */ /* 0x000fe20000300000 */
.L_x_527:
[----:B------:R-:W-:Y:S01]  /*1b980*/  ULDC UR15, c[0x0][0x380] ;  /* 0x0000e000000f7ab9 */ /* 0x000fe20000000800 */
[----:B------:R-:W-:Y:S01]  /*1b990*/  R2UR UR51, R33 ;  /* 0x00000000213372ca */ /* 0x000fe200000e0000 */
[----:B------:R-:W-:Y:S01]  /*1b9a0*/  UISETP.NE.AND UP0, UPT, UR15, 0x1, UPT ;  /* 0x000000010f00788c */ /* 0x000fe2000bf05270 */
[----:B------:R-:W-:Y:S01]  /*1b9b0*/  R2UR UR50, R32 ;  /* 0x00000000203272ca */ /* 0x000fe200000e0000 */
[----:B------:R-:W-:Y:S01]  /*1b9c0*/  ULDC UR31, c[0x0][0x38c] ;  /* 0x0000e300001f7ab9 */ /* 0x000fe20000000800 */
[----:B------:R-:W-:Y:S01]  /*1b9d0*/  R2UR UR49, R17 ;  /* 0x00000000113172ca */ /* 0x000fe200000e0000 */
[----:B------:R-:W-:Y:S01]  /*1b9e0*/  UISETP.NE.AND UP1, UPT, UR31, 0x1, UPT ;  /* 0x000000011f00788c */ /* 0x000fe2000bf25270 */
[----:B------:R-:W-:Y:S01]  /*1b9f0*/  R2UR UR54, R36 ;  /* 0x00000000243672ca */ /* 0x000fe200000e0000 */
[----:B------:R-:W0:Y:S01]  /*1ba00*/  LDC.64 R14, c[0x0][0x3d0] ;  /* 0x0000f400ff0e7b82 */ /* 0x000e220000000a00 */
[----:B------:R-:W-:Y:S01]  /*1ba10*/  R2UR UR52, R34 ;  /* 0x00000000223472ca */ /* 0x000fe200000e0000 */
[----:B------:R-:W-:Y:S01]  /*1ba20*/  ULDC UR23, c[0x0][0x398] ;  /* 0x0000e60000177ab9 */ /* 0x000fe20000000800 */
[----:B------:R-:W-:Y:S01]  /*1ba30*/  R2UR UR53, R35 ;  /* 0x00000000233572ca */ /* 0x000fe200000e0000 */
[----:B------:R-:W-:Y:S01]  /*1ba40*/  UISETP.NE.AND UP2, UPT, UR23, 0x1, UPT ;  /* 0x000000011700788c */ /* 0x000fe2000bf45270 */
[----:B------:R-:W-:Y:S01]  /*1ba50*/  R2UR UR55, R37 ;  /* 0x00000000253772ca */ /* 0x000fe200000e0000 */
[----:B------:R-:W-:Y:S01]  /*1ba60*/  @UP0 ULDC UR18, c[0x0][0x384] ;  /* 0x0000e10000120ab9 */ /* 0x000fe20000000800 */
[----:B------:R-:W-:Y:S01]  /*1ba70*/  @UP0 ULDC UR20, c[0x0][0x388] ;  /* 0x0000e20000140ab9 */ /* 0x000fe20000000800 */
[----:B------:R-:W-:Y:S01]  /*1ba80*/  UIMAD.WIDE.U32 UR18, UR51, UR18, URZ ;  /* 0x00000012331272a5 */ /* 0x000fe2000f8e003f */
[----:B------:R-:W-:Y:S01]  /*1ba90*/  R2UR UR58, R38 ;  /* 0x00000000263a72ca */ /* 0x000fe200000e0000 */
[----:B------:R-:W-:Y:S01]  /*1baa0*/  UMOV UR46, UR51 ;  /* 0x00000033002e7c82 */ /* 0x000fe20008000000 */
[----:B------:R-:W-:Y:S01]  /*1bab0*/  @UP0 ULDC UR16, c[0x0][0x384] ;  /* 0x0000e10000100ab9 */ /* 0x000fe20000000800 */
[----:B------:R-:W-:Y:S01]  /*1bac0*/  @UP0 USHF.R.U32.HI UR46, URZ, UR20, UR19 ;  /* 0x000000143f2e0299 */ /* 0x000fe20008011613 */
[----:B------:R-:W0:Y:S01]  /*1bad0*/  LDC R16, c[0x0][0x400] ;  /* 0x00010000ff107b82 */ /* 0x000e220000000800 */
[----:B------:R-:W-:Y:S01]  /*1bae0*/  @UP1 ULDC.64 UR4, c[0x0][0x390] ;  /* 0x0000e40000041ab9 */ /* 0x000fe20000000a00 */
[----:B------:R-:W-:Y:S01]  /*1baf0*/  UIMAD.WIDE.U32 UR16, UR50, UR16, URZ ;  /* 0x00000010321072a5 */ /* 0x000fe2000f8e003f */
[----:B------:R-:W-:Y:S01]  /*1bb00*/  R2UR UR22, R17 ;  /* 0x00000000111672ca */ /* 0x000fe200000e0000 */
[----:B------:R-:W-:Y:S01]  /*1bb10*/  UIMAD.WIDE.U32 UR20, UR46, UR4, URZ ;  /* 0x000000042e1472a5 */ /* 0x000fe2000f8e003f */
[----:B------:R-:W-:Y:S01]  /*1bb20*/  R2UR UR60, R39 ;  /* 0x00000000273c72ca */ /* 0x000fe200000e0000 */
[----:B------:R-:W-:Y:S01]  /*1bb30*/  @UP0 ULDC UR14, c[0x0][0x388] ;  /* 0x0000e200000e0ab9 */ /* 0x000fe20000000800 */
[----:B------:R-:W-:Y:S01]  /*1bb40*/  UMOV UR25, UR50 ;  /* 0x0000003200197c82 */ /* 0x000fe20008000000 */
[----:B------:R-:W-:Y:S01]  /*1bb50*/  @UP0 USHF.R.U32.HI UR25, URZ, UR14, UR17 ;  /* 0x0000000e3f190299 */ /* 0x000fe20008011611 */
[----:B------:R-:W-:Y:S01]  /*1bb60*/  R2UR UR61, R40 ;  /* 0x00000000283d72ca */ /* 0x000fe200000e0000 */
[----:B------:R-:W-:Y:S01]  /*1bb70*/  @UP1 ULDC.64 UR6, c[0x0][0x390] ;  /* 0x0000e40000061ab9 */ /* 0x000fe20000000a00 */
[----:B------:R-:W-:Y:S01]  /*1bb80*/  @UP0 ULDC UR12, c[0x0][0x384] ;  /* 0x0000e100000c0ab9 */ /* 0x000fe20000000800 */
[----:B------:R-:W-:Y:S01]  /*1bb90*/  UIMAD.WIDE.U32 UR18, UR25, UR6, URZ ;  /* 0x00000006191272a5 */ /* 0x000fe2000f8e003f */
[----:B------:R-:W-:Y:S01]  /*1bba0*/  R2UR UR30, R32 ;  /* 0x00000000201e72ca */ /* 0x000fe200000e0000 */
[----:B------:R-:W-:Y:S01]  /*1bbb0*/  UMOV UR47, UR46 ;  /* 0x0000002e002f7c82 */ /* 0x000fe20008000000 */
[----:B------:R-:W-:Y:S01]  /*1bbc0*/  @UP0 ULDC UR20, c[0x0][0x384] ;  /* 0x0000e10000140ab9 */ /* 0x000fe20000000800 */
[----:B------:R-:W-:Y:S01]  /*1bbd0*/  @UP1 USHF.R.U32.HI UR47, URZ, UR5, UR21 ;  /* 0x000000053f2f1299 */ /* 0x000fe20008011615 */
[----:B------:R-:W-:Y:S01]  /*1bbe0*/  ISETP.GT.AND P6, PT, R6, 0x1, PT ;  /* 0x000000010600780c */ /* 0x000fe20003fc4270 */
[----:B------:R-:W-:-:S02]  /*1bbf0*/  UIMAD.WIDE.U32 UR12, UR49, UR12, URZ ;  /* 0x0000000c310c72a5 */ /* 0x000fc4000f8e003f */
[----:B------:R-:W-:Y:S01]  /*1bc00*/  UIMAD.WIDE.U32 UR20, UR54, UR20, URZ ;  /* 0x00000014361472a5 */ /* 0x000fe2000f8e003f */
[----:B------:R-:W-:Y:S01]  /*1bc10*/  UMOV UR24, UR25 ;  /* 0x0000001900187c82 */ /* 0x000fe20008000000 */
[----:B------:R-:W-:Y:S01]  /*1bc20*/  @UP0 ULDC UR6, c[0x0][0x384] ;  /* 0x0000e10000060ab9 */ /* 0x000fe20000000800 */
[----:B------:R-:W-:Y:S01]  /*1bc30*/  @UP0 ULDC UR10, c[0x0][0x388] ;  /* 0x0000e200000a0ab9 */ /* 0x000fe20000000800 */
[----:B------:R-:W-:Y:S01]  /*1bc40*/  @UP1 USHF.R.U32.HI UR24, URZ, UR7, UR19 ;  /* 0x000000073f181299 */ /* 0x000fe20008011613 */
[----:B0-----:R-:W-:Y:S01]  /*1bc50*/  IMAD R16, R8, R15, R16 ;  /* 0x0000000f08107224 */ /* 0x001fe200078e0210 */
[----:B------:R-:W-:Y:S01]  /*1bc60*/  @UP0 ULDC UR17, c[0x0][0x388] ;  /* 0x0000e20000110ab9 */ /* 0x000fe20000000800 */
[----:B------:R-:W-:Y:S01]  /*1bc70*/  UMOV UR11, UR49 ;  /* 0x00000031000b7c82 */ /* 0x000fe20008000000 */
[----:B------:R-:W-:Y:S01]  /*1bc80*/  UMOV UR40, UR54 ;  /* 0x0000003600287c82 */ /* 0x000fe20008000000 */
[----:B------:R-:W-:Y:S02]  /*1bc90*/  UIMAD.WIDE.U32 UR6, UR52, UR6, URZ ;  /* 0x00000006340672a5 */ /* 0x000fe4000f8e003f */
[----:B------:R-:W-:-:S02]  /*1bca0*/  @UP0 USHF.R.U32.HI UR11, URZ, UR10, UR13 ;  /* 0x0000000a3f0b0299 */ /* 0x000fc4000801160d */
[----:B------:R-:W-:Y:S01]  /*1bcb0*/  @UP0 USHF.R.U32.HI UR40, URZ, UR17, UR21 ;  /* 0x000000113f280299 */ /* 0x000fe20008011615 */
[----:B------:R-:W-:Y:S01]  /*1bcc0*/  @UP0 ULDC UR10, c[0x0][0x388] ;  /* 0x0000e200000a0ab9 */ /* 0x000fe20000000800 */
[----:B------:R-:W-:Y:S01]  /*1bcd0*/  UMOV UR44, UR52 ;  /* 0x00000034002c7c82 */ /* 0x000fe20008000000 */
[----:B------:R-:W-:Y:S01]  /*1bce0*/  @UP1 ULDC.64 UR4, c[0x0][0x390] ;  /* 0x0000e40000041ab9 */ /* 0x000fe20000000a00 */
[----:B------:R-:W-:Y:S02]  /*1bcf0*/  @UP0 USHF.R.U32.HI UR44, URZ, UR10, UR7 ;  /* 0x0000000a3f2c0299 */ /* 0x000fe40008011607 */
[----:B------:R-:W-:Y:S01]  /*1bd00*/  UIMAD.WIDE.U32 UR6, UR40, UR4, URZ ;  /* 0x00000004280672a5 */ /* 0x000fe2000f8e003f */
[----:B------:R-:W-:Y:S01]  /*1bd10*/  @UP0 ULDC UR18, c[0x0][0x384] ;  /* 0x0000e10000120ab9 */ /* 0x000fe20000000800 */
[----:B------:R-:W-:Y:S01]  /*1bd20*/  UMOV UR41, UR40 ;  /* 0x0000002800297c82 */ /* 0x000fe20008000000 */
[----:B------:R-:W-:Y:S01]  /*1bd30*/  @UP0 ULDC UR4, c[0x0][0x384] ;  /* 0x0000e10000040ab9 */ /* 0x000fe20000000800 */
[----:B------:R-:W-:Y:S01]  /*1bd40*/  @UP1 ULDC.64 UR8, c[0x0][0x390] ;  /* 0x0000e40000081ab9 */ /* 0x000fe20000000a00 */
[----:B------:R-:W-:-:S02]  /*1bd50*/  @UP1 USHF.R.U32.HI UR41, URZ, UR5, UR7 ;  /* 0x000000053f291299 */ /* 0x000fc40008011607 */
[----:B------:R-:W-:Y:S02]  /*1bd60*/  UIMAD.WIDE.U32 UR18, UR53, UR18, URZ ;  /* 0x00000012351272a5 */ /* 0x000fe4000f8e003f */
[----:B------:R-:W-:Y:S02]  /*1bd70*/  UIMAD.WIDE.U32 UR4, UR55, UR4, URZ ;  /* 0x00000004370472a5 */ /* 0x000fe4000f8e003f */
[----:B------:R-:W-:Y:S01]  /*1bd80*/  UIMAD.WIDE.U32 UR12, UR11, UR8, URZ ;  /* 0x000000080b0c72a5 */ /* 0x000fe2000f8e003f */
[----:B------:R-:W-:Y:S01]  /*1bd90*/  @UP0 ULDC UR14, c[0x0][0x388] ;  /* 0x0000e200000e0ab9 */ /* 0x000fe20000000800 */
[----:B------:R-:W-:Y:S01]  /*1bda0*/  @UP0 ULDC UR10, c[0x0][0x388] ;  /* 0x0000e200000a0ab9 */ /* 0x000fe20000000800 */
[----:B------:R-:W-:Y:S01]  /*1bdb0*/  UMOV UR42, UR53 ;  /* 0x00000035002a7c82 */ /* 0x000fe20008000000 */
[----:B------:R-:W-:Y:S01]  /*1bdc0*/  UMOV UR33, UR55 ;  /* 0x0000003700217c82 */ /* 0x000fe20008000000 */
[----:B------:R-:W-:Y:S01]  /*1bdd0*/  UMOV UR16, UR11 ;  /* 0x0000000b00107c82 */ /* 0x000fe20008000000 */
[----:B------:R-:W-:-:S02]  /*1bde0*/  @UP0 USHF.R.U32.HI UR42, URZ, UR14, UR19 ;  /* 0x0000000e3f2a0299 */ /* 0x000fc40008011613 */
[----:B------:R-:W-:Y:S01]  /*1bdf0*/  @UP0 USHF.R.U32.HI UR33, URZ, UR10, UR5 ;  /* 0x0000000a3f210299 */ /* 0x000fe20008011605 */
[----:B------:R-:W-:Y:S01]  /*1be00*/  R2UR UR10, R12 ;  /* 0x000000000c0a72ca */ /* 0x000fe200000e0000 */
[----:B------:R-:W-:Y:S01]  /*1be10*/  @UP1 USHF.R.U32.HI UR16, URZ, UR9, UR13 ;  /* 0x000000093f101299 */ /* 0x000fe2000801160d */
[----:B------:R-:W0:Y:S01]  /*1be20*/  LDC.64 R12, c[0x0][0x3f8] ;  /* 0x0000fe00ff0c7b82 */ /* 0x000e220000000a00 */
[----:B------:R-:W-:Y:S01]  /*1be30*/  @UP0 ULDC UR6, c[0x0][0x384] ;  /* 0x0000e10000060ab9 */ /* 0x000fe20000000800 */
[----:B------:R-:W-:Y:S01]  /*1be40*/  @UP1 ULDC.64 UR8, c[0x0][0x390] ;  /* 0x0000e40000081ab9 */ /* 0x000fe20000000a00 */
[----:B------:R-:W-:Y:S01]  /*1be50*/  @UP1 ULDC.64 UR12, c[0x0][0x390] ;  /* 0x0000e400000c1ab9 */ /* 0x000fe20000000a00 */
[----:B------:R-:W-:Y:S02]  /*1be60*/  UIMAD.WIDE.U32 UR18, UR42, UR8, URZ ;  /* 0x000000082a1272a5 */ /* 0x000fe4000f8e003f */
[----:B------:R-:W-:Y:S02]  /*1be70*/  UIMAD.WIDE.U32 UR20, UR44, UR12, URZ ;  /* 0x0000000c2c1472a5 */ /* 0x000fe4000f8e003f */
[----:B------:R-:W-:Y:S01]  /*1be80*/  UIMAD.WIDE.U32 UR6, UR58, UR6, URZ ;  /* 0x000000063a0672a5 */ /* 0x000fe2000f8e003f */
[----:B------:R-:W-:Y:S01]  /*1be90*/  UMOV UR43, UR42 ;  /* 0x0000002a002b7c82 */ /* 0x000fe20008000000 */
[----:B------:R-:W-:Y:S01]  /*1bea0*/  @UP1 USHF.R.U32.HI UR43, URZ, UR9, UR19 ;  /* 0x000000093f2b1299 */ /* 0x000fe20008011613 */
[----:B------:R-:W-:Y:S01]  /*1beb0*/  @UP0 ULDC UR12, c[0x0][0x388] ;  /* 0x0000e200000c0ab9 */ /* 0x000fe20000000800 */
[----:B------:R-:W-:Y:S01]  /*1bec0*/  UMOV UR45, UR44 ;  /* 0x0000002c002d7c82 */ /* 0x000fe20008000000 */
[----:B------:R-:W-:Y:S01]  /*1bed0*/  UMOV UR37, UR58 ;  /* 0x0000003a00257c82 */ /* 0x000fe20008000000 */
[----:B------:R-:W-:Y:S01]  /*1bee0*/  @UP1 ULDC.64 UR8, c[0x0][0x390] ;  /* 0x0000e40000081ab9 */ /* 0x000fe20000000a00 */
[----:B------:R-:W-:-:S02]  /*1bef0*/  @UP1 USHF.R.U32.HI UR45, URZ, UR13, UR21 ;  /* 0x0000000d3f2d1299 */ /* 0x000fc40008011615 */
[----:B------:R-:W-:Y:S02]  /*1bf00*/  @UP0 USHF.R.U32.HI UR37, URZ, UR12, UR7 ;  /* 0x0000000c3f250299 */ /* 0x000fe40008011607 */
[----:B------:R-:W-:Y:S01]  /*1bf10*/  UIMAD.WIDE.U32 UR12, UR33, UR8, URZ ;  /* 0x00000008210c72a5 */ /* 0x000fe2000f8e003f */
[----:B------:R-:W-:Y:S01]  /*1bf20*/  R2UR UR8, R4 ;  /* 0x00000000040872ca */ /* 0x000fe200000e0000 */
[----:B------:R-:W-:Y:S01]  /*1bf30*/  UMOV UR32, UR33 ;  /* 0x0000002100207c82 */ /* 0x000fe20008000000 */
[----:B------:R-:W-:Y:S01]  /*1bf40*/  ULDC.64 UR34, c[0x0][0x3c8] ;  /* 0x0000f20000227ab9 */ /* 0x000fe20000000a00 */
[----:B------:R-:W-:Y:S01]  /*1bf50*/  @UP1 USHF.R.U32.HI UR32, URZ, UR9, UR13 ;  /* 0x000000093f201299 */ /* 0x000fe2000801160d */
[----:B0-----:R-:W-:Y:S01]  /*1bf60*/  IMAD R14, R7, R14, R13 ;  /* 0x0000000e070e7224 */ /* 0x001fe200078e020d */
[----:B------:R-:W-:Y:S01]  /*1bf70*/  UIADD3 UR9, UR10, 0x30000, URZ ;  /* 0x000300000a097890 */ /* 0x000fe2000fffe03f */
[----:B------:R-:W-:Y:S01]  /*1bf80*/  R2UR UR12, R10 ;  /* 0x000000000a0c72ca */ /* 0x000fe200000e0000 */
[----:B------:R-:W-:Y:S01]  /*1bf90*/  IMAD R11, R9, UR35, R12 ;  /* 0x00000023090b7c24 */ /* 0x000fe2000f8e020c */
[----:B------:R-:W-:Y:S01]  /*1bfa0*/  R2UR UR13, R19 ;  /* 0x00000000130d72ca */ /* 0x000fe200000e0000 */
[----:B------:R-:W-:Y:S01]  /*1bfb0*/  @UP2 ULDC UR19, c[0x0][0x3a0] ;  /* 0x0000e80000132ab9 */ /* 0x000fe20000000800 */
[----:B------:R-:W-:Y:S01]  /*1bfc0*/  UMOV UR14, UR16 ;  /* 0x00000010000e7c82 */ /* 0x000fe20008000000 */
[----:B------:R-:W-:Y:S01]  /*1bfd0*/  IMAD.U32 R11, R14, 0x20, R11 ;  /* 0x000000200e0b7824 */ /* 0x000fe200078e000b */
[----:B------:R-:W-:Y:S01]  /*1bfe0*/  @UP1 ULDC.64 UR4, c[0x0][0x390] ;  /* 0x0000e40000041ab9 */ /* 0x000fe20000000a00 */
[----:B------:R-:W-:Y:S01]  /*1bff0*/  UIADD3 UR17, -UR11, URZ, URZ ;  /* 0x0000003f0b117290 */ /* 0x000fe2000fffe13f */
[----:B------:R-:W-:Y:S01]  /*1c000*/  R2UR UR35, R34 ;  /* 0x00000000222372ca */ /* 0x000fe200000e0000 */
[----:B------:R-:W-:Y:S01]  /*1c010*/  IMAD.U32 R11, R16, 0x400, R11 ;  /* 0x00000400100b7824 */ /* 0x000fe200078e000b */
[----:B------:R-:W-:Y:S01]  /*1c020*/  UIMAD.WIDE.U32 UR6, UR37, UR4, URZ ;  /* 0x00000004250672a5 */ /* 0x000fe2000f8e003f */
[----:B------:R-:W-:Y:S01]  /*1c030*/  VIADD R10, R10, 0x1 ;  /* 0x000000010a0a7836 */ /* 0x000fe20000000000 */
[----:B------:R-:W-:Y:S01]  /*1c040*/  UMOV UR36, UR37 ;  /* 0x0000002500247c82 */ /* 0x000fe20008000000 */
[----:B------:R-:W-:Y:S01]  /*1c050*/  USHF.L.U32 UR10, UR12, 0x6, URZ ;  /* 0x000000060c0a7899 */ /* 0x000fe2000800063f */
[----:B------:R-:W-:Y:S01]  /*1c060*/  R2UR UR39, R11 ;  /* 0x000000000b2772ca */ /* 0x000fe200000e0000 */
[----:B------:R-:W-:Y:S01]  /*1c070*/  ULEA UR8, UR8, UR13, 0x10 ;  /* 0x0000000d08087291 */ /* 0x000fe2000f8e803f */
[C---:B------:R-:W-:Y:S01]  /*1c080*/  IMAD R19, R4.reuse, 0x8000, R19 ;  /* 0x0000800004137824 */ /* 0x040fe200078e0213 */
[----:B------:R-:W-:Y:S01]  /*1c090*/  @UP2 ULDC UR12, c[0x0][0x39c] ;  /* 0x0000e700000c2ab9 */ /* 0x000fe20000000800 */
[----:B------:R-:W-:Y:S01]  /*1c0a0*/  UIMAD UR17, UR15, UR17, UR22 ;  /* 0x000000110f1172a4 */ /* 0x000fe2000f8e0216 */
[----:B------:R-:W-:Y:S01]  /*1c0b0*/  VIADD R4, R4, 0x1 ;  /* 0x0000000104047836 */ /* 0x000fe20000000000 */
[----:B------:R-:W-:-:S02]  /*1c0c0*/  UIMAD.WIDE.U32 UR12, UR16, UR12, URZ ;  /* 0x0000000c100c72a5 */ /* 0x000fc4000f8e003f */
[----:B------:R-:W-:Y:S02]  /*1c0d0*/  UIADD3 UR12, -UR16, URZ, URZ ;  /* 0x0000003f100c7290 */ /* 0x000fe4000fffe13f */
[----:B------:R-:W-:Y:S01]  /*1c0e0*/  @UP2 USHF.R.U32.HI UR14, URZ, UR19, UR13 ;  /* 0x000000133f0e2299 */ /* 0x000fe2000801160d */
[C---:B------:R-:W-:Y:S01]  /*1c0f0*/  ISETP.NE.AND P5, PT, R4.reuse, 0x2, PT ;  /* 0x000000020400780c */ /* 0x040fe20003fa5270 */
[----:B------:R-:W-:Y:S02]  /*1c100*/  @UP1 USHF.R.U32.HI UR36, URZ, UR5, UR7 ;  /* 0x000000053f241299 */ /* 0x000fe40008011607 */
[----:B------:R-:W-:Y:S01]  /*1c110*/  UIADD3 UR13, -UR14, URZ, URZ ;  /* 0x0000003f0e0d7290 */ /* 0x000fe2000fffe13f */
[----:B------:R-:W-:Y:S01]  /*1c120*/  SEL R4, R4, RZ, P5 ;  /* 0x000000ff04047207 */ /* 0x000fe20002800000 */
[----:B------:R-:W-:Y:S01]  /*1c130*/  ULDC UR59, c[0x0][0x3ec] ;  /* 0x0000fb00003b7ab9 */ /* 0x000fe20000000800 */
[----:B------:R-:W-:Y:S01]  /*1c140*/  ULDC.64 UR26, c[0x0][0x198] ;  /* 0x00006600001a7ab9 */ /* 0x000fe20000000a00 */
[----:B------:R-:W-:Y:S01]  /*1c150*/  ULDC.64 UR4, c[0x0][0x3c0] ;  /* 0x0000f00000047ab9 */ /* 0x000fe20000000a00 */
[----:B------:R-:W-:-:S02]  /*1c160*/  UIMAD UR13, UR23, UR13, UR16 ;  /* 0x0000000d170d72a4 */ /* 0x000fc4000f8e0210 */
[----:B------:R-:W-:Y:S01]  /*1c170*/  UIMAD UR12, UR31, UR12, UR11 ;  /* 0x0000000c1f0c72a4 */ /* 0x000fe2000f8e020b */
[----:B------:R-:W-:Y:S01]  /*1c180*/  @UP0 ULDC UR16, c[0x0][0x384] ;  /* 0x0000e10000100ab9 */ /* 0x000fe20000000800 */
[----:B------:R-:W-:Y:S02]  /*1c190*/  UIADD3 UR56, UP3, UR26, 0xf0, URZ ;  /* 0x000000f01a387890 */ /* 0x000fe4000ff7e03f */
[----:B------:R-:W-:Y:S02]  /*1c1a0*/  UIMAD UR11, UR17, UR4, UR59 ;  /* 0x00000004110b72a4 */ /* 0x000fe4000f8e023b */
[----:B------:R-:W-:Y:S01]  /*1c1b0*/  UIMAD.WIDE.U32 UR16, UR60, UR16, URZ ;  /* 0x000000103c1072a5 */ /* 0x000fe2000f8e003f */
[----:B------:R-:W-:Y:S01]  /*1c1c0*/  ULDC.64 UR6, c[0x0][0x3f0] ;  /* 0x0000fc0000067ab9 */ /* 0x000fe20000000a00 */
[----:B------:R-:W-:Y:S01]  /*1c1d0*/  @UP0 ULDC UR20, c[0x0][0x384] ;  /* 0x0000e10000140ab9 */ /* 0x000fe20000000800 */
[----:B------:R-:W-:Y:S01]  /*1c1e0*/  @UP0 ULDC UR19, c[0x0][0x388] ;  /* 0x0000e20000130ab9 */ /* 0x000fe20000000800 */
[----:B------:R-:W-:Y:S01]  /*1c1f0*/  UMOV UR38, UR60 ;  /* 0x0000003c00267c82 */ /* 0x000fe20008000000 */
[----:B------:R-:W-:Y:S01]  /*1c200*/  @UP2 ULDC UR18, c[0x0][0x39c] ;  /* 0x0000e70000122ab9 */ /* 0x000fe20000000800 */
[----:B------:R-:W-:-:S02]  /*1c210*/  UIMAD UR12, UR12, UR5, UR6 ;  /* 0x000000050c0c72a4 */ /* 0x000fc4000f8e0206 */
[----:B------:R-:W-:Y:S02]  /*1c220*/  UIMAD UR13, UR13, UR34, UR7 ;  /* 0x000000220d0d72a4 */ /* 0x000fe4000f8e0207 */
[----:B------:R-:W-:Y:S02]  /*1c230*/  UIADD3.X UR57, URZ, UR27, URZ, UP3, !UPT ;  /* 0x0000001b3f397290 */ /* 0x000fe40009ffe43f */
[----:B------:R-:W-:Y:S02]  /*1c240*/  UPRMT UR39, UR39, 0x5410, URZ ;  /* 0x0000541027277896 */ /* 0x000fe4000800003f */
[----:B------:R-:W-:Y:S02]  /*1c250*/  UIMAD.WIDE.U32 UR20, UR61, UR20, URZ ;  /* 0x000000143d1472a5 */ /* 0x000fe4000f8e003f */
[----:B------:R-:W-:Y:S01]  /*1c260*/  @UP0 USHF.R.U32.HI UR38, URZ, UR19, UR17 ;  /* 0x000000133f260299 */ /* 0x000fe20008011611 */
[----:B------:R-:W-:Y:S01]  /*1c270*/  @UP0 ULDC UR22, c[0x0][0x388] ;  /* 0x0000e20000160ab9 */ /* 0x000fe20000000800 */
[----:B------:R-:W-:Y:S01]  /*1c280*/  UIMAD.WIDE.U32 UR18, UR24, UR18, URZ ;  /* 0x00000012181272a5 */ /* 0x000fe2000f8e003f */
[----:B------:R-:W-:Y:S01]  /*1c290*/  UMOV UR48, UR61 ;  /* 0x0000003d00307c82 */ /* 0x000fe20008000000 */
[----:B------:R-:W-:Y:S01]  /*1c2a0*/  @UP2 ULDC UR28, c[0x0][0x3a0] ;  /* 0x0000e800001c2ab9 */ /* 0x000fe20000000800 */
[----:B------:R-:W-:Y:S01]  /*1c2b0*/  @UP0 USHF.R.U32.HI UR48, URZ, UR22, UR21 ;  /* 0x000000163f300299 */ /* 0x000fe20008011615 */
[----:B------:R0:W-:Y:S01]  /*1c2c0*/  UTMALDG.5D.IM2COL [UR8], [UR56], UR39 ;  /* 0x00000008380073b4 */ /* 0x0001e20008060027 */
[----:B------:R-:W-:Y:S01]  /*1c2d0*/  @UP1 ULDC.64 UR26, c[0x0][0x390] ;  /* 0x0000e400001a1ab9 */ /* 0x000fe20000000a00 */
[----:B------:R-:W-:Y:S01]  /*1c2e0*/  UMOV UR22, UR24 ;  /* 0x0000001800167c82 */ /* 0x000fe20008000000 */
[----:B------:R-:W-:-:S02]  /*1c2f0*/  @UP2 USHF.R.U32.HI UR22, URZ, UR28, UR19 ;  /* 0x0000001c3f162299 */ /* 0x000fc40008011613 */
[----:B------:R-:W-:Y:S02]  /*1c300*/  UIADD3 UR16, UR8, 0x800, URZ ;  /* 0x0000080008107890 */ /* 0x000fe4000fffe03f */
[----:B------:R-:W-:Y:S02]  /*1c310*/  UIADD3 UR17, -UR22, URZ, URZ ;  /* 0x0000003f16117290 */ /* 0x000fe4000fffe13f */
[----:B------:R-:W-:Y:S02]  /*1c320*/  UIMAD.WIDE.U32 UR28, UR38, UR26, URZ ;  /* 0x0000001a261c72a5 */ /* 0x000fe4000f8e003f */
[----:B------:R-:W-:Y:S01]  /*1c330*/  UIMAD UR17, UR23, UR17, UR24 ;  /* 0x00000011171172a4 */ /* 0x000fe2000f8e0218 */
[----:B------:R-:W-:Y:S01]  /*1c340*/  UMOV UR18, UR10 ;  /* 0x0000000a00127c82 */ /* 0x000fe20008000000 */
[----:B------:R-:W-:Y:S02]  /*1c350*/  @UP2 ULDC UR26, c[0x0][0x39c] ;  /* 0x0000e700001a2ab9 */ /* 0x000fe40000000800 */
[----:B------:R-:W-:-:S02]  /*1c360*/  UIMAD UR21, UR17, UR34, UR7 ;  /* 0x00000022111572a4 */ /* 0x000fc4000f8e0207 */
[----:B------:R-:W-:Y:S01]  /*1c370*/  UIADD3 UR28, -UR47, URZ, URZ ;  /* 0x0000003f2f1c7290 */ /* 0x000fe2000fffe13f */
[----:B------:R-:W-:-:S03]  /*1c380*/  UMOV UR17, UR9 ;  /* 0x0000000900117c82 */ /* 0x000fc60008000000 */
[----:B------:R-:W-:-:S04]  /*1c390*/  UIMAD UR28, UR31, UR28, UR46 ;  /* 0x0000001c1f1c72a4 */ /* 0x000fc8000f8e022e */
[----:B------:R-:W-:Y:S02]  /*1c3a0*/  UIMAD UR28, UR28, UR5, UR6 ;  /* 0x000000051c1c72a4 */ /* 0x000fe4000f8e0206 */
[----:B0-----:R-:W-:Y:S02]  /*1c3b0*/  UIADD3 UR11, -UR25, URZ, URZ ;  /* 0x0000003f190b7290 */ /* 0x001fe4000fffe13f */
[----:B------:R-:W-:Y:S02]  /*1c3c0*/  UIADD3 UR14, -UR24, URZ, URZ ;  /* 0x0000003f180e7290 */ /* 0x000fe4000fffe13f */
[----:B------:R-:W-:Y:S02]  /*1c3d0*/  UIMAD UR19, UR15, UR11, UR30 ;  /* 0x0000000b0f1372a4 */ /* 0x000fe4000f8e021e */
[----:B------:R-:W-:Y:S01]  /*1c3e0*/  UIMAD UR14, UR31, UR14, UR25 ;  /* 0x0000000e1f0e72a4 */ /* 0x000fe2000f8e0219 */
[----:B------:R-:W-:Y:S01]  /*1c3f0*/  @UP1 ULDC.64 UR12, c[0x0][0x390] ;  /* 0x0000e400000c1ab9 */ /* 0x000fe20000000a00 */
[----:B------:R-:W-:-:S02]  /*1c400*/  UIMAD UR19, UR19, UR4, UR59 ;  /* 0x00000004131372a4 */ /* 0x000fc4000f8e023b */
[----:B------:R-:W-:Y:S02]  /*1c410*/  UIMAD UR20, UR14, UR5, UR6 ;  /* 0x000000050e1472a4 */ /* 0x000fe4000f8e0206 */
[----:B------:R-:W-:Y:S01]  /*1c420*/  UIMAD.WIDE.U32 UR24, UR48, UR12, URZ ;  /* 0x0000000c301872a5 */ /* 0x000fe2000f8e003f */
[----:B------:R-:W-:Y:S01]  /*1c430*/  UMOV UR11, UR38 ;  /* 0x00000026000b7c82 */ /* 0x000fe20008000000 */
[----:B------:R-:W-:Y:S01]  /*1c440*/  @UP1 USHF.R.U32.HI UR11, URZ, UR27, UR29 ;  /* 0x0000001b3f0b1299 */ /* 0x000fe2000801161d */
[----:B------:R-:W-:Y:S01]  /*1c450*/  R2UR UR27, R33 ;  /* 0x00000000211b72ca */ /* 0x000fe200000e0000 */
[----:B------:R-:W-:Y:S01]  /*1c460*/  @UP2 ULDC UR14, c[0x0][0x3a0] ;  /* 0x0000e800000e2ab9 */ /* 0x000fe20000000800 */
[----:B------:R-:W-:Y:S02]  /*1c470*/  UMOV UR30, UR47 ;  /* 0x0000002f001e7c82 */ /* 0x000fe40008000000 */
[----:B------:R-:W-:Y:S01]  /*1c480*/  @UP2 ULDC UR24, c[0x0][0x39c] ;  /* 0x0000e70000182ab9 */ /* 0x000fe20000000800 */
[----:B------:R0:W-:Y:S01]  /*1c490*/  UTMALDG.5D.IM2COL [UR16], [UR56], UR39 ;  /* 0x00000010380073b4 */ /* 0x0001e20008060027 */
[----:B------:R-:W-:Y:S01]  /*1c4a0*/  UMOV UR12, UR48 ;  /* 0x00000030000c7c82 */ /* 0x000fe20008000000 */
[----:B------:R-:W-:-:S03]  /*1c4b0*/  @UP1 USHF.R.U32.HI UR12, URZ, UR13, UR25 ;  /* 0x0000000d3f0c1299 */ /* 0x000fc60008011619 */
[----:B------:R-:W-:Y:S01]  /*1c4c0*/  @UP2 ULDC UR13, c[0x0][0x3a0] ;  /* 0x0000e800000d2ab9 */ /* 0x000fe20000000800 */
[----:B------:R-:W-:Y:S01]  /*1c4d0*/  UMOV UR25, UR9 ;  /* 0x0000000900197c82 */ /* 0x000fe20008000000 */
[----:B0-----:R-:W-:Y:S02]  /*1c4e0*/  UIMAD.WIDE.U32 UR18, UR47, UR24, URZ ;  /* 0x000000182f1272a5 */ /* 0x001fe4000f8e003f */
[----:B------:R-:W-:Y:S02]  /*1c4f0*/  UIMAD.WIDE.U32 UR16, UR45, UR26, URZ ;  /* 0x0000001a2d1072a5 */ /* 0x000fe4000f8e003f */
[----:B------:R-:W-:Y:S02]  /*1c500*/  @UP2 USHF.R.U32.HI UR30, URZ, UR14, UR19 ;  /* 0x0000000e3f1e2299 */ /* 0x000fe40008011613 */
[----:B------:R-:W-:Y:S01]  /*1c510*/  UIADD3 UR14, -UR46, URZ, URZ ;  /* 0x0000003f2e0e7290 */ /* 0x000fe2000fffe13f */
[----:B------:R-:W-:Y:S01]  /*1c520*/  R2UR UR46, R61 ;  /* 0x000000003d2e72ca */ /* 0x000fe200000e0000 */
[----:B------:R-:W-:Y:S01]  /*1c530*/  UMOV UR22, UR45 ;  /* 0x0000002d00167c82 */ /* 0x000fe20008000000 */
[----:B------:R-:W-:-:S02]  /*1c540*/  @UP2 USHF.R.U32.HI UR22, URZ, UR13, UR17 ;  /* 0x0000000d3f162299 */ /* 0x000fc40008011611 */
[----:B------:R-:W-:Y:S02]  /*1c550*/  UIMAD UR14, UR15, UR14, UR27 ;  /* 0x0000000e0f0e72a4 */ /* 0x000fe4000f8e021b */
[----:B------:R-:W-:Y:S02]  /*1c560*/  UIADD3 UR29, -UR30, URZ, URZ ;  /* 0x0000003f1e1d7290 */ /* 0x000fe4000fffe13f */
[----:B------:R-:W-:Y:S02]  /*1c570*/  UIMAD UR27, UR14, UR4, UR59 ;  /* 0x000000040e1b72a4 */ /* 0x000fe4000f8e023b */
[----:B------:R-:W-:Y:S02]  /*1c580*/  UIADD3 UR21, -UR22, URZ, URZ ;  /* 0x0000003f16157290 */ /* 0x000fe4000fffe13f */
[----:B------:R-:W-:Y:S01]  /*1c590*/  UIADD3 UR13, -UR44, URZ, URZ ;  /* 0x0000003f2c0d7290 */ /* 0x000fe2000fffe13f */
[----:B------:R-:W-:Y:S01]  /*1c5a0*/  MOV R12, UR46 ;  /* 0x0000002e000c7c02 */ /* 0x000fe20008000f00 */
[----:B------:R-:W-:-:S02]  /*1c5b0*/  UIADD3 UR14, -UR45, URZ, URZ ;  /* 0x0000003f2d0e7290 */ /* 0x000fc4000fffe13f */
[----:B------:R-:W-:Y:S01]  /*1c5c0*/  UIMAD UR29, UR23, UR29, UR47 ;  /* 0x0000001d171d72a4 */ /* 0x000fe2000f8e022f */
[----:B------:R-:W-:Y:S01]  /*1c5d0*/  R2UR UR47, R59 ;  /* 0x000000003b2f72ca */ /* 0x000fe200000e0000 */
[----:B------:R-:W-:Y:S01]  /*1c5e0*/  UIMAD UR21, UR23, UR21, UR45 ;  /* 0x00000015171572a4 */ /* 0x000fe2000f8e022d */
[----:B------:R-:W-:Y:S01]  /*1c5f0*/  R2UR UR45, R35 ;  /* 0x00000000232d72ca */ /* 0x000fe200000e0000 */
[----:B------:R-:W-:Y:S01]  /*1c600*/  UIMAD UR13, UR15, UR13, UR35 ;  /* 0x0000000d0f0d72a4 */ /* 0x000fe2000f8e0223 */
[----:B------:R-:W-:Y:S01]  /*1c610*/  R2UR UR35, R36 ;  /* 0x00000000242372ca */ /* 0x000fe200000e0000 */
[----:B------:R-:W-:Y:S01]  /*1c620*/  UIMAD UR14, UR31, UR14, UR44 ;  /* 0x0000000e1f0e72a4 */ /* 0x000fe2000f8e022c */
[----:B------:R-:W-:Y:S01]  /*1c630*/  R2UR UR44, R37 ;  /* 0x00000000252c72ca */ /* 0x000fe200000e0000 */
[----:B------:R-:W-:Y:S02]  /*1c640*/  UIADD3 UR24, UR8, 0x1000, URZ ;  /* 0x0000100008187890 */ /* 0x000fe4000fffe03f */
[----:B------:R-:W-:-:S02]  /*1c650*/  UIMAD UR29, UR29, UR34, UR7 ;  /* 0x000000221d1d72a4 */ /* 0x000fc4000f8e0207 */
[----:B------:R-:W-:Y:S02]  /*1c660*/  UIADD3 UR16, UR8, 0x1800, URZ ;  /* 0x0000180008107890 */ /* 0x000fe4000fffe03f */
[----:B------:R-:W-:Y:S01]  /*1c670*/  UIMAD UR19, UR13, UR4, UR59 ;  /* 0x000000040d1372a4 */ /* 0x000fe2000f8e023b */
[----:B------:R-:W-:Y:S01]  /*1c680*/  MOV R11, UR47 ;  /* 0x0000002f000b7c02 */ /* 0x000fe20008000f00 */
[----:B------:R-:W-:Y:S01]  /*1c690*/  UIMAD UR20, UR14, UR5, UR6 ;  /* 0x000000050e1472a4 */ /* 0x000fe2000f8e0206 */
[----:B------:R-:W-:Y:S01]  /*1c6a0*/  MOV R13, UR45 ;  /* 0x0000002d000d7c02 */ /* 0x000fe20008000f00 */
[----:B------:R-:W-:Y:S01]  /*1c6b0*/  UIMAD UR21, UR21, UR34, UR7 ;  /* 0x00000022151572a4 */ /* 0x000fe2000f8e0207 */
[----:B------:R-:W-:Y:S01]  /*1c6c0*/  UMOV UR26, UR10 ;  /* 0x0000000a001a7c82 */ /* 0x000fe20008000000 */
[----:B------:R-:W-:Y:S01]  /*1c6d0*/  UMOV UR17, UR9 ;  /* 0x0000000900117c82 */ /* 0x000fe20008000000 */
[----:B------:R0:W-:Y:S01]  /*1c6e0*/  UTMALDG.5D.IM2COL [UR24], [UR56], UR39 ;  /* 0x00000018380073b4 */ /* 0x0001e20008060027 */
[----:B------:R-:W-:Y:S01]  /*1c6f0*/  UMOV UR18, UR10 ;  /* 0x0000000a00127c82 */ /* 0x000fe20008000000 */
[----:B------:R-:W-:Y:S01]  /*1c700*/  @UP2 ULDC UR14, c[0x0][0x3a0] ;  /* 0x0000e800000e2ab9 */ /* 0x000fe20000000800 */
[----:B------:R-:W-:-:S03]  /*1c710*/  @UP2 ULDC UR13, c[0x0][0x3a0] ;  /* 0x0000e800000d2ab9 */ /* 0x000fc60000000800 */
[----:B------:R1:W-:Y:S01]  /*1c720*/  UTMALDG.5D.IM2COL [UR16], [UR56], UR39 ;  /* 0x00000010380073b4 */ /* 0x0003e20008060027 */
[----:B0-----:R-:W-:Y:S01]  /*1c730*/  @UP2 ULDC UR25, c[0x0][0x39c] ;  /* 0x0000e70000192ab9 */ /* 0x001fe20000000800 */
[----:B------:R-:W-:Y:S01]  /*1c740*/  @UP2 ULDC UR26, c[0x0][0x39c] ;  /* 0x0000e700001a2ab9 */ /* 0x000fe20000000800 */
[----:B------:R-:W-:Y:S01]  /*1c750*/  UMOV UR30, UR43 ;  /* 0x0000002b001e7c82 */ /* 0x000fe20008000000 */
[----:B------:R-:W-:Y:S02]  /*1c760*/  UIADD3 UR24, UR8, 0x2000, URZ ;  /* 0x0000200008187890 */ /* 0x000fe4000fffe03f */
[----:B-1----:R-:W-:Y:S02]  /*1c770*/  UIMAD.WIDE.U32 UR18, UR43, UR25, URZ ;  /* 0x000000192b1272a5 */ /* 0x002fe4000f8e003f */
[----:B------:R-:W-:Y:S02]  /*1c780*/  UIMAD.WIDE.U32 UR16, UR41, UR26, URZ ;  /* 0x0000001a291072a5 */ /* 0x000fe4000f8e003f */
[----:B------:R-:W-:Y:S01]  /*1c790*/  UMOV UR22, UR41 ;  /* 0x0000002900167c82 */ /* 0x000fe20008000000 */
[----:B------:R-:W-:-:S02]  /*1c7a0*/  UIADD3 UR20, -UR42, URZ, URZ ;  /* 0x0000003f2a147290 */ /* 0x000fc4000fffe13f */
[----:B------:R-:W-:Y:S01]  /*1c7b0*/  @UP2 UMOV UR26, UR19 ;  /* 0x00000013001a2c82 */ /* 0x000fe20008000000 */
[----:B------:R-:W-:Y:S02]  /*1c7c0*/  @UP2 USHF.R.U32.HI UR22, URZ, UR13, UR17 ;  /* 0x0000000d3f162299 */ /* 0x000fe40008011611 */
[----:B------:R-:W-:Y:S02]  /*1c7d0*/  @UP2 USHF.R.U32.HI UR30, URZ, UR14, UR26 ;  /* 0x0000000e3f1e2299 */ /* 0x000fe4000801161a */
[----:B------:R-:W-:Y:S02]  /*1c7e0*/  UIADD3 UR14, -UR40, URZ, URZ ;  /* 0x0000003f280e7290 */ /* 0x000fe4000fffe13f */
[----:B------:R-:W-:Y:S02]  /*1c7f0*/  UIADD3 UR13, -UR43, URZ, URZ ;  /* 0x0000003f2b0d7290 */ /* 0x000fe4000fffe13f */
[----:B------:R-:W-:Y:S01]  /*1c800*/  UIMAD UR14, UR15, UR14, UR35 ;  /* 0x0000000e0f0e72a4 */ /* 0x000fe2000f8e0223 */
[----:B------:R-:W-:Y:S01]  /*1c810*/  R2UR UR35, R38 ;  /* 0x00000000262372ca */ /* 0x000fe200000e0000 */
[----:B------:R-:W-:-:S02]  /*1c820*/  UIADD3 UR17, -UR30, URZ, URZ ;  /* 0x0000003f1e117290 */ /* 0x000fc4000fffe13f */
[----:B------:R-:W-:Y:S02]  /*1c830*/  UIMAD UR19, UR14, UR4, UR59 ;  /* 0x000000040e1372a4 */ /* 0x000fe4000f8e023b */
[----:B------:R-:W-:Y:S01]  /*1c840*/  UIMAD UR28, UR31, UR13, UR42 ;  /* 0x0000000d1f1c72a4 */ /* 0x000fe2000f8e022a */
[----:B------:R-:W-:Y:S01]  /*1c850*/  R2UR UR42, R53 ;  /* 0x00000000352a72ca */ /* 0x000fe200000e0000 */
[----:B------:R-:W-:Y:S02]  /*1c860*/  UIMAD UR20, UR15, UR20, UR45 ;  /* 0x000000140f1472a4 */ /* 0x000fe4000f8e022d */
[----:B------:R-:W-:Y:S01]  /*1c870*/  UIMAD UR17, UR23, UR17, UR43 ;  /* 0x00000011171172a4 */ /* 0x000fe2000f8e022b */
[----:B------:R-:W-:Y:S01]  /*1c880*/  R2UR UR43, R48 ;  /* 0x00000000302b72ca */ /* 0x000fe200000e0000 */
[----:B------:R-:W-:Y:S02]  /*1c890*/  UIADD3 UR13, -UR41, URZ, URZ ;  /* 0x0000003f290d7290 */ /* 0x000fe4000fffe13f */
[----:B------:R-:W-:-:S02]  /*1c8a0*/  UIADD3 UR14, -UR22, URZ, URZ ;  /* 0x0000003f160e7290 */ /* 0x000fc4000fffe13f */
[----:B------:R-:W-:Y:S02]  /*1c8b0*/  UIMAD UR27, UR20, UR4, UR59 ;  /* 0x00000004141b72a4 */ /* 0x000fe4000f8e023b */
[----:B------:R-:W-:Y:S02]  /*1c8c0*/  UIMAD UR28, UR28, UR5, UR6 ;  /* 0x000000051c1c72a4 */ /* 0x000fe4000f8e0206 */
[----:B------:R-:W-:Y:S01]  /*1c8d0*/  UIMAD UR29, UR17, UR34, UR7 ;  /* 0x00000022111d72a4 */ /* 0x000fe2000f8e0207 */
[----:B------:R-:W-:Y:S01]  /*1c8e0*/  MOV R16, UR42 ;  /* 0x0000002a00107c02 */ /* 0x000fe20008000f00 */
[----:B------:R-:W-:Y:S01]  /*1c8f0*/  UIMAD UR13, UR31, UR13, UR40 ;  /* 0x0000000d1f0d72a4 */ /* 0x000fe2000f8e0228 */
[----:B------:R-:W-:Y:S01]  /*1c900*/  R2UR UR40, R42 ;  /* 0x000000002a2872ca */ /* 0x000fe200000e0000 */
[----:B------:R-:W-:Y:S01]  /*1c910*/  UIMAD UR14, UR23, UR14, UR41 ;  /* 0x0000000e170e72a4 */ /* 0x000fe2000f8e0229 */
[----:B------:R-:W-:Y:S01]  /*1c920*/  R2UR UR41, R55 ;  /* 0x00000000372972ca */ /* 0x000fe200000e0000 */
[----:B------:R-:W-:Y:S01]  /*1c930*/  UIADD3 UR16, UR8, 0x2800, URZ ;  /* 0x0000280008107890 */ /* 0x000fe2000fffe03f */
[----:B------:R-:W-:Y:S01]  /*1c940*/  MOV R15, UR43 ;  /* 0x0000002b000f7c02 */ /* 0x000fe20008000f00 */
[----:B------:R-:W-:-:S02]  /*1c950*/  UIMAD UR20, UR13, UR5, UR6 ;  /* 0x000000050d1472a4 */ /* 0x000fc4000f8e0206 */
[----:B------:R-:W-:Y:S01]  /*1c960*/  UIMAD UR21, UR14, UR34, UR7 ;  /* 0x000000220e1572a4 */ /* 0x000fe2000f8e0207 */
[----:B------:R-:W-:Y:S01]  /*1c970*/  UMOV UR25, UR9 ;  /* 0x0000000900197c82 */ /* 0x000fe20008000000 */
[----:B------:R-:W-:Y:S01]  /*1c980*/  UMOV UR26, UR10 ;  /* 0x0000000a001a7c82 */ /* 0x000fe20008000000 */
[----:B------:R-:W-:Y:S01]  /*1c990*/  UMOV UR17, UR9 ;  /* 0x0000000900117c82 */ /* 0x000fe20008000000 */
[----:B------:R0:W-:Y:S01]  /*1c9a0*/  UTMALDG.5D.IM2COL [UR24], [UR56], UR39 ;  /* 0x00000018380073b4 */ /* 0x0001e20008060027 */
[----:B------:R-:W-:Y:S01]  /*1c9b0*/  UMOV UR18, UR10 ;  /* 0x0000000a00127c82 */ /* 0x000fe20008000000 */
[----:B------:R-:W-:Y:S01]  /*1c9c0*/  @UP2 ULDC UR14, c[0x0][0x3a0] ;  /* 0x0000e800000e2ab9 */ /* 0x000fe20000000800 */
[----:B------:R-:W-:Y:S01]  /*1c9d0*/  @UP2 ULDC UR13, c[0x0][0x3a0] ;  /* 0x0000e800000d2ab9 */ /* 0x000fe20000000800 */
[----:B------:R-:W-:Y:S02]  /*1c9e0*/  MOV R21, UR40 ;  /* 0x0000002800157c02 */ /* 0x000fe40008000f00 */
[----:B------:R-:W-:Y:S01]  /*1c9f0*/  MOV R20, UR41 ;  /* 0x0000002900147c02 */ /* 0x000fe20008000f00 */
[----:B------:R1:W-:Y:S01]  /*1ca00*/  UTMALDG.5D.IM2COL [UR16], [UR56], UR39 ;  /* 0x00000010380073b4 */ /* 0x0003e20008060027 */
[----:B0-----:R-:W-:Y:S01]  /*1ca10*/  UIADD3 UR30, -UR33, URZ, URZ ;  /* 0x0000003f211e7290 */ /* 0x001fe2000fffe13f */
[----:B------:R-:W-:Y:S01]  /*1ca20*/  @UP2 ULDC UR28, c[0x0][0x39c] ;  /* 0x0000e700001c2ab9 */ /* 0x000fe20000000800 */
[----:B------:R-:W-:Y:S01]  /*1ca30*/  @UP2 ULDC UR27, c[0x0][0x39c] ;  /* 0x0000e700001b2ab9 */ /* 0x000fe20000000800 */
[----:B------:R-:W-:-:S02]  /*1ca40*/  UIADD3 UR29, -UR37, URZ, URZ ;  /* 0x0000003f251d7290 */ /* 0x000fc4000fffe13f */
[----:B------:R-:W-:Y:S02]  /*1ca50*/  UIADD3 UR24, UR8, 0x3000, URZ ;  /* 0x0000300008187890 */ /* 0x000fe4000fffe03f */
[----:B-1----:R-:W-:Y:S02]  /*1ca60*/  UIMAD.WIDE.U32 UR18, UR32, UR28, URZ ;  /* 0x0000001c201272a5 */ /* 0x002fe4000f8e003f */
[----:B------:R-:W-:Y:S01]  /*1ca70*/  UIMAD UR22, UR15, UR30, UR44 ;  /* 0x0000001e0f1672a4 */ /* 0x000fe2000f8e022c */
[----:B------:R-:W-:Y:S01]  /*1ca80*/  R2UR UR44, R40 ;  /* 0x00000000282c72ca */ /* 0x000fe200000e0000 */
[----:B------:R-:W-:Y:S01]  /*1ca90*/  UIMAD.WIDE.U32 UR20, UR36, UR27, URZ ;  /* 0x0000001b241472a5 */ /* 0x000fe2000f8e003f */
[----:B------:R-:W-:Y:S01]  /*1caa0*/  UMOV UR30, UR32 ;  /* 0x00000020001e7c82 */ /* 0x000fe20008000000 */
[----:B------:R-:W-:Y:S02]  /*1cab0*/  @UP2 USHF.R.U32.HI UR30, URZ, UR14, UR19 ;  /* 0x0000000e3f1e2299 */ /* 0x000fe40008011613 */
[----:B------:R-:W-:-:S02]  /*1cac0*/  UIADD3 UR14, -UR32, URZ, URZ ;  /* 0x0000003f200e7290 */ /* 0x000fc4000fffe13f */
[----:B------:R-:W-:Y:S02]  /*1cad0*/  UIMAD UR27, UR22, UR4, UR59 ;  /* 0x00000004161b72a4 */ /* 0x000fe4000f8e023b */
[----:B------:R-:W-:Y:S01]  /*1cae0*/  UIMAD UR14, UR31, UR14, UR33 ;  /* 0x0000000e1f0e72a4 */ /* 0x000fe2000f8e0221 */
[----:B------:R-:W-:Y:S01]  /*1caf0*/  UMOV UR22, UR36 ;  /* 0x0000002400167c82 */ /* 0x000fe20008000000 */
[----:B------:R-:W-:Y:S02]  /*1cb00*/  @UP2 USHF.R.U32.HI UR22, URZ, UR13, UR21 ;  /* 0x0000000d3f162299 */ /* 0x000fe40008011615 */
[----:B------:R-:W-:Y:S01]  /*1cb10*/  MOV R14, UR44 ;  /* 0x0000002c000e7c02 */ /* 0x000fe20008000f00 */
[----:B------:R-:W-:Y:S01]  /*1cb20*/  UIMAD UR17, UR15, UR29, UR35 ;  /* 0x0000001d0f1172a4 */ /* 0x000fe2000f8e0223 */
[----:B------:R-:W-:Y:S01]  /*1cb30*/  R2UR UR35, R39 ;  /* 0x00000000272372ca */ /* 0x000fe200000e0000 */
[----:B------:R-:W-:Y:S02]  /*1cb40*/  UIADD3 UR29, -UR30, URZ, URZ ;  /* 0x0000003f1e1d7290 */ /* 0x000fe4000fffe13f */
[----:B------:R-:W-:-:S02]  /*1cb50*/  UIMAD UR28, UR14, UR5, UR6 ;  /* 0x000000050e1c72a4 */ /* 0x000fc4000f8e0206 */
[----:B------:R-:W-:Y:S02]  /*1cb60*/  UIADD3 UR13, -UR36, URZ, URZ ;  /* 0x0000003f240d7290 */ /* 0x000fe4000fffe13f */
[----:B------:R-:W-:Y:S02]  /*1cb70*/  UIADD3 UR14, -UR22, URZ, URZ ;  /* 0x0000003f160e7290 */ /* 0x000fe4000fffe13f */
[----:B------:R-:W-:Y:S01]  /*1cb80*/  UIMAD UR29, UR23, UR29, UR32 ;  /* 0x0000001d171d72a4 */ /* 0x000fe2000f8e0220 */
[----:B------:R-:W-:Y:S01]  /*1cb90*/  R2UR UR32, R41 ;  /* 0x00000000292072ca */ /* 0x000fe200000e0000 */
[----:B------:R-:W-:Y:S02]  /*1cba0*/  UIMAD UR13, UR31, UR13, UR37 ;  /* 0x0000000d1f0d72a4 */ /* 0x000fe4000f8e0225 */
[----:B------:R-:W-:Y:S02]  /*1cbb0*/  UIMAD UR14, UR23, UR14, UR36 ;  /* 0x0000000e170e72a4 */ /* 0x000fe4000f8e0224 */
[----:B------:R-:W-:-:S02]  /*1cbc0*/  UIMAD UR29, UR29, UR34, UR7 ;  /* 0x000000221d1d72a4 */ /* 0x000fc4000f8e0207 */
[----:B------:R-:W-:Y:S02]  /*1cbd0*/  UIADD3 UR16, UR8, 0x3800, URZ ;  /* 0x0000380008107890 */ /* 0x000fe4000fffe03f */
[----:B------:R-:W-:Y:S02]  /*1cbe0*/  UIMAD UR19, UR17, UR4, UR59 ;  /* 0x00000004111372a4 */ /* 0x000fe4000f8e023b */
[----:B------:R-:W-:Y:S02]  /*1cbf0*/  UIMAD UR20, UR13, UR5, UR6 ;  /* 0x000000050d1472a4 */ /* 0x000fe4000f8e0206 */
[----:B------:R-:W-:Y:S01]  /*1cc00*/  UIMAD UR21, UR14, UR34, UR7 ;  /* 0x000000220e1572a4 */ /* 0x000fe2000f8e0207 */
[----:B------:R0:W-:Y:S01]  /*1cc10*/  UTMALDG.5D.IM2COL [UR24], [UR56], UR39 ;  /* 0x00000018380073b4 */ /* 0x0001e20008060027 */
[----:B------:R-:W-:Y:S01]  /*1cc20*/  UMOV UR17, UR9 ;  /* 0x0000000900117c82 */ /* 0x000fe20008000000 */
[----:B------:R-:W-:Y:S01]  /*1cc30*/  UMOV UR18, UR10 ;  /* 0x0000000a00127c82 */ /* 0x000fe20008000000 */
[----:B------:R-:W-:Y:S01]  /*1cc40*/  @UP0 ULDC UR33, c[0x0][0x384] ;  /* 0x0000e10000210ab9 */ /* 0x000fe20000000800 */
[----:B------:R-:W-:Y:S01]  /*1cc50*/  UMOV UR13, UR40 ;  /* 0x00000028000d7c82 */ /* 0x000fe20008000000 */
[----:B------:R-:W-:-:S03]  /*1cc60*/  UMOV UR14, UR32 ;  /* 0x00000020000e7c82 */ /* 0x000fc60008000000 */
[----:B------:R1:W-:Y:S01]  /*1cc70*/  UTMALDG.5D.IM2COL [UR16], [UR56], UR39 ;  /* 0x00000010380073b4 */ /* 0x0003e20008060027 */
[----:B0-----:R-:W-:Y:S01]  /*1cc80*/  @UP2 ULDC UR29, c[0x0][0x39c] ;  /* 0x0000e700001d2ab9 */ /* 0x001fe20000000800 */
[----:B------:R-:W-:Y:S01]  /*1cc90*/  @UP2 ULDC UR28, c[0x0][0x3a0] ;  /* 0x0000e800001c2ab9 */ /* 0x000fe20000000800 */
[----:B------:R-:W-:Y:S01]  /*1cca0*/  @UP0 ULDC UR30, c[0x0][0x388] ;  /* 0x0000e200001e0ab9 */ /* 0x000fe20000000800 */
[----:B------:R-:W-:Y:S01]  /*1ccb0*/  @UP1 ULDC.64 UR24, c[0x0][0x390] ;  /* 0x0000e40000181ab9 */ /* 0x000fe20000000a00 */
[----:B------:R-:W-:Y:S01]  /*1ccc0*/  @UP1 ULDC.64 UR26, c[0x0][0x390] ;  /* 0x0000e400001a1ab9 */ /* 0x000fe20000000a00 */
[----:B-1----:R-:W-:Y:S01]  /*1ccd0*/  UIMAD.WIDE.U32 UR16, UR32, UR33, URZ ;  /* 0x00000021201072a5 */ /* 0x002fe2000f8e003f */
[----:B------:R-:W-:Y:S02]  /*1cce0*/  @UP0 ULDC UR22, c[0x0][0x388] ;  /* 0x0000e20000160ab9 */ /* 0x000fe40000000800 */
[----:B------:R-:W-:Y:S01]  /*1ccf0*/  @UP0 ULDC UR33, c[0x0][0x384] ;  /* 0x0000e10000210ab9 */ /* 0x000fe20000000800 */
[----:B------:R-:W-:-:S02]  /*1cd00*/  UIMAD.WIDE.U32 UR18, UR11, UR29, URZ ;  /* 0x0000001d0b1272a5 */ /* 0x000fc4000f8e003f */
[----:B------:R-:W-:Y:S01]  /*1cd10*/  UIMAD.WIDE.U32 UR20, UR40, UR33, URZ ;  /* 0x00000021281472a5 */ /* 0x000fe2000f8e003f */
[----:B------:R-:W-:Y:S01]  /*1cd20*/  R2UR UR40, R62 ;  /* 0x000000003e2872ca */ /* 0x000fe200000e0000 */
[----:B------:R-:W-:Y:S02]  /*1cd30*/  UIADD3 UR16, UR8, 0x4000, URZ ;  /* 0x0000400008107890 */ /* 0x000fe4000fffe03f */
[----:B------:R-:W-:Y:S01]  /*1cd40*/  @UP0 USHF.R.U32.HI UR13, URZ, UR22, UR21 ;  /* 0x000000163f0d0299 */ /* 0x000fe20008011615 */
[----:B------:R-:W-:Y:S02]  /*1cd50*/  @UP0 UMOV UR33, UR17 ;  /* 0x0000001100210c82 */ /* 0x000fe40008000000 */
[----:B------:R-:W-:Y:S01]  /*1cd60*/  UMOV UR22, UR11 ;  /* 0x0000000b00167c82 */ /* 0x000fe20008000000 */
[----:B------:R-:W-:Y:S02]  /*1cd70*/  @UP2 USHF.R.U32.HI UR22, URZ, UR28, UR19 ;  /* 0x0000001c3f162299 */ /* 0x000fe40008011613 */
[----:B------:R-:W-:-:S02]  /*1cd80*/  UIADD3 UR17, -UR38, URZ, URZ ;  /* 0x0000003f26117290 */ /* 0x000fc4000fffe13f */
[----:B------:R-:W-:Y:S02]  /*1cd90*/  UIADD3 UR19, -UR11, URZ, URZ ;  /* 0x0000003f0b137290 */ /* 0x000fe4000fffe13f */
[----:B------:R-:W-:Y:S02]  /*1cda0*/  UIADD3 UR18, -UR22, URZ, URZ ;  /* 0x0000003f16127290 */ /* 0x000fe4000fffe13f */
[----:B------:R-:W-:Y:S01]  /*1cdb0*/  UIMAD UR17, UR15, UR17, UR35 ;  /* 0x000000110f1172a4 */ /* 0x000fe2000f8e0223 */
[----:B------:R-:W-:Y:S01]  /*1cdc0*/  R2UR UR35, R41 ;  /* 0x00000000292372ca */ /* 0x000fe200000e0000 */
[----:B------:R-:W-:Y:S01]  /*1cdd0*/  UIMAD UR20, UR31, UR19, UR38 ;  /* 0x000000131f1472a4 */ /* 0x000fe2000f8e0226 */
[----:B------:R-:W-:Y:S01]  /*1cde0*/  R2UR UR38, R60 ;  /* 0x000000003c2672ca */ /* 0x000fe200000e0000 */
[----:B------:R-:W-:Y:S02]  /*1cdf0*/  UIMAD UR18, UR23, UR18, UR11 ;  /* 0x00000012171272a4 */ /* 0x000fe4000f8e020b */
[----:B------:R-:W-:-:S02]  /*1ce00*/  UIMAD UR19, UR17, UR4, UR59 ;  /* 0x00000004111372a4 */ /* 0x000fc4000f8e023b */
[----:B------:R-:W-:Y:S02]  /*1ce10*/  UIMAD UR20, UR20, UR5, UR6 ;  /* 0x00000005141472a4 */ /* 0x000fe4000f8e0206 */
[----:B------:R-:W-:Y:S02]  /*1ce20*/  UIMAD UR21, UR18, UR34, UR7 ;  /* 0x00000022121572a4 */ /* 0x000fe4000f8e0207 */
[----:B------:R-:W-:Y:S01]  /*1ce30*/  @UP0 USHF.R.U32.HI UR14, URZ, UR30, UR33 ;  /* 0x0000001e3f0e0299 */ /* 0x000fe20008011621 */
[----:B------:R-:W-:Y:S01]  /*1ce40*/  UMOV UR17, UR9 ;  /* 0x0000000900117c82 */ /* 0x000fe20008000000 */
[----:B------:R-:W-:Y:S02]  /*1ce50*/  UMOV UR18, UR10 ;  /* 0x0000000a00127c82 */ /* 0x000fe40008000000 */
[----:B------:R-:W-:Y:S02]  /*1ce60*/  UIMAD.WIDE.U32 UR28, UR14, UR24, URZ ;  /* 0x000000180e1c72a5 */ /* 0x000fe4000f8e003f */
[----:B------:R-:W-:Y:S01]  /*1ce70*/  UIMAD.WIDE.U32 UR36, UR13, UR26, URZ ;  /* 0x0000001a0d2472a5 */ /* 0x000fe2000f8e003f */
[----:B------:R0:W-:Y:S01]  /*1ce80*/  UTMALDG.5D.IM2COL [UR16], [UR56], UR39 ;  /* 0x00000010380073b4 */ /* 0x0001e20008060027 */
[----:B------:R-:W-:Y:S01]  /*1ce90*/  UMOV UR33, UR14 ;  /* 0x0000000e00217c82 */ /* 0x000fe20008000000 */
[----:B------:R-:W-:Y:S01]  /*1cea0*/  @UP2 ULDC UR24, c[0x0][0x39c] ;  /* 0x0000e70000182ab9 */ /* 0x000fe20000000800 */
[----:B------:R-:W-:Y:S01]  /*1ceb0*/  @UP1 USHF.R.U32.HI UR33, URZ, UR25, UR29 ;  /* 0x000000193f211299 */ /* 0x000fe2000801161d */
[----:B------:R-:W-:-:S02]  /*1cec0*/  @UP2 ULDC UR26, c[0x0][0x3a0] ;  /* 0x0000e800001a2ab9 */ /* 0x000fc40000000800 */
[----:B------:R-:W-:Y:S01]  /*1ced0*/  @UP2 ULDC UR25, c[0x0][0x39c] ;  /* 0x0000e70000192ab9 */ /* 0x000fe20000000800 */
[----:B------:R-:W-:Y:S01]  /*1cee0*/  UMOV UR30, UR12 ;  /* 0x0000000c001e7c82 */ /* 0x000fe20008000000 */
[----:B------:R-:W-:Y:S01]  /*1cef0*/  UMOV UR11, UR13 ;  /* 0x0000000d000b7c82 */ /* 0x000fe20008000000 */
[----:B------:R-:W-:Y:S01]  /*1cf00*/  @UP1 USHF.R.U32.HI UR11, URZ, UR27, UR37 ;  /* 0x0000001b3f0b1299 */ /* 0x000fe20008011625 */
[----:B------:R-:W-:Y:S01]  /*1cf10*/  R2UR UR36, R43 ;  /* 0x000000002b2472ca */ /* 0x000fe200000e0000 */
[----:B------:R-:W-:Y:S01]  /*1cf20*/  UIADD3 UR28, -UR12, URZ, URZ ;  /* 0x0000003f0c1c7290 */ /* 0x000fe2000fffe13f */
[----:B------:R-:W-:-:S03]  /*1cf30*/  R2UR UR37, R42 ;  /* 0x000000002a2572ca */ /* 0x000fc600000e0000 */
[----:B------:R-:W-:-:S04]  /*1cf40*/  UIMAD UR28, UR31, UR28, UR48 ;  /* 0x0000001c1f1c72a4 */ /* 0x000fc8000f8e0230 */
[----:B------:R-:W-:Y:S02]  /*1cf50*/  UIMAD UR28, UR28, UR5, UR6 ;  /* 0x000000051c1c72a4 */ /* 0x000fe4000f8e0206 */
[----:B0-----:R-:W-:Y:S02]  /*1cf60*/  UIADD3 UR22, -UR14, URZ, URZ ;  /* 0x0000003f0e167290 */ /* 0x001fe4000fffe13f */
[----:B------:R-:W-:Y:S02]  /*1cf70*/  UIMAD.WIDE.U32 UR16, UR12, UR24, URZ ;  /* 0x000000180c1072a5 */ /* 0x000fe4000f8e003f */
[----:B------:R-:W-:Y:S01]  /*1cf80*/  UIADD3 UR21, -UR48, URZ, URZ ;  /* 0x0000003f30157290 */ /* 0x000fe2000fffe13f */
[----:B------:R-:W-:Y:S01]  /*1cf90*/  R2UR UR48, R47 ;  /* 0x000000002f3072ca */ /* 0x000fe200000e0000 */
[----:B------:R-:W-:Y:S02]  /*1cfa0*/  UIMAD.WIDE.U32 UR18, UR33, UR25, URZ ;  /* 0x00000019211272a5 */ /* 0x000fe4000f8e003f */
[----:B------:R-:W-:Y:S01]  /*1cfb0*/  @UP2 USHF.R.U32.HI UR30, URZ, UR26, UR17 ;  /* 0x0000001a3f1e2299 */ /* 0x000fe20008011611 */
[----:B------:R-:W-:Y:S01]  /*1cfc0*/  @UP2 ULDC UR20, c[0x0][0x3a0] ;  /* 0x0000e80000142ab9 */ /* 0x000fe20000000800 */
[----:B------:R-:W-:-:S02]  /*1cfd0*/  UIMAD UR17, UR15, UR22, UR35 ;  /* 0x000000160f1172a4 */ /* 0x000fc4000f8e0223 */
[----:B------:R-:W-:Y:S01]  /*1cfe0*/  UIMAD UR21, UR15, UR21, UR44 ;  /* 0x000000150f1572a4 */ /* 0x000fe2000f8e022c */
[----:B------:R-:W-:Y:S01]  /*1cff0*/  UMOV UR22, UR33 ;  /* 0x0000002100167c82 */ /* 0x000fe20008000000 */
[----:B------:R-:W-:Y:S02]  /*1d000*/  @UP2 USHF.R.U32.HI UR22, URZ, UR20, UR19 ;  /* 0x000000143f162299 */ /* 0x000fe40008011613 */
[----:B------:R-:W-:Y:S02]  /*1d010*/  UIMAD UR27, UR21, UR4, UR59 ;  /* 0x00000004151b72a4 */ /* 0x000fe4000f8e023b */
[----:B------:R-:W-:Y:S02]  /*1d020*/  UIADD3 UR18, -UR30, URZ, URZ ;  /* 0x0000003f1e127290 */ /* 0x000fe4000fffe13f */
[----:B------:R-:W-:Y:S02]  /*1d030*/  UIADD3 UR20, -UR33, URZ, URZ ;  /* 0x0000003f21147290 */ /* 0x000fe4000fffe13f */
[----:B------:R-:W-:-:S02]  /*1d040*/  UIADD3 UR21, -UR22, URZ, URZ ;  /* 0x0000003f16157290 */ /* 0x000fc4000fffe13f */
[----:B------:R-:W-:Y:S02]  /*1d050*/  UIMAD UR18, UR23, UR18, UR12 ;  /* 0x00000012171272a4 */ /* 0x000fe4000f8e020c */
[----:B------:R-:W-:Y:S02]  /*1d060*/  UIMAD UR20, UR31, UR20, UR14 ;  /* 0x000000141f1472a4 */ /* 0x000fe4000f8e020e */
[----:B------:R-:W-:Y:S02]  /*1d070*/  UIMAD UR21, UR23, UR21, UR33 ;  /* 0x00000015171572a4 */ /* 0x000fe4000f8e0221 */
[----:B------:R-:W-:Y:S02]  /*1d080*/  UIADD3 UR24, UR8, 0x4800, URZ ;  /* 0x0000480008187890 */ /* 0x000fe4000fffe03f */
[----:B------:R-:W-:Y:S02]  /*1d090*/  UIMAD UR29, UR18, UR34, UR7 ;  /* 0x00000022121d72a4 */ /* 0x000fe4000f8e0207 */
[----:B------:R-:W-:-:S02]  /*1d0a0*/  UIADD3 UR16, UR8, 0x5000, URZ ;  /* 0x0000500008107890 */ /* 0x000fc4000fffe03f */
[----:B------:R-:W-:Y:S02]  /*1d0b0*/  UIMAD UR19, UR17, UR4, UR59 ;  /* 0x00000004111372a4 */ /* 0x000fe4000f8e023b */
[----:B------:R-:W-:Y:S02]  /*1d0c0*/  UIMAD UR20, UR20, UR5, UR6 ;  /* 0x00000005141472a4 */ /* 0x000fe4000f8e0206 */
[----:B------:R-:W-:Y:S01]  /*1d0d0*/  UIMAD UR21, UR21, UR34, UR7 ;  /* 0x00000022151572a4 */ /* 0x000fe2000f8e0207 */
[----:B------:R-:W-:Y:S01]  /*1d0e0*/  UMOV UR25, UR9 ;  /* 0x0000000900197c82 */ /* 0x000fe20008000000 */
[----:B------:R-:W-:Y:S01]  /*1d0f0*/  UMOV UR26, UR10 ;  /* 0x0000000a001a7c82 */ /* 0x000fe20008000000 */
[----:B------:R-:W-:Y:S01]  /*1d100*/  UMOV UR17, UR9 ;  /* 0x0000000900117c82 */ /* 0x000fe20008000000 */
[----:B------:R-:W-:Y:S01]  /*1d110*/  UMOV UR18, UR10 ;  /* 0x0000000a00127c82 */ /* 0x000fe20008000000 */
[----:B------:R0:W-:Y:S01]  /*1d120*/  UTMALDG.5D.IM2COL [UR24], [UR56], UR39 ;  /* 0x00000018380073b4 */ /* 0x0001e20008060027 */
[----:B------:R-:W-:Y:S01]  /*1d130*/  @UP2 ULDC UR33, c[0x0][0x39c] ;  /* 0x0000e70000212ab9 */ /* 0x000fe20000000800 */
[----:B------:R-:W-:Y:S01]  /*1d140*/  @UP0 ULDC UR12, c[0x0][0x384] ;  /* 0x0000e100000c0ab9 */ /* 0x000fe20000000800 */
[----:B------:R-:W-:Y:S01]  /*1d150*/  @UP0 ULDC UR35, c[0x0][0x388] ;  /* 0x0000e20000230ab9 */ /* 0x000fe20000000800 */
[----:B------:R-:W-:Y:S01]  /*1d160*/  UMOV UR14, UR36 ;  /* 0x00000024000e7c82 */ /* 0x000fe20008000000 */
[----:B------:R1:W-:Y:S01]  /*1d170*/  UTMALDG.5D.IM2COL [UR16], [UR56], UR39 ;  /* 0x00000010380073b4 */ /* 0x0003e20008060027 */
[----:B0-----:R-:W-:Y:S01]  /*1d180*/  UIMAD.WIDE.U32 UR24, UR36, UR12, URZ ;  /* 0x0000000c241872a5 */ /* 0x001fe2000f8e003f */
[----:B------:R-:W-:Y:S01]  /*1d190*/  R2UR UR30, R44 ;  /* 0x000000002c1e72ca */ /* 0x000fe200000e0000 */
[----:B------:R-:W-:Y:S01]  /*1d1a0*/  @UP1 ULDC.64 UR26, c[0x0][0x390] ;  /* 0x0000e400001a1ab9 */ /* 0x000fe20000000a00 */
[----:B------:R-:W-:Y:S01]  /*1d1b0*/  @UP2 ULDC UR12, c[0x0][0x3a0] ;  /* 0x0000e800000c2ab9 */ /* 0x000fe20000000800 */
[----:B------:R-:W-:Y:S01]  /*1d1c0*/  @UP0 USHF.R.U32.HI UR14, URZ, UR35, UR25 ;  /* 0x000000233f0e0299 */ /* 0x000fe20008011619 */
[----:B------:R-:W-:-:S02]  /*1d1d0*/  R2UR UR28, R43 ;  /* 0x000000002b1c72ca */ /* 0x000fc400000e0000 */
[----:B------:R-:W-:Y:S01]  /*1d1e0*/  R2UR UR29, R46 ;  /* 0x000000002e1d72ca */ /* 0x000fe200000e0000 */
[----:B-1----:R-:W-:Y:S01]  /*1d1f0*/  UIMAD.WIDE.U32 UR18, UR11, UR33, URZ ;  /* 0x000000210b1272a5 */ /* 0x002fe2000f8e003f */
[----:B------:R-:W-:Y:S01]  /*1d200*/  R2UR UR33, R54 ;  /* 0x00000000362172ca */ /* 0x000fe200000e0000 */
[----:B------:R-:W-:Y:S01]  /*1d210*/  UMOV UR22, UR11 ;  /* 0x0000000b00167c82 */ /* 0x000fe20008000000 */
[----:B------:R-:W-:Y:S01]  /*1d220*/  UIADD3 UR17, -UR13, URZ, URZ ;  /* 0x0000003f0d117290 */ /* 0x000fe2000fffe13f */
[----:B------:R-:W-:Y:S01]  /*1d230*/  R2UR UR35, R57 ;  /* 0x00000000392372ca */ /* 0x000fe200000e0000 */
[----:B------:R-:W-:Y:S02]  /*1d240*/  @UP2 USHF.R.U32.HI UR22, URZ, UR12, UR19 ;  /* 0x0000000c3f162299 */ /* 0x000fe40008011613 */
[----:B------:R-:W-:Y:S02]  /*1d250*/  UIADD3 UR20, -UR11, URZ, URZ ;  /* 0x0000003f0b147290 */ /* 0x000fe4000fffe13f */
[----:B------:R-:W-:-:S02]  /*1d260*/  UIADD3 UR12, -UR22, URZ, URZ ;  /* 0x0000003f160c7290 */ /* 0x000fc4000fffe13f */
[----:B------:R-:W-:Y:S01]  /*1d270*/  UIMAD UR17, UR15, UR17, UR37 ;  /* 0x000000110f1172a4 */ /* 0x000fe2000f8e0225 */
[----:B------:R-:W-:Y:S01]  /*1d280*/  R2UR UR37, R45 ;  /* 0x000000002d2572ca */ /* 0x000fe200000e0000 */
[----:B------:R-:W-:Y:S02]  /*1d290*/  UIMAD UR20, UR31, UR20, UR13 ;  /* 0x000000141f1472a4 */ /* 0x000fe4000f8e020d */
[----:B------:R-:W-:Y:S02]  /*1d2a0*/  UIMAD UR12, UR23, UR12, UR11 ;  /* 0x0000000c170c72a4 */ /* 0x000fe4000f8e020b */
[----:B------:R-:W-:Y:S02]  /*1d2b0*/  UIADD3 UR16, UR8, 0x5800, URZ ;  /* 0x0000580008107890 */ /* 0x000fe4000fffe03f */
[----:B------:R-:W-:Y:S02]  /*1d2c0*/  UIMAD UR19, UR17, UR4, UR59 ;  /* 0x00000004111372a4 */ /* 0x000fe4000f8e023b */
[----:B------:R-:W-:-:S02]  /*1d2d0*/  UIMAD UR20, UR20, UR5, UR6 ;  /* 0x00000005141472a4 */ /* 0x000fc4000f8e0206 */
[----:B------:R-:W-:Y:S02]  /*1d2e0*/  UIMAD UR21, UR12, UR34, UR7 ;  /* 0x000000220c1572a4 */ /* 0x000fe4000f8e0207 */
[----:B------:R-:W-:Y:S01]  /*1d2f0*/  UIMAD.WIDE.U32 UR24, UR14, UR26, URZ ;  /* 0x0000001a0e1872a5 */ /* 0x000fe2000f8e003f */
[----:B------:R-:W-:Y:S01]  /*1d300*/  UMOV UR17, UR9 ;  /* 0x0000000900117c82 */ /* 0x000fe20008000000 */
[----:B------:R-:W-:Y:S01]  /*1d310*/  UMOV UR18, UR10 ;  /* 0x0000000a00127c82 */ /* 0x000fe20008000000 */
[----:B------:R-:W-:Y:S01]  /*1d320*/  @UP0 ULDC UR12, c[0x0][0x384] ;  /* 0x0000e100000c0ab9 */ /* 0x000fe20000000800 */
[----:B------:R-:W-:Y:S01]  /*1d330*/  UMOV UR26, UR14 ;  /* 0x0000000e001a7c82 */ /* 0x000fe20008000000 */
[----:B------:R-:W-:Y:S02]  /*1d340*/  @UP1 USHF.R.U32.HI UR26, URZ, UR27, UR25 ;  /* 0x0000001b3f1a1299 */ /* 0x000fe40008011619 */
[----:B------:R0:W-:Y:S01]  /*1d350*/  UTMALDG.5D.IM2COL [UR16], [UR56], UR39 ;  /* 0x00000010380073b4 */ /* 0x0001e20008060027 */
[----:B------:R-:W-:Y:S01]  /*1d360*/  @UP2 ULDC UR24, c[0x0][0x39c] ;  /* 0x0000e70000182ab9 */ /* 0x000fe20000000800 */
[----:B------:R-:W-:Y:S01]  /*1d370*/  UMOV UR11, UR30 ;  /* 0x0000001e000b7c82 */ /* 0x000fe20008000000 */
[----:B------:R-:W-:Y:S01]  /*1d380*/  R2UR UR27, R44 ;  /* 0x000000002c1b72ca */ /* 0x000fe200000e0000 */
[----:B0-----:R-:W-:-:S02]  /*1d390*/  UIMAD.WIDE.U32 UR16, UR30, UR12, URZ ;  /* 0x0000000c1e1072a5 */ /* 0x001fc4000f8e003f */
[----:B------:R-:W-:Y:S01]  /*1d3a0*/  UIMAD.WIDE.U32 UR18, UR26, UR24, URZ ;  /* 0x000000181a1272a5 */ /* 0x000fe2000f8e003f */
[----:B------:R-:W-:Y:S01]  /*1d3b0*/  @UP0 ULDC UR21, c[0x0][0x388] ;  /* 0x0000e20000150ab9 */ /* 0x000fe20000000800 */
[----:B------:R-:W-:Y:S01]  /*1d3c0*/  @UP2 ULDC UR20, c[0x0][0x3a0] ;  /* 0x0000e80000142ab9 */ /* 0x000fe20000000800 */
[----:B------:R-:W-:Y:S02]  /*1d3d0*/  UMOV UR22, UR26 ;  /* 0x0000001a00167c82 */ /* 0x000fe40008000000 */
[----:B------:R-:W-:Y:S01]  /*1d3e0*/  @UP0 UMOV UR24, UR17 ;  /* 0x0000001100180c82 */ /* 0x000fe20008000000 */
[----:B------:R-:W-:Y:S02]  /*1d3f0*/  @UP2 USHF.R.U32.HI UR22, URZ, UR20, UR19 ;  /* 0x000000143f162299 */ /* 0x000fe40008011613 */
[----:B------:R-:W-:Y:S01]  /*1d400*/  @UP0 USHF.R.U32.HI UR11, URZ, UR21, UR24 ;  /* 0x000000153f0b0299 */ /* 0x000fe20008011618 */
[----:B------:R-:W-:Y:S01]  /*1d410*/  @UP1 ULDC.64 UR12, c[0x0][0x390] ;  /* 0x0000e400000c1ab9 */ /* 0x000fe20000000a00 */
[----:B------:R-:W-:-:S02]  /*1d420*/  UIADD3 UR17, -UR14, URZ, URZ ;  /* 0x0000003f0e117290 */ /* 0x000fc4000fffe13f */
[----:B------:R-:W-:Y:S02]  /*1d430*/  UIMAD.WIDE.U32 UR24, UR11, UR12, URZ ;  /* 0x0000000c0b1872a5 */ /* 0x000fe4000f8e003f */
[----:B------:R-:W-:Y:S02]  /*1d440*/  UIADD3 UR18, -UR26, URZ, URZ ;  /* 0x0000003f1a127290 */ /* 0x000fe4000fffe13f */
[----:B------:R-:W-:Y:S02]  /*1d450*/  UIADD3 UR12, -UR22, URZ, URZ ;  /* 0x0000003f160c7290 */ /* 0x000fe4000fffe13f */
[----:B------:R-:W-:Y:S01]  /*1d460*/  UIMAD UR17, UR15, UR17, UR28 ;  /* 0x000000110f1172a4 */ /* 0x000fe2000f8e021c */
[----:B------:R-:W-:Y:S01]  /*1d470*/  R2UR UR28, R47 ;  /* 0x000000002f1c72ca */ /* 0x000fe200000e0000 */
[----:B------:R-:W-:Y:S02]  /*1d480*/  UIMAD UR18, UR31, UR18, UR14 ;  /* 0x000000121f1272a4 */ /* 0x000fe4000f8e020e */
[----:B------:R-:W-:Y:S01]  /*1d490*/  UIMAD UR12, UR23, UR12, UR26 ;  /* 0x0000000c170c72a4 */ /* 0x000fe2000f8e021a */
[----:B------:R-:W-:Y:S01]  /*1d4a0*/  R2UR UR26, R46 ;  /* 0x000000002e1a72ca */ /* 0x000fe200000e0000 */
[----:B------:R-:W-:-:S02]  /*1d4b0*/  UIADD3 UR16, UR8, 0x6000, URZ ;  /* 0x0000600008107890 */ /* 0x000fc4000fffe03f */
[----:B------:R-:W-:Y:S02]  /*1d4c0*/  UIMAD UR19, UR17, UR4, UR59 ;  /* 0x00000004111372a4 */ /* 0x000fe4000f8e023b */
[----:B------:R-:W-:Y:S02]  /*1d4d0*/  UIMAD UR20, UR18, UR5, UR6 ;  /* 0x00000005121472a4 */ /* 0x000fe4000f8e0206 */
[----:B------:R-:W-:Y:S01]  /*1d4e0*/  UIMAD UR21, UR12, UR34, UR7 ;  /* 0x000000220c1572a4 */ /* 0x000fe2000f8e0207 */
[----:B------:R-:W-:Y:S01]  /*1d4f0*/  UMOV UR14, UR11 ;  /* 0x0000000b000e7c82 */ /* 0x000fe20008000000 */
[----:B------:R-:W-:Y:S01]  /*1d500*/  @UP1 USHF.R.U32.HI UR14, URZ, UR13, UR25 ;  /* 0x0000000d3f0e1299 */ /* 0x000fe20008011619 */
[----:B------:R-:W-:Y:S01]  /*1d510*/  UMOV UR17, UR9 ;  /* 0x0000000900117c82 */ /* 0x000fe20008000000 */
[----:B------:R-:W-:Y:S01]  /*1d520*/  UMOV UR18, UR10 ;  /* 0x0000000a00127c82 */ /* 0x000fe20008000000 */
[----:B------:R-:W-:Y:S01]  /*1d530*/  @UP2 ULDC UR12, c[0x0][0x39c] ;  /* 0x0000e700000c2ab9 */ /* 0x000fe20000000800 */
[----:B------:R-:W-:-:S03]  /*1d540*/  @UP2 ULDC UR24, c[0x0][0x3a0] ;  /* 0x0000e80000182ab9 */ /* 0x000fc60000000800 */
[----:B------:R0:W-:Y:S02]  /*1d550*/  UTMALDG.5D.IM2COL [UR16], [UR56], UR39 ;  /* 0x00000010380073b4 */ /* 0x0001e40008060027 */
[----:B0-----:R-:W-:Y:S02]  /*1d560*/  UIMAD.WIDE.U32 UR18, UR14, UR12, URZ ;  /* 0x0000000c0e1272a5 */ /* 0x001fe4000f8e003f */
[----:B------:R-:W-:Y:S01]  /*1d570*/  UMOV UR22, UR14 ;  /* 0x0000000e00167c82 */ /* 0x000fe20008000000 */
[----:B------:R-:W-:Y:S01]  /*1d580*/  UIADD3 UR20, -UR14, URZ, URZ ;  /* 0x0000003f0e147290 */ /* 0x000fe2000fffe13f */
[----:B------:R-:W-:Y:S01]  /*1d590*/  @UP0 ULDC UR12, c[0x0][0x384] ;  /* 0x0000e100000c0ab9 */ /* 0x000fe20000000800 */
[----:B------:R-:W-:Y:S02]  /*1d5a0*/  UIADD3 UR16, UR8, 0x6800, URZ ;  /* 0x0000680008107890 */ /* 0x000fe4000fffe03f */
[----:B------:R-:W-:Y:S01]  /*1d5b0*/  @UP2 UMOV UR25, UR19 ;  /* 0x0000001300192c82 */ /* 0x000fe20008000000 */
[----:B------:R-:W-:-:S02]  /*1d5c0*/  UIADD3 UR19, -UR11, URZ, URZ ;  /* 0x0000003f0b137290 */ /* 0x000fc4000fffe13f */
[----:B------:R-:W-:Y:S01]  /*1d5d0*/  @UP2 USHF.R.U32.HI UR22, URZ, UR24, UR25 ;  /* 0x000000183f162299 */ /* 0x000fe20008011619 */
[----:B------:R-:W-:Y:S01]  /*1d5e0*/  R2UR UR24, R45 ;  /* 0x000000002d1872ca */ /* 0x000fe200000e0000 */
[----:B------:R-:W-:Y:S01]  /*1d5f0*/  UIMAD UR19, UR15, UR19, UR27 ;  /* 0x000000130f1372a4 */ /* 0x000fe2000f8e021b */
[----:B------:R-:W-:Y:S01]  /*1d600*/  R2UR UR27, R49 ;  /* 0x00000000311b72ca */ /* 0x000fe200000e0000 */
[----:B------:R-:W-:Y:S02]  /*1d610*/  UIADD3 UR17, -UR22, URZ, URZ ;  /* 0x0000003f16117290 */ /* 0x000fe4000fffe13f */
[----:B------:R-:W-:Y:S02]  /*1d620*/  UIMAD UR20, UR31, UR20, UR11 ;  /* 0x000000141f1472a4 */ /* 0x000fe4000f8e020b */
[----:B------:R-:W-:Y:S02]  /*1d630*/  UIMAD UR17, UR23, UR17, UR14 ;  /* 0x00000011171172a4 */ /* 0x000fe4000f8e020e */
[----:B------:R-:W-:-:S02]  /*1d640*/  UIMAD UR19, UR19, UR4, UR59 ;  /* 0x00000004131372a4 */ /* 0x000fc4000f8e023b */
[----:B------:R-:W-:Y:S02]  /*1d650*/  UIMAD UR20, UR20, UR5, UR6 ;  /* 0x00000005141472a4 */ /* 0x000fe4000f8e0206 */
[----:B------:R-:W-:Y:S02]  /*1d660*/  UIMAD UR21, UR17, UR34, UR7 ;  /* 0x00000022111572a4 */ /* 0x000fe4000f8e0207 */
[----:B------:R-:W-:Y:S01]  /*1d670*/  UIMAD.WIDE.U32 UR12, UR37, UR12, URZ ;  /* 0x0000000c250c72a5 */ /* 0x000fe2000f8e003f */
[----:B------:R-:W-:Y:S01]  /*1d680*/  @UP0 ULDC UR14, c[0x0][0x388] ;  /* 0x0000e200000e0ab9 */ /* 0x000fe20000000800 */
[----:B------:R-:W-:Y:S02]  /*1d690*/  UMOV UR11, UR37 ;  /* 0x00000025000b7c82 */ /* 0x000fe40008000000 */
[----:B------:R-:W-:Y:S01]  /*1d6a0*/  @UP0 USHF.R.U32.HI UR11, URZ, UR14, UR13 ;  /* 0x0000000e3f0b0299 */ /* 0x000fe2000801160d */
[----:B------:R-:W-:Y:S01]  /*1d6b0*/  UMOV UR17, UR9 ;  /* 0x0000000900117c82 */ /* 0x000fe20008000000 */
[----:B------:R-:W-:Y:S01]  /*1d6c0*/  UMOV UR18, UR10 ;  /* 0x0000000a00127c82 */ /* 0x000fe20008000000 */
[----:B------:R-:W-:Y:S01]  /*1d6d0*/  @UP1 ULDC.64 UR12, c[0x0][0x390] ;  /* 0x0000e400000c1ab9 */ /* 0x000fe20000000a00 */
[----:B------:R0:W-:Y:S01]  /*1d6e0*/  UTMALDG.5D.IM2COL [UR16], [UR56], UR39 ;  /* 0x00000010380073b4 */ /* 0x0001e20008060027 */
[----:B------:R-:W-:-:S02]  /*1d6f0*/  UIADD3 UR25, -UR11, URZ, URZ ;  /* 0x0000003f0b197290 */ /* 0x000fc4000fffe13f */
[----:B------:R-:W-:Y:S02]  /*1d700*/  UMOV UR14, UR11 ;  /* 0x0000000b000e7c82 */ /* 0x000fe40008000000 */
[----:B------:R-:W-:-:S03]  /*1d710*/  UIMAD UR25, UR15, UR25, UR24 ;  /* 0x000000190f1972a4 */ /* 0x000fc6000f8e0218 */
[----:B------:R-:W-:Y:S01]  /*1d720*/  @UP2 ULDC UR24, c[0x0][0x3a0] ;  /* 0x0000e80000182ab9 */ /* 0x000fe20000000800 */
[----:B0-----:R-:W-:Y:S02]  /*1d730*/  UIMAD.WIDE.U32 UR16, UR11, UR12, URZ ;  /* 0x0000000c0b1072a5 */ /* 0x001fe4000f8e003f */
[----:B------:R-:W-:Y:S02]  /*1d740*/  UIADD3 UR16, UR8, 0x7000, URZ ;  /* 0x0000700008107890 */ /* 0x000fe4000fffe03f */
[----:B------:R-:W-:Y:S01]  /*1d750*/  UIMAD UR19, UR25, UR4, UR59 ;  /* 0x00000004191372a4 */ /* 0x000fe2000f8e023b */
[----:B------:R-:W-:Y:S02]  /*1d760*/  R2UR UR25, R50 ;  /* 0x00000000321972ca */ /* 0x000fe400000e0000 */
[----:B------:R-:W-:Y:S01]  /*1d770*/  @UP1 UMOV UR12, UR17 ;  /* 0x00000011000c1c82 */ /* 0x000fe20008000000 */
[----:B------:R-:W-:Y:S01]  /*1d780*/  UMOV UR17, UR9 ;  /* 0x0000000900117c82 */ /* 0x000fe20008000000 */
[----:B------:R-:W-:-:S03]  /*1d790*/  @UP1 USHF.R.U32.HI UR14, URZ, UR13, UR12 ;  /* 0x0000000d3f0e1299 */ /* 0x000fc6000801160c */
[----:B------:R-:W-:Y:S01]  /*1d7a0*/  @UP2 ULDC UR12, c[0x0][0x39c] ;  /* 0x0000e700000c2ab9 */ /* 0x000fe20000000800 */
[----:B------:R-:W-:Y:S02]  /*1d7b0*/  UIADD3 UR20, -UR14, URZ, URZ ;  /* 0x0000003f0e147290 */ /* 0x000fe4000fffe13f */
[----:B------:R-:W-:Y:S02]  /*1d7c0*/  UIMAD.WIDE.U32 UR12, UR14, UR12, URZ ;  /* 0x0000000c0e0c72a5 */ /* 0x000fe4000f8e003f */
[----:B------:R-:W-:Y:S01]  /*1d7d0*/  UMOV UR22, UR14 ;  /* 0x0000000e00167c82 */ /* 0x000fe20008000000 */
[----:B------:R-:W-:Y:S02]  /*1d7e0*/  UIMAD UR20, UR31, UR20, UR11 ;  /* 0x000000141f1472a4 */ /* 0x000fe4000f8e020b */
[----:B------:R-:W-:Y:S01]  /*1d7f0*/  @UP2 USHF.R.U32.HI UR22, URZ, UR24, UR13 ;  /* 0x000000183f162299 */ /* 0x000fe2000801160d */
[----:B------:R-:W-:Y:S01]  /*1d800*/  R2UR UR24, R49 ;  /* 0x00000000311872ca */ /* 0x000fe200000e0000 */
[----:B------:R-:W-:Y:S01]  /*1d810*/  @UP0 ULDC UR12, c[0x0][0x384] ;  /* 0x0000e100000c0ab9 */ /* 0x000fe20000000800 */
[----:B------:R-:W-:-:S02]  /*1d820*/  UIMAD UR20, UR20, UR5, UR6 ;  /* 0x00000005141472a4 */ /* 0x000fc4000f8e0206 */
[----:B------:R-:W-:Y:S02]  /*1d830*/  UIADD3 UR21, -UR22, URZ, URZ ;  /* 0x0000003f16157290 */ /* 0x000fe4000fffe13f */
[----:B------:R-:W-:Y:S02]  /*1d840*/  UIMAD.WIDE.U32 UR12, UR29, UR12, URZ ;  /* 0x0000000c1d0c72a5 */ /* 0x000fe4000f8e003f */
[----:B------:R-:W-:Y:S01]  /*1d850*/  UIMAD UR21, UR23, UR21, UR14 ;  /* 0x00000015171572a4 */ /* 0x000fe2000f8e020e */
[----:B------:R-:W-:Y:S02]  /*1d860*/  UMOV UR11, UR29 ;  /* 0x0000001d000b7c82 */ /* 0x000fe40008000000 */
[----:B------:R-:W-:Y:S01]  /*1d870*/  @UP0 ULDC UR14, c[0x0][0x388] ;  /* 0x0000e200000e0ab9 */ /* 0x000fe20000000800 */
[----:B------:R-:W-:Y:S02]  /*1d880*/  UIMAD UR21, UR21, UR34, UR7 ;  /* 0x00000022151572a4 */ /* 0x000fe4000f8e0207 */
[----:B------:R-:W-:-:S03]  /*1d890*/  @UP0 USHF.R.U32.HI UR11, URZ, UR14, UR13 ;  /* 0x0000000e3f0b0299 */ /* 0x000fc6000801160d */
[----:B------:R-:W-:-:S04]  /*1d8a0*/  @UP1 ULDC.64 UR12, c[0x0][0x390] ;  /* 0x0000e400000c1ab9 */ /* 0x000fc80000000a00 */
[----:B------:R0:W-:Y:S01]  /*1d8b0*/  UTMALDG.5D.IM2COL [UR16], [UR56], UR39 ;  /* 0x00000010380073b4 */ /* 0x0001e20008060027 */
[----:B------:R-:W-:Y:S01]  /*1d8c0*/  UMOV UR14, UR11 ;  /* 0x0000000b000e7c82 */ /* 0x000fe20008000000 */
[----:B0-----:R-:W-:Y:S02]  /*1d8d0*/  UIMAD.WIDE.U32 UR16, UR11, UR12, URZ ;  /* 0x0000000c0b1072a5 */ /* 0x001fe4000f8e003f */
[----:B------:R-:W-:-:S04]  /*1d8e0*/  UIADD3 UR19, -UR11, URZ, URZ ;  /* 0x0000003f0b137290 */ /* 0x000fc8000fffe13f */
[----:B------:R-:W-:Y:S01]  /*1d8f0*/  UIMAD UR19, UR15, UR19, UR26 ;  /* 0x000000130f1372a4 */ /* 0x000fe2000f8e021a */
[----:B------:R-:W-:Y:S01]  /*1d900*/  R2UR UR26, R48 ;  /* 0x00000000301a72ca */ /* 0x000fe200000e0000 */
[----:B------:R-:W-:Y:S01]  /*1d910*/  @UP1 UMOV UR12, UR17 ;  /* 0x00000011000c1c82 */ /* 0x000fe20008000000 */
[----:B------:R-:W-:Y:S01]  /*1d920*/  @UP2 ULDC UR16, c[0x0][0x3a0] ;  /* 0x0000e80000102ab9 */ /* 0x000fe20000000800 */
[----:B------:R-:W-:Y:S02]  /*1d930*/  @UP1 USHF.R.U32.HI UR14, URZ, UR13, UR12 ;  /* 0x0000000d3f0e1299 */ /* 0x000fe4000801160c */
[----:B------:R-:W-:Y:S01]  /*1d940*/  UIMAD UR19, UR19, UR4, UR59 ;  /* 0x00000004131372a4 */ /* 0x000fe2000f8e023b */
[----:B------:R-:W-:Y:S01]  /*1d950*/  @UP2 ULDC UR12, c[0x0][0x39c] ;  /* 0x0000e700000c2ab9 */ /* 0x000fe20000000800 */
[----:B------:R-:W-:Y:S02]  /*1d960*/  UIADD3 UR20, -UR14, URZ, URZ ;  /* 0x0000003f0e147290 */ /* 0x000fe4000fffe13f */
[----:B------:R-:W-:-:S02]  /*1d970*/  UIMAD.WIDE.U32 UR12, UR14, UR12, URZ ;  /* 0x0000000c0e0c72a5 */ /* 0x000fc4000f8e003f */
[----:B------:R-:W-:Y:S01]  /*1d980*/  UMOV UR22, UR14 ;  /* 0x0000000e00167c82 */ /* 0x000fe20008000000 */
[----:B------:R-:W-:Y:S02]  /*1d990*/  UIMAD UR20, UR31, UR20, UR11 ;  /* 0x000000141f1472a4 */ /* 0x000fe4000f8e020b */
[----:B------:R-:W-:Y:S02]  /*1d9a0*/  @UP2 USHF.R.U32.HI UR22, URZ, UR16, UR13 ;  /* 0x000000103f162299 */ /* 0x000fe4000801160d */
[----:B------:R-:W-:Y:S01]  /*1d9b0*/  @UP0 ULDC UR12, c[0x0][0x384] ;  /* 0x0000e100000c0ab9 */ /* 0x000fe20000000800 */
[----:B------:R-:W-:Y:S02]  /*1d9c0*/  UIADD3 UR16, UR8, 0x7800, URZ ;  /* 0x0000780008107890 */ /* 0x000fe4000fffe03f */
[----:B------:R-:W-:Y:S02]  /*1d9d0*/  UIADD3 UR21, -UR22, URZ, URZ ;  /* 0x0000003f16157290 */ /* 0x000fe4000fffe13f */
[----:B------:R-:W-:-:S02]  /*1d9e0*/  UIMAD UR20, UR20, UR5, UR6 ;  /* 0x00000005141472a4 */ /* 0x000fc4000f8e0206 */
[----:B------:R-:W-:Y:S02]  /*1d9f0*/  UIMAD UR21, UR23, UR21, UR14 ;  /* 0x00000015171572a4 */ /* 0x000fe4000f8e020e */
[----:B------:R-:W-:Y:S02]  /*1da00*/  UIMAD.WIDE.U32 UR12, UR28, UR12, URZ ;  /* 0x0000000c1c0c72a5 */ /* 0x000fe4000f8e003f */
[----:B------:R-:W-:Y:S01]  /*1da10*/  UIMAD UR21, UR21, UR34, UR7 ;  /* 0x00000022151572a4 */ /* 0x000fe2000f8e0207 */
[----:B------:R-:W-:Y:S01]  /*1da20*/  @UP0 ULDC UR14, c[0x0][0x388] ;  /* 0x0000e200000e0ab9 */ /* 0x000fe20000000800 */
[----:B------:R-:W-:Y:S01]  /*1da30*/  UMOV UR11, UR28 ;  /* 0x0000001c000b7c82 */ /* 0x000fe20008000000 */
[----:B------:R-:W-:Y:S01]  /*1da40*/  @UP0 USHF.R.U32.HI UR11, URZ, UR14, UR13 ;  /* 0x0000000e3f0b0299 */ /* 0x000fe2000801160d */
[----:B------:R-:W-:Y:S02]  /*1da50*/  UMOV UR17, UR9 ;  /* 0x0000000900117c82 */ /* 0x000fe40008000000 */
[----:B------:R-:W-:-:S03]  /*1da60*/  @UP1 ULDC.64 UR12, c[0x0][0x390] ;  /* 0x0000e400000c1ab9 */ /* 0x000fc60000000a00 */
[----:B------:R0:W-:Y:S01]  /*1da70*/  UTMALDG.5D.IM2COL [UR16], [UR56], UR39 ;  /* 0x00000010380073b4 */ /* 0x0001e20008060027 */
[----:B------:R-:W-:Y:S01]  /*1da80*/  UMOV UR14, UR11 ;  /* 0x0000000b000e7c82 */ /* 0x000fe20008000000 */
[----:B0-----:R-:W-:Y:S02]  /*1da90*/  UIMAD.WIDE.U32 UR16, UR11, UR12, URZ ;  /* 0x0000000c0b1072a5 */ /* 0x001fe4000f8e003f */
[----:B------:R-:W-:Y:S02]  /*1daa0*/  UIADD3 UR19, -UR11, URZ, URZ ;  /* 0x0000003f0b137290 */ /* 0x000fe4000fffe13f */
[----:B------:R-:W-:Y:S01]  /*1dab0*/  @UP1 USHF.R.U32.HI UR14, URZ, UR13, UR17 ;  /* 0x0000000d3f0e1299 */ /* 0x000fe20008011611 */
[----:B------:R-:W-:Y:S02]  /*1dac0*/  @UP2 ULDC UR12, c[0x0][0x39c] ;  /* 0x0000e700000c2ab9 */ /* 0x000fe40000000800 */
[----:B------:R-:W-:Y:S01]  /*1dad0*/  @UP2 ULDC UR16, c[0x0][0x3a0] ;  /* 0x0000e80000102ab9 */ /* 0x000fe20000000800 */
[----:B------:R-:W-:-:S02]  /*1dae0*/  UIMAD.WIDE.U32 UR12, UR14, UR12, URZ ;  /* 0x0000000c0e0c72a5 */ /* 0x000fc4000f8e003f */
[----:B------:R-:W-:Y:S02]  /*1daf0*/  UIADD3 UR20, -UR14, URZ, URZ ;  /* 0x0000003f0e147290 */ /* 0x000fe4000fffe13f */
[----:B------:R-:W-:Y:S01]  /*1db00*/  UMOV UR22, UR14 ;  /* 0x0000000e00167c82 */ /* 0x000fe20008000000 */
[----:B------:R-:W-:Y:S02]  /*1db10*/  @UP2 USHF.R.U32.HI UR22, URZ, UR16, UR13 ;  /* 0x000000103f162299 */ /* 0x000fe4000801160d */
[----:B------:R-:W-:Y:S01]  /*1db20*/  @UP0 ULDC UR12, c[0x0][0x384] ;  /* 0x0000e100000c0ab9 */ /* 0x000fe20000000800 */
[----:B------:R-:W-:Y:S02]  /*1db30*/  UIMAD UR20, UR31, UR20, UR11 ;  /* 0x000000141f1472a4 */ /* 0x000fe4000f8e020b */
[----:B------:R-:W-:Y:S02]  /*1db40*/  UIADD3 UR21, -UR22, URZ, URZ ;  /* 0x0000003f16157290 */ /* 0x000fe4000fffe13f */
[----:B------:R-:W-:-:S02]  /*1db50*/  UIMAD UR19, UR15, UR19, UR48 ;  /* 0x000000130f1372a4 */ /* 0x000fc4000f8e0230 */
[----:B------:R-:W-:Y:S02]  /*1db60*/  UIMAD UR21, UR23, UR21, UR14 ;  /* 0x00000015171572a4 */ /* 0x000fe4000f8e020e */
[----:B------:R-:W-:Y:S02]  /*1db70*/  UIMAD.WIDE.U32 UR12, UR26, UR12, URZ ;  /* 0x0000000c1a0c72a5 */ /* 0x000fe4000f8e003f */
[----:B------:R-:W-:Y:S02]  /*1db80*/  UIMAD UR19, UR19, UR4, UR59 ;  /* 0x00000004131372a4 */ /* 0x000fe4000f8e023b */
[----:B------:R-:W-:Y:S02]  /*1db90*/  UIMAD UR20, UR20, UR5, UR6 ;  /* 0x00000005141472a4 */ /* 0x000fe4000f8e0206 */
[----:B------:R-:W-:Y:S02]  /*1dba0*/  UIMAD UR21, UR21, UR34, UR7 ;  /* 0x00000022151572a4 */ /* 0x000fe4000f8e0207 */
[----:B------:R-:W-:Y:S01]  /*1dbb0*/  UIADD3 UR16, UR8, 0x8000, URZ ;  /* 0x0000800008107890 */ /* 0x000fe2000fffe03f */
[----:B------:R-:W-:Y:S01]  /*1dbc0*/  @UP0 ULDC UR12, c[0x0][0x388] ;  /* 0x0000e200000c0ab9 */ /* 0x000fe20000000800 */
[----:B------:R-:W-:Y:S01]  /*1dbd0*/  UMOV UR11, UR26 ;  /* 0x0000001a000b7c82 */ /* 0x000fe20008000000 */
[----:B------:R-:W-:Y:S01]  /*1dbe0*/  @UP0 USHF.R.U32.HI UR11, URZ, UR12, UR13 ;  /* 0x0000000c3f0b0299 */ /* 0x000fe2000801160d */
[----:B------:R-:W-:-:S02]  /*1dbf0*/  UMOV UR17, UR9 ;  /* 0x0000000900117c82 */ /* 0x000fc40008000000 */
[----:B------:R-:W-:-:S03]  /*1dc00*/  @UP1 ULDC.64 UR12, c[0x0][0x390] ;  /* 0x0000e400000c1ab9 */ /* 0x000fc60000000a00 */
[----:B------:R0:W-:Y:S01]  /*1dc10*/  UTMALDG.5D.IM2COL [UR16], [UR56], UR39 ;  /* 0x00000010380073b4 */ /* 0x0001e20008060027 */
[----:B------:R-:W-:Y:S01]  /*1dc20*/  UMOV UR14, UR11 ;  /* 0x0000000b000e7c82 */ /* 0x000fe20008000000 */
[----:B0-----:R-:W-:-:S03]  /*1dc30*/  UIMAD.WIDE.U32 UR16, UR11, UR12, URZ ;  /* 0x0000000c0b1072a5 */ /* 0x001fc6000f8e003f */
[----:B------:R-:W-:-:S04]  /*1dc40*/  @UP2 ULDC UR12, c[0x0][0x39c] ;  /* 0x0000e700000c2ab9 */ /* 0x000fc80000000800 */
[----:B------:R-:W-:Y:S01]  /*1dc50*/  @UP1 UMOV UR16, UR17 ;  /* 0x0000001100101c82 */ /* 0x000fe20008000000 */
[----:B------:R-:W-:Y:S01]  /*1dc60*/  UMOV UR17, UR9 ;  /* 0x0000000900117c82 */ /* 0x000fe20008000000 */
[----:B------:R-:W-:Y:S02]  /*1dc70*/  @UP1 USHF.R.U32.HI UR14, URZ, UR13, UR16 ;  /* 0x0000000d3f0e1299 */ /* 0x000fe40008011610 */
[----:B------:R-:W-:Y:S02]  /*1dc80*/  UIADD3 UR16, UR8, 0x8800, URZ ;  /* 0x0000880008107890 */ /* 0x000fe4000fffe03f */
[----:B------:R-:W-:Y:S02]  /*1dc90*/  UIMAD.WIDE.U32 UR12, UR14, UR12, URZ ;  /* 0x0000000c0e0c72a5 */ /* 0x000fe4000f8e003f */
[----:B------:R-:W-:Y:S02]  /*1dca0*/  UIADD3 UR20, -UR14, URZ, URZ ;  /* 0x0000003f0e147290 */ /* 0x000fe4000fffe13f */
[----:B------:R-:W-:-:S02]  /*1dcb0*/  UMOV UR22, UR14 ;  /* 0x0000000e00167c82 */ /* 0x000fc40008000000 */
[----:B------:R-:W-:Y:S01]  /*1dcc0*/  UIMAD UR20, UR31, UR20, UR11 ;  /* 0x000000141f1472a4 */ /* 0x000fe2000f8e020b */
[----:B------:R-:W-:Y:S01]  /*1dcd0*/  @UP2 UMOV UR12, UR13 ;  /* 0x0000000d000c2c82 */ /* 0x000fe20008000000 */
[----:B------:R-:W-:Y:S01]  /*1dce0*/  @UP2 ULDC UR13, c[0x0][0x3a0] ;  /* 0x0000e800000d2ab9 */ /* 0x000fe20000000800 */
[----:B------:R-:W-:Y:S02]  /*1dcf0*/  UIADD3 UR11, -UR11, URZ, URZ ;  /* 0x0000003f0b0b7290 */ /* 0x000fe4000fffe13f */
[----:B------:R-:W-:Y:S02]  /*1dd00*/  @UP2 USHF.R.U32.HI UR22, URZ, UR13, UR12 ;  /* 0x0000000d3f162299 */ /* 0x000fe4000801160c */
[----:B------:R-:W-:Y:S02]  /*1dd10*/  UIMAD UR11, UR15, UR11, UR43 ;  /* 0x0000000b0f0b72a4 */ /* 0x000fe4000f8e022b */
[----:B------:R-:W-:Y:S01]  /*1dd20*/  UIADD3 UR21, -UR22, URZ, URZ ;  /* 0x0000003f16157290 */ /* 0x000fe2000fffe13f */
[----:B------:R-:W-:Y:S01]  /*1dd30*/  @UP0 ULDC UR12, c[0x0][0x384] ;  /* 0x0000e100000c0ab9 */ /* 0x000fe20000000800 */
[----:B------:R-:W-:-:S02]  /*1dd40*/  UIMAD UR19, UR11, UR4, UR59 ;  /* 0x000000040b1372a4 */ /* 0x000fc4000f8e023b */
[----:B------:R-:W-:Y:S02]  /*1dd50*/  UIMAD UR21, UR23, UR21, UR14 ;  /* 0x00000015171572a4 */ /* 0x000fe4000f8e020e */
[----:B------:R-:W-:Y:S02]  /*1dd60*/  UIMAD.WIDE.U32 UR12, UR27, UR12, URZ ;  /* 0x0000000c1b0c72a5 */ /* 0x000fe4000f8e003f */
[----:B------:R-:W-:Y:S02]  /*1dd70*/  UIMAD UR20, UR20, UR5, UR6 ;  /* 0x00000005141472a4 */ /* 0x000fe4000f8e0206 */
[----:B------:R-:W-:Y:S01]  /*1dd80*/  UIMAD UR21, UR21, UR34, UR7 ;  /* 0x00000022151572a4 */ /* 0x000fe2000f8e0207 */
[----:B------:R-:W-:Y:S02]  /*1dd90*/  UMOV UR11, UR27 ;  /* 0x0000001b000b7c82 */ /* 0x000fe40008000000 */
[----:B------:R-:W-:Y:S01]  /*1dda0*/  @UP0 UMOV UR12, UR13 ;  /* 0x0000000d000c0c82 */ /* 0x000fe20008000000 */
[----:B------:R-:W-:-:S02]  /*1ddb0*/  @UP0 ULDC UR13, c[0x0][0x388] ;  /* 0x0000e200000d0ab9 */ /* 0x000fc40000000800 */
[----:B------:R-:W-:-:S03]  /*1ddc0*/  @UP0 USHF.R.U32.HI UR11, URZ, UR13, UR12 ;  /* 0x0000000d3f0b0299 */ /* 0x000fc6000801160c */
[----:B------:R-:W-:Y:S01]  /*1ddd0*/  @UP1 ULDC.64 UR12, c[0x0][0x390] ;  /* 0x0000e400000c1ab9 */ /* 0x000fe20000000a00 */
[----:B------:R0:W-:Y:S03]  /*1dde0*/  UTMALDG.5D.IM2COL [UR16], [UR56], UR39 ;  /* 0x00000010380073b4 */ /* 0x0001e60008060027 */
        /* <DEDUP_REMOVED lines=15> */
[----:B------:R-:W-:Y:S01]  /*1dee0*/  UIMAD UR11, UR15, UR11, UR24 ;  /* 0x0000000b0f0b72a4 */ /* 0x000fe2000f8e0218 */
[----:B------:R-:W-:Y:S01]  /*1def0*/  R2UR UR24, R50 ;  /* 0x00000000321872ca */ /* 0x000fe200000e0000 */
        /* <DEDUP_REMOVED lines=27> */
[----:B------:R-:W-:Y:S01]  /*1e0b0*/  @UP2 USHF.R.U32.HI UR22, URZ, UR13, UR12 ;  /* 0x0000000d3f162299 */ /* 0x000fe2000801160c */
[C---:B------:R-:W-:Y:S01]  /*1e0c0*/  R2UR UR13, R51.reuse ;  /* 0x00000000330d72ca */ /* 0x040fe200000e0000 */
[----:B------:R-:W-:Y:S01]  /*1e0d0*/  UIMAD UR11, UR15, UR11, UR24 ;  /* 0x0000000b0f0b72a4 */ /* 0x000fe2000f8e0218 */
[----:B------:R-:W-:Y:S01]  /*1e0e0*/  R2UR UR24, R51 ;  /* 0x00000000331872ca */ /* 0x000fe200000e0000 */
[----:B------:R-:W-:Y:S02]  /*1e0f0*/  UIADD3 UR21, -UR22, URZ, URZ ;  /* 0x0000003f16157290 */ /* 0x000fe4000fffe13f */
[----:B------:R-:W-:-:S02]  /*1e100*/  UIMAD UR19, UR11, UR4, UR59 ;  /* 0x000000040b1372a4 */ /* 0x000fc4000f8e023b */
[----:B------:R-:W-:Y:S02]  /*1e110*/  UIMAD UR21, UR23, UR21, UR14 ;  /* 0x00000015171572a4 */ /* 0x000fe4000f8e020e */
[----:B------:R-:W-:Y:S02]  /*1e120*/  UIMAD UR20, UR20, UR5, UR6 ;  /* 0x00000005141472a4 */ /* 0x000fe4000f8e0206 */
[----:B------:R-:W-:Y:S01]  /*1e130*/  UIMAD UR21, UR21, UR34, UR7 ;  /* 0x00000022151572a4 */ /* 0x000fe2000f8e0207 */
[----:B------:R-:W-:Y:S01]  /*1e140*/  @UP0 ULDC UR12, c[0x0][0x388] ;  /* 0x0000e200000c0ab9 */ /* 0x000fe20000000800 */
[----:B------:R-:W-:Y:S01]  /*1e150*/  UMOV UR11, UR13 ;  /* 0x0000000d000b7c82 */ /* 0x000fe20008000000 */
[----:B------:R-:W-:-:S06]  /*1e160*/  @UP2 ULDC UR14, c[0x0][0x3a0] ;  /* 0x0000e800000e2ab9 */ /* 0x000fcc0000000800 */
[----:B------:R0:W-:Y:S02]  /*1e170*/  UTMALDG.5D.IM2COL [UR16], [UR56], UR39 ;  /* 0x00000010380073b4 */ /* 0x0001e40008060027 */
[----:B0-----:R-:W-:Y:S02]  /*1e180*/  @UP0 ULDC UR16, c[0x0][0x384] ;  /* 0x0000e10000100ab9 */ /* 0x001fe40000000800 */
[----:B------:R-:W-:-:S07]  /*1e190*/  UIMAD.WIDE.U32 UR16, UR13, UR16, URZ ;  /* 0x000000100d1072a5 */ /* 0x000fce000f8e003f */
[----:B------:R-:W-:Y:S02]  /*1e1a0*/  @UP0 UMOV UR16, UR17 ;  /* 0x0000001100100c82 */ /* 0x000fe40008000000 */
[----:B------:R-:W-:-:S03]  /*1e1b0*/  @UP0 USHF.R.U32.HI UR11, URZ, UR12, UR16 ;  /* 0x0000000c3f0b0299 */ /* 0x000fc60008011610 */
[----:B------:R-:W-:Y:S02]  /*1e1c0*/  @UP1 ULDC.64 UR16, c[0x0][0x390] ;  /* 0x0000e40000101ab9 */ /* 0x000fe40000000a00 */
[----:B------:R-:W-:Y:S02]  /*1e1d0*/  UIMAD.WIDE.U32 UR18, UR11, UR16, URZ ;  /* 0x000000100b1272a5 */ /* 0x000fe4000f8e003f */
[----:B------:R-:W-:Y:S01]  /*1e1e0*/  UMOV UR12, UR11 ;  /* 0x0000000b000c7c82 */ /* 0x000fe20008000000 */
[----:B------:R-:W-:-:S04]  /*1e1f0*/  @UP2 ULDC UR16, c[0x0][0x39c] ;  /* 0x0000e70000102ab9 */ /* 0x000fc80000000800 */
[----:B------:R-:W-:Y:S02]  /*1e200*/  @UP1 UMOV UR18, UR19 ;  /* 0x0000001300121c82 */ /* 0x000fe40008000000 */
[----:B------:R-:W-:-:S03]  /*1e210*/  @UP1 USHF.R.U32.HI UR12, URZ, UR17, UR18 ;  /* 0x000000113f0c1299 */ /* 0x000fc60008011612 */
[----:B------:R-:W-:Y:S01]  /*1e220*/  UMOV UR18, UR10 ;  /* 0x0000000a00127c82 */ /* 0x000fe20008000000 */
[----:B------:R-:W-:Y:S02]  /*1e230*/  UIMAD.WIDE.U32 UR16, UR12, UR16, URZ ;  /* 0x000000100c1072a5 */ /* 0x000fe4000f8e003f */
[----:B------:R-:W-:Y:S02]  /*1e240*/  UIADD3 UR20, -UR12, URZ, URZ ;  /* 0x0000003f0c147290 */ /* 0x000fe4000fffe13f */
[----:B------:R-:W-:Y:S02]  /*1e250*/  UMOV UR22, UR12 ;  /* 0x0000000c00167c82 */ /* 0x000fe40008000000 */
[----:B------:R-:W-:Y:S01]  /*1e260*/  UIMAD UR20, UR31, UR20, UR11 ;  /* 0x000000141f1472a4 */ /* 0x000fe2000f8e020b */
[----:B------:R-:W-:Y:S01]  /*1e270*/  @UP2 UMOV UR16, UR17 ;  /* 0x0000001100102c82 */ /* 0x000fe20008000000 */
[----:B------:R-:W-:Y:S02]  /*1e280*/  UIADD3 UR11, -UR11, URZ, URZ ;  /* 0x0000003f0b0b7290 */ /* 0x000fe4000fffe13f */
[----:B------:R-:W-:-:S02]  /*1e290*/  @UP2 USHF.R.U32.HI UR22, URZ, UR14, UR16 ;  /* 0x0000000e3f162299 */ /* 0x000fc40008011610 */
[----:B------:R-:W-:Y:S01]  /*1e2a0*/  UIMAD UR11, UR15, UR11, UR24 ;  /* 0x0000000b0f0b72a4 */ /* 0x000fe2000f8e0218 */
[C---:B------:R-:W-:Y:S01]  /*1e2b0*/  R2UR UR24, R52.reuse ;  /* 0x00000000341872ca */ /* 0x040fe200000e0000 */
[----:B------:R-:W-:Y:S02]  /*1e2c0*/  UIADD3 UR21, -UR22, URZ, URZ ;  /* 0x0000003f16157290 */ /* 0x000fe4000fffe13f */
[----:B------:R-:W-:Y:S02]  /*1e2d0*/  UIMAD UR19, UR11, UR4, UR59 ;  /* 0x000000040b1372a4 */ /* 0x000fe4000f8e023b */
[----:B------:R-:W-:Y:S01]  /*1e2e0*/  UIMAD UR21, UR23, UR21, UR12 ;  /* 0x00000015171572a4 */ /* 0x000fe2000f8e020c */
[----:B------:R-:W-:Y:S01]  /*1e2f0*/  R2UR UR12, R52 ;  /* 0x00000000340c72ca */ /* 0x000fe200000e0000 */
[----:B------:R-:W-:Y:S02]  /*1e300*/  UIMAD UR20, UR20, UR5, UR6 ;  /* 0x00000005141472a4 */ /* 0x000fe4000f8e0206 */
[----:B------:R-:W-:-:S02]  /*1e310*/  UIMAD UR21, UR21, UR34, UR7 ;  /* 0x00000022151572a4 */ /* 0x000fc4000f8e0207 */
[----:B------:R-:W-:Y:S01]  /*1e320*/  UIADD3 UR16, UR8, 0xa000, URZ ;  /* 0x0000a00008107890 */ /* 0x000fe2000fffe03f */
[----:B------:R-:W-:Y:S01]  /*1e330*/  UMOV UR17, UR9 ;  /* 0x0000000900117c82 */ /* 0x000fe20008000000 */
[----:B------:R-:W-:-:S06]  /*1e340*/  @UP0 ULDC UR14, c[0x0][0x388] ;  /* 0x0000e200000e0ab9 */ /* 0x000fcc0000000800 */
[----:B------:R-:W-:Y:S01]  /*1e350*/  UMOV UR11, UR12 ;  /* 0x0000000c000b7c82 */ /* 0x000fe20008000000 */
        /* <DEDUP_REMOVED lines=17> */
[----:B------:R-:W-:Y:S01]  /*1e470*/  @UP2 ULDC UR17, c[0x0][0x3a0] ;  /* 0x0000e80000112ab9 */ /* 0x000fe20000000800 */
[----:B------:R-:W-:-:S02]  /*1e480*/  UIADD3 UR11, -UR11, URZ, URZ ;  /* 0x0000003f0b0b7290 */ /* 0x000fc4000fffe13f */
[----:B------:R-:W-:Y:S02]  /*1e490*/  @UP2 USHF.R.U32.HI UR22, URZ, UR17, UR16 ;  /* 0x000000113f162299 */ /* 0x000fe40008011610 */
[----:B------:R-:W-:Y:S01]  /*1e4a0*/  UIMAD UR11, UR15, UR11, UR24 ;  /* 0x0000000b0f0b72a4 */ /* 0x000fe2000f8e0218 */
[----:B------:R-:W-:Y:S01]  /*1e4b0*/  R2UR UR24, R53 ;  /* 0x00000000351872ca */ /* 0x000fe200000e0000 */
[----:B------:R-:W-:Y:S02]  /*1e4c0*/  UIADD3 UR21, -UR22, URZ, URZ ;  /* 0x0000003f16157290 */ /* 0x000fe4000fffe13f */
[----:B------:R-:W-:Y:S02]  /*1e4d0*/  UIMAD UR19, UR11, UR4, UR59 ;  /* 0x000000040b1372a4 */ /* 0x000fe4000f8e023b */
[----:B------:R-:W-:Y:S02]  /*1e4e0*/  UIMAD UR21, UR23, UR21, UR14 ;  /* 0x00000015171572a4 */ /* 0x000fe4000f8e020e */
[----:B------:R-:W-:-:S02]  /*1e4f0*/  UIMAD UR20, UR20, UR5, UR6 ;  /* 0x00000005141472a4 */ /* 0x000fc4000f8e0206 */
[----:B------:R-:W-:Y:S02]  /*1e500*/  UIMAD UR21, UR21, UR34, UR7 ;  /* 0x00000022151572a4 */ /* 0x000fe4000f8e0207 */
[----:B------:R-:W-:Y:S01]  /*1e510*/  UIADD3 UR16, UR8, 0xa800, URZ ;  /* 0x0000a80008107890 */ /* 0x000fe2000fffe03f */
[----:B------:R-:W-:Y:S01]  /*1e520*/  UMOV UR17, UR9 ;  /* 0x0000000900117c82 */ /* 0x000fe20008000000 */
[----:B------:R-:W-:Y:S01]  /*1e530*/  @UP0 ULDC UR14, c[0x0][0x388] ;  /* 0x0000e200000e0ab9 */ /* 0x000fe20000000800 */
[----:B------:R-:W-:-:S06]  /*1e540*/  UMOV UR11, UR42 ;  /* 0x0000002a000b7c82 */ /* 0x000fcc0008000000 */
[----:B------:R0:W-:Y:S02]  /*1e550*/  UTMALDG.5D.IM2COL [UR16], [UR56], UR39 ;  /* 0x00000010380073b4 */ /* 0x0001e40008060027 */
[----:B0-----:R-:W-:Y:S02]  /*1e560*/  @UP0 ULDC UR16, c[0x0][0x384] ;  /* 0x0000e10000100ab9 */ /* 0x001fe40000000800 */
[----:B------:R-:W-:Y:S02]  /*1e570*/  UIMAD.WIDE.U32 UR16, UR42, UR16, URZ ;  /* 0x000000102a1072a5 */ /* 0x000fe4000f8e003f */
[----:B------:R-:W-:-:S05]  /*1e580*/  UIADD3 UR42, UR10, 0x20, URZ ;  /* 0x000000200a2a7890 */ /* 0x000fca000fffe03f */
        /* <DEDUP_REMOVED lines=61> */
[----:B------:R-:W-:-:S03]  /*1e960*/  UIMAD.WIDE.U32 UR16, UR41, UR16, URZ ;  /* 0x00000010291072a5 */ /* 0x000fc6000f8e003f */
[----:B------:R-:W-:-:S04]  /*1e970*/  UMOV UR41, UR9 ;  /* 0x0000000900297c82 */ /* 0x000fc80008000000 */
        /* <DEDUP_REMOVED lines=18> */
[C---:B------:R-:W-:Y:S01]  /*1eaa0*/  R2UR UR33, R56.reuse ;  /* 0x00000000382172ca */ /* 0x040fe200000e0000 */
[----:B------:R-:W-:Y:S02]  /*1eab0*/  UIADD3 UR21, -UR22, URZ, URZ ;  /* 0x0000003f16157290 */ /* 0x000fe4000fffe13f */
[----:B------:R-:W-:Y:S02]  /*1eac0*/  UIMAD UR19, UR11, UR4, UR59 ;  /* 0x000000040b1372a4 */ /* 0x000fe4000f8e023b */
[----:B------:R-:W-:Y:S01]  /*1ead0*/  UIMAD UR21, UR23, UR21, UR14 ;  /* 0x00000015171572a4 */ /* 0x000fe2000f8e020e */
[----:B------:R-:W-:Y:S01]  /*1eae0*/  R2UR UR14, R56 ;  /* 0x00000000380e72ca */ /* 0x000fe200000e0000 */
[----:B------:R-:W-:-:S02]  /*1eaf0*/  UIMAD UR20, UR20, UR5, UR6 ;  /* 0x00000005141472a4 */ /* 0x000fc4000f8e0206 */
[----:B------:R-:W-:Y:S02]  /*1eb00*/  UIMAD UR21, UR21, UR34, UR7 ;  /* 0x00000022151572a4 */ /* 0x000fe4000f8e0207 */
[----:B------:R-:W-:Y:S01]  /*1eb10*/  UIADD3 UR16, UR8, 0xc000, URZ ;  /* 0x0000c00008107890 */ /* 0x000fe2000fffe03f */
[----:B------:R-:W-:-:S07]  /*1eb20*/  UMOV UR17, UR9 ;  /* 0x0000000900117c82 */ /* 0x000fce0008000000 */
[----:B------:R-:W-:Y:S01]  /*1eb30*/  UMOV UR11, UR14 ;  /* 0x0000000e000b7c82 */ /* 0x000fe20008000000 */
[----:B------:R0:W-:Y:S02]  /*1eb40*/  UTMALDG.5D.IM2COL [UR16], [UR56], UR39 ;  /* 0x00000010380073b4 */ /* 0x0001e40008060027 */
[----:B0-----:R-:W-:Y:S02]  /*1eb50*/  @UP0 ULDC UR16, c[0x0][0x384] ;  /* 0x0000e10000100ab9 */ /* 0x001fe40000000800 */
[----:B------:R-:W-:-:S07]  /*1eb60*/  UIMAD.WIDE.U32 UR16, UR14, UR16, URZ ;  /* 0x000000100e1072a5 */ /* 0x000fce000f8e003f */
[----:B------:R-:W-:Y:S01]  /*1eb70*/  @UP0 UMOV UR16, UR17 ;  /* 0x0000001100100c82 */ /* 0x000fe20008000000 */
[----:B------:R-:W-:Y:S02]  /*1eb80*/  @UP0 ULDC UR17, c[0x0][0x388] ;  /* 0x0000e20000110ab9 */ /* 0x000fe40000000800 */
[----:B------:R-:W-:-:S03]  /*1eb90*/  @UP0 USHF.R.U32.HI UR11, URZ, UR17, UR16 ;  /* 0x000000113f0b0299 */ /* 0x000fc60008011610 */
[----:B------:R-:W-:Y:S02]  /*1eba0*/  @UP1 ULDC.64 UR16, c[0x0][0x390] ;  /* 0x0000e40000101ab9 */ /* 0x000fe40000000a00 */
[----:B------:R-:W-:-:S03]  /*1ebb0*/  UIMAD.WIDE.U32 UR18, UR11, UR16, URZ ;  /* 0x000000100b1272a5 */ /* 0x000fc6000f8e003f */
[----:B------:R-:W-:-:S04]  /*1ebc0*/  @UP2 ULDC UR16, c[0x0][0x39c] ;  /* 0x0000e70000102ab9 */ /* 0x000fc80000000800 */
[----:B------:R-:W-:Y:S01]  /*1ebd0*/  UMOV UR18, UR11 ;  /* 0x0000000b00127c82 */ /* 0x000fe20008000000 */
[----:B------:R-:W-:-:S04]  /*1ebe0*/  @UP1 USHF.R.U32.HI UR18, URZ, UR17, UR19 ;  /* 0x000000113f121299 */ /* 0x000fc80008011613 */
[----:B------:R-:W-:Y:S02]  /*1ebf0*/  UIMAD.WIDE.U32 UR16, UR18, UR16, URZ ;  /* 0x00000010121072a5 */ /* 0x000fe4000f8e003f */
[----:B------:R-:W-:Y:S02]  /*1ec00*/  UIADD3 UR20, -UR18, URZ, URZ ;  /* 0x0000003f12147290 */ /* 0x000fe4000fffe13f */
[----:B------:R-:W-:Y:S02]  /*1ec10*/  UMOV UR22, UR18 ;  /* 0x0000001200167c82 */ /* 0x000fe40008000000 */
[----:B------:R-:W-:Y:S01]  /*1ec20*/  UIMAD UR20, UR31, UR20, UR11 ;  /* 0x000000141f1472a4 */ /* 0x000fe2000f8e020b */
[----:B------:R-:W-:Y:S01]  /*1ec30*/  @UP2 UMOV UR16, UR17 ;  /* 0x0000001100102c82 */ /* 0x000fe20008000000 */
[----:B------:R-:W-:Y:S01]  /*1ec40*/  @UP2 ULDC UR17, c[0x0][0x3a0] ;  /* 0x0000e80000112ab9 */ /* 0x000fe20000000800 */
[----:B------:R-:W-:Y:S02]  /*1ec50*/  UIADD3 UR11, -UR11, URZ, URZ ;  /* 0x0000003f0b0b7290 */ /* 0x000fe4000fffe13f */
[----:B------:R-:W-:-:S02]  /*1ec60*/  @UP2 USHF.R.U32.HI UR22, URZ, UR17, UR16 ;  /* 0x000000113f162299 */ /* 0x000fc40008011610 */
[----:B------:R-:W-:Y:S01]  /*1ec70*/  UIMAD UR11, UR15, UR11, UR33 ;  /* 0x0000000b0f0b72a4 */ /* 0x000fe2000f8e0221 */
[----:B------:R-:W-:Y:S01]  /*1ec80*/  R2UR UR33, R57 ;  /* 0x00000000392172ca */ /* 0x000fe200000e0000 */
[----:B------:R-:W-:Y:S02]  /*1ec90*/  UIADD3 UR21, -UR22, URZ, URZ ;  /* 0x0000003f16157290 */ /* 0x000fe4000fffe13f */
[----:B------:R-:W-:Y:S02]  /*1eca0*/  UIMAD UR19, UR11, UR4, UR59 ;  /* 0x000000040b1372a4 */ /* 0x000fe4000f8e023b */
[----:B------:R-:W-:Y:S02]  /*1ecb0*/  UIMAD UR21, UR23, UR21, UR18 ;  /* 0x00000015171572a4 */ /* 0x000fe4000f8e0212 */
[----:B------:R-:W-:Y:S02]  /*1ecc0*/  UIMAD UR20, UR20, UR5, UR6 ;  /* 0x00000005141472a4 */ /* 0x000fe4000f8e0206 */
[----:B------:R-:W-:-:S02]  /*1ecd0*/  UIMAD UR21, UR21, UR34, UR7 ;  /* 0x00000022151572a4 */ /* 0x000fc4000f8e0207 */
[----:B------:R-:W-:Y:S01]  /*1ece0*/  UIADD3 UR16, UR8, 0xc800, URZ ;  /* 0x0000c80008107890 */ /* 0x000fe2000fffe03f */
[----:B------:R-:W-:Y:S01]  /*1ecf0*/  UMOV UR17, UR9 ;  /* 0x0000000900117c82 */ /* 0x000fe20008000000 */
[----:B------:R-:W-:Y:S01]  /*1ed00*/  UMOV UR18, UR10 ;  /* 0x0000000a00127c82 */ /* 0x000fe20008000000 */
[----:B------:R-:W-:-:S06]  /*1ed10*/  UMOV UR11, UR35 ;  /* 0x00000023000b7c82 */ /* 0x000fcc0008000000 */
        /* <DEDUP_REMOVED lines=29> */
[----:B------:R-:W-:-:S07]  /*1eef0*/  UMOV UR18, UR10 ;  /* 0x0000000a00127c82 */ /* 0x000fce0008000000 */
[----:B------:R0:W-:Y:S02]  /*1ef00*/  UTMALDG.5D.IM2COL [UR16], [UR56], UR39 ;  /* 0x00000010380073b4 */ /* 0x0001e40008060027 */
[----:B0-----:R-:W-:Y:S01]  /*1ef10*/  @UP0 ULDC UR16, c[0x0][0x384] ;  /* 0x0000e10000100ab9 */ /* 0x001fe20000000800 */
[----:B------:R-:W-:Y:S01]  /*1ef20*/  UMOV UR20, UR11 ;  /* 0x0000000b00147c82 */ /* 0x000fe20008000000 */
        /* <DEDUP_REMOVED lines=9> */
[----:B------:R-:W-:-:S03]  /*1efc0*/  UIMAD.WIDE.U32 UR16, UR18, UR16, URZ ;  /* 0x00000010121072a5 */ /* 0x000fc6000f8e003f */
[----:B------:R-:W-:-:S04]  /*1efd0*/  UMOV UR22, UR18 ;  /* 0x0000001200167c82 */ /* 0x000fc80008000000 */
[----:B------:R-:W-:Y:S01]  /*1efe0*/  @UP2 UMOV UR16, UR17 ;  /* 0x0000001100102c82 */ /* 0x000fe20008000000 */
[----:B------:R-:W-:Y:S02]  /*1eff0*/  @UP2 ULDC UR17, c[0x0][0x3a0] ;  /* 0x0000e80000112ab9 */ /* 0x000fe40000000800 */
[----:B------:R-:W-:Y:S02]  /*1f000*/  @UP2 USHF.R.U32.HI UR22, URZ, UR17, UR16 ;  /* 0x000000113f162299 */ /* 0x000fe40008011610 */
[----:B------:R-:W-:Y:S02]  /*1f010*/  UIADD3 UR16, -UR18, URZ, URZ ;  /* 0x0000003f12107290 */ /* 0x000fe4000fffe13f */
[----:B------:R-:W-:Y:S02]  /*1f020*/  UIADD3 UR21, -UR22, URZ, URZ ;  /* 0x0000003f16157290 */ /* 0x000fe4000fffe13f */
[----:B------:R-:W-:Y:S02]  /*1f030*/  UIADD3 UR17, -UR20, URZ, URZ ;  /* 0x0000003f14117290 */ /* 0x000fe4000fffe13f */
[----:B------:R-:W-:-:S02]  /*1f040*/  UIMAD UR16, UR31, UR16, UR20 ;  /* 0x000000101f1072a4 */ /* 0x000fc4000f8e0214 */
[----:B------:R-:W-:Y:S02]  /*1f050*/  UIMAD UR21, UR23, UR21, UR18 ;  /* 0x00000015171572a4 */ /* 0x000fe4000f8e0212 */
[----:B------:R-:W-:Y:S01]  /*1f060*/  UIMAD UR17, UR15, UR17, UR33 ;  /* 0x000000110f1172a4 */ /* 0x000fe2000f8e0221 */
[----:B------:R-:W-:Y:S01]  /*1f070*/  R2UR UR33, R59 ;  /* 0x000000003b2172ca */ /* 0x000fe200000e0000 */
[----:B------:R-:W-:Y:S02]  /*1f080*/  UIMAD UR20, UR16, UR5, UR6 ;  /* 0x00000005101472a4 */ /* 0x000fe4000f8e0206 */
[----:B------:R-:W-:Y:S02]  /*1f090*/  UIMAD UR19, UR17, UR4, UR59 ;  /* 0x00000004111372a4 */ /* 0x000fe4000f8e023b */
[----:B------:R-:W-:Y:S02]  /*1f0a0*/  UIMAD UR21, UR21, UR34, UR7 ;  /* 0x00000022151572a4 */ /* 0x000fe4000f8e0207 */
[----:B------:R-:W-:Y:S01]  /*1f0b0*/  UIADD3 UR16, UR8, 0xd800, URZ ;  /* 0x0000d80008107890 */ /* 0x000fe2000fffe03f */
[----:B------:R-:W-:Y:S01]  /*1f0c0*/  UMOV UR17, UR9 ;  /* 0x0000000900117c82 */ /* 0x000fe20008000000 */
[----:B------:R-:W-:-:S07]  /*1f0d0*/  UMOV UR18, UR10 ;  /* 0x0000000a00127c82 */ /* 0x000fce0008000000 */
[----:B------:R0:W-:Y:S02]  /*1f0e0*/  UTMALDG.5D.IM2COL [UR16], [UR56], UR39 ;  /* 0x00000010380073b4 */ /* 0x0001e40008060027 */
[----:B0-----:R-:W-:Y:S01]  /*1f0f0*/  @UP0 ULDC UR16, c[0x0][0x384] ;  /* 0x0000e10000100ab9 */ /* 0x001fe20000000800 */
[----:B------:R-:W-:Y:S01]  /*1f100*/  UMOV UR20, UR47 ;  /* 0x0000002f00147c82 */ /* 0x000fe20008000000 */
[----:B------:R-:W-:Y:S01]  /*1f110*/  UIMAD.WIDE.U32 UR16, UR47, UR16, URZ ;  /* 0x000000102f1072a5 */ /* 0x000fe2000f8e003f */
[----:B------:R-:W-:-:S06]  /*1f120*/  R2UR UR47, R17 ;  /* 0x00000000112f72ca */ /* 0x000fcc00000e0000 */
        /* <DEDUP_REMOVED lines=108> */
[----:B------:R-:W-:Y:S02]  /*1f7f0*/  UIMAD UR17, UR15, UR17, UR40 ;  /* 0x000000110f1172a4 */ /* 0x000fe4000f8e0228 */
[----:B------:R-:W-:Y:S02]  /*1f800*/  UIMAD UR20, UR16, UR5, UR6 ;  /* 0x00000005101472a4 */ /* 0x000fe4000f8e0206 */
[----:B------:R-:W-:Y:S02]  /*1f810*/  UIMAD UR19, UR17, UR4, UR59 ;  /* 0x00000004111372a4 */ /* 0x000fe4000f8e023b */
[----:B------:R-:W-:Y:S02]  /*1f820*/  UIMAD UR21, UR21, UR34, UR7 ;  /* 0x00000022151572a4 */ /* 0x000fe4000f8e0207 */
[----:B------:R-:W-:Y:S01]  /*1f830*/  UIADD3 UR16, UR8, 0xf800, URZ ;  /* 0x0000f80008107890 */ /* 0x000fe2000fffe03f */
[----:B------:R-:W-:Y:S01]  /*1f840*/  UMOV UR17, UR9 ;  /* 0x0000000900117c82 */ /* 0x000fe20008000000 */
[----:B------:R-:W-:Y:S01]  /*1f850*/  UMOV UR18, UR10 ;  /* 0x0000000a00127c82 */ /* 0x000fe20008000000 */
[----:B------:R-:W-:-:S06]  /*1f860*/  UIADD3 UR40, UR8, 0x400, URZ ;  /* 0x0000040008287890 */ /* 0x000fcc000fffe03f */
[----:B------:R0:W-:Y:S02]  /*1f870*/  UTMALDG.5D.IM2COL [UR16], [UR56], UR39 ;  /* 0x00000010380073b4 */ /* 0x0001e40008060027 */
[----:B0-----:R-:W-:Y:S01]  /*1f880*/  @UP0 ULDC UR16, c[0x0][0x384] ;  /* 0x0000e10000100ab9 */ /* 0x001fe20000000800 */
[----:B------:R-:W-:Y:S01]  /*1f890*/  R2UR UR21, R32 ;  /* 0x00000000201572ca */ /* 0x000fe200000e0000 */
        /* <DEDUP_REMOVED lines=16> */
[----:B------:R-:W-:Y:S01]  /*1f9a0*/  UIMAD UR16, UR15, UR16, UR47 ;  /* 0x000000100f1072a4 */ /* 0x000fe2000f8e022f */
[----:B------:R-:W-:Y:S01]  /*1f9b0*/  R2UR UR47, R11 ;  /* 0x000000000b2f72ca */ /* 0x000fe200000e0000 */
[----:B------:R-:W-:Y:S01]  /*1f9c0*/  UIMAD UR17, UR31, UR17, UR49 ;  /* 0x000000111f1172a4 */ /* 0x000fe2000f8e0231 */
[----:B------:R-:W-:Y:S01]  /*1f9d0*/  IADD3 R11, R9, 0x1, RZ ;  /* 0x00000001090b7810 */ /* 0x000fe20007ffe0ff */
[----:B------:R-:W-:-:S02]  /*1f9e0*/  UIMAD UR43, UR16, UR4, UR59 ;  /* 0x00000004102b72a4 */ /* 0x000fc4000f8e023b */
[----:B------:R-:W-:Y:S01]  /*1f9f0*/  UIMAD UR44, UR17, UR5, UR6 ;  /* 0x00000005112c72a4 */ /* 0x000fe2000f8e0206 */
[----:B------:R-:W-:Y:S01]  /*1fa00*/  @UP0 ULDC UR16, c[0x0][0x384] ;  /* 0x0000e10000100ab9 */ /* 0x000fe20000000800 */
[----:B------:R-:W-:Y:S02]  /*1fa10*/  UIADD3 UR19, -UR46, URZ, URZ ;  /* 0x0000003f2e137290 */ /* 0x000fe4000fffe13f */
[----:B------:R-:W-:Y:S02]  /*1fa20*/  UIMAD.WIDE.U32 UR16, UR50, UR16, URZ ;  /* 0x00000010321072a5 */ /* 0x000fe4000f8e003f */
[----:B------:R-:W-:Y:S01]  /*1fa30*/  UIMAD UR18, UR23, UR19, UR18 ;  /* 0x00000013171272a4 */ /* 0x000fe2000f8e0212 */
[----:B------:R-:W-:-:S03]  /*1fa40*/  UMOV UR49, UR42 ;  /* 0x0000002a00317c82 */ /* 0x000fc60008000000 */
[----:B------:R-:W-:Y:S01]  /*1fa50*/  UIMAD UR45, UR18, UR34, UR7 ;  /* 0x00000022122d72a4 */ /* 0x000fe2000f8e0207 */
[----:B------:R-:W-:Y:S01]  /*1fa60*/  @UP0 UMOV UR16, UR17 ;  /* 0x0000001100100c82 */ /* 0x000fe20008000000 */
[----:B------:R-:W-:Y:S02]  /*1fa70*/  @UP0 ULDC UR17, c[0x0][0x388] ;  /* 0x0000e20000110ab9 */ /* 0x000fe40000000800 */
[----:B------:R-:W-:-:S03]  /*1fa80*/  @UP0 USHF.R.U32.HI UR50, URZ, UR17, UR16 ;  /* 0x000000113f320299 */ /* 0x000fc60008011610 */
[----:B------:R-:W-:Y:S02]  /*1fa90*/  @UP1 ULDC.64 UR16, c[0x0][0x390] ;  /* 0x0000e40000101ab9 */ /* 0x000fe40000000a00 */
[----:B------:R0:W-:Y:S01]  /*1faa0*/  UTMALDG.5D.IM2COL [UR40], [UR56], UR39 ;  /* 0x00000028380073b4 */ /* 0x0001e20008060027 */
[----:B------:R-:W-:-:S03]  /*1fab0*/  UIMAD.WIDE.U32 UR18, UR50, UR16, URZ ;  /* 0x00000010321272a5 */ /* 0x000fc6000f8e003f */
[----:B------:R-:W-:-:S04]  /*1fac0*/  @UP2 ULDC UR16, c[0x0][0x39c] ;  /* 0x0000e70000102ab9 */ /* 0x000fc80000000800 */
[----:B------:R-:W-:Y:S01]  /*1fad0*/  UMOV UR18, UR50 ;  /* 0x0000003200127c82 */ /* 0x000fe20008000000 */
[----:B------:R-:W-:Y:S02]  /*1fae0*/  @UP1 USHF.R.U32.HI UR18, URZ, UR17, UR19 ;  /* 0x000000113f121299 */ /* 0x000fe40008011613 */
[----:B------:R-:W-:Y:S02]  /*1faf0*/  UIADD3 UR19, -UR50, URZ, URZ ;  /* 0x0000003f32137290 */ /* 0x000fe4000fffe13f */
[----:B------:R-:W-:Y:S02]  /*1fb00*/  UIMAD.WIDE.U32 UR16, UR18, UR16, URZ ;  /* 0x00000010121072a5 */ /* 0x000fe4000f8e003f */
[----:B------:R-:W-:Y:S01]  /*1fb10*/  UIMAD UR19, UR15, UR19, UR21 ;  /* 0x000000130f1372a4 */ /* 0x000fe2000f8e0215 */
[----:B------:R-:W-:Y:S01]  /*1fb20*/  UMOV UR22, UR18 ;  /* 0x0000001200167c82 */ /* 0x000fe20008000000 */
[----:B------:R-:W-:-:S03]  /*1fb30*/  UIADD3 UR20, -UR18, URZ, URZ ;  /* 0x0000003f12147290 */ /* 0x000fc6000fffe13f */
[----:B------:R-:W-:Y:S01]  /*1fb40*/  @UP2 UMOV UR16, UR17 ;  /* 0x0000001100102c82 */ /* 0x000fe20008000000 */
[----:B------:R-:W-:Y:S01]  /*1fb50*/  @UP2 ULDC UR17, c[0x0][0x3a0] ;  /* 0x0000e80000112ab9 */ /* 0x000fe20000000800 */
[----:B------:R-:W-:Y:S01]  /*1fb60*/  UIMAD UR20, UR31, UR20, UR50 ;  /* 0x000000141f1472a4 */ /* 0x000fe2000f8e0232 */
[----:B------:R-:W-:Y:S01]  /*1fb70*/  R2UR UR50, R33 ;  /* 0x00000000213272ca */ /* 0x000fe200000e0000 */
[----:B------:R-:W-:Y:S02]  /*1fb80*/  @UP2 USHF.R.U32.HI UR22, URZ, UR17, UR16 ;  /* 0x000000113f162299 */ /* 0x000fe40008011610 */
[----:B------:R-:W-:Y:S01]  /*1fb90*/  UIMAD UR19, UR19, UR4, UR59 ;  /* 0x00000004131372a4 */ /* 0x000fe2000f8e023b */
[----:B0-----:R-:W-:Y:S01]  /*1fba0*/  R2UR UR45, R13 ;  /* 0x000000000d2d72ca */ /* 0x001fe200000e0000 */
[----:B------:R-:W-:Y:S01]  /*1fbb0*/  UIADD3 UR21, -UR22, URZ, URZ ;  /* 0x0000003f16157290 */ /* 0x000fe2000fffe13f */
[----:B------:R-:W-:Y:S01]  /*1fbc0*/  R2UR UR44, R14 ;  /* 0x000000000e2c72ca */ /* 0x000fe200000e0000 */
[----:B------:R-:W-:Y:S01]  /*1fbd0*/  UIMAD UR20, UR20, UR5, UR6 ;  /* 0x00000005141472a4 */ /* 0x000fe2000f8e0206 */
[----:B------:R-:W-:Y:S01]  /*1fbe0*/  R2UR UR40, R21 ;  /* 0x00000000152872ca */ /* 0x000fe200000e0000 */
[----:B------:R-:W-:Y:S01]  /*1fbf0*/  UIMAD UR21, UR23, UR21, UR18 ;  /* 0x00000015171572a4 */ /* 0x000fe2000f8e0212 */
[----:B------:R-:W-:Y:S01]  /*1fc00*/  R2UR UR43, R15 ;  /* 0x000000000f2b72ca */ /* 0x000fe200000e0000 */
[----:B------:R-:W-:Y:S01]  /*1fc10*/  UIADD3 UR16, UR8, 0xc00, URZ ;  /* 0x00000c0008107890 */ /* 0x000fe2000fffe03f */
[----:B------:R-:W-:Y:S01]  /*1fc20*/  R2UR UR42, R16 ;  /* 0x00000000102a72ca */ /* 0x000fe200000e0000 */
[----:B------:R-:W-:Y:S01]  /*1fc30*/  UIMAD UR21, UR21, UR34, UR7 ;  /* 0x00000022151572a4 */ /* 0x000fe2000f8e0207 */
[----:B------:R-:W-:Y:S01]  /*1fc40*/  R2UR UR41, R20 ;  /* 0x00000000142972ca */ /* 0x000fe200000e0000 */
[----:B------:R-:W-:Y:S01]  /*1fc50*/  UMOV UR17, UR9 ;  /* 0x0000000900117c82 */ /* 0x000fe20008000000 */
[----:B------:R-:W-:Y:S01]  /*1fc60*/  UMOV UR18, UR49 ;  /* 0x0000003100127c82 */ /* 0x000fe20008000000 */
[----:B------:R-:W-:-:S02]  /*1fc70*/  R2UR UR46, R12 ;  /* 0x000000000c2e72ca */ /* 0x000fc400000e0000 */
[----:B------:R-:W-:Y:S01]  /*1fc80*/  MOV R14, UR57 ;  /* 0x00000039000e7c02 */ /* 0x000fe20008000f00 */
[----:B------:R-:W0:Y:S01]  /*1fc90*/  LDC.64 R12, c[0x0][0x3e0] ;  /* 0x0000f800ff0c7b82 */ /* 0x000e220000000a00 */
[----:B------:R-:W-:Y:S01]  /*1fca0*/  MOV R16, UR9 ;  /* 0x0000000900107c02 */ /* 0x000fe20008000f00 */
[----:B------:R1:W-:Y:S01]  /*1fcb0*/  UTMALDG.5D.IM2COL [UR16], [UR56], UR39 ;  /* 0x00000010380073b4 */ /* 0x0003e20008060027 */
[----:B------:R-:W-:Y:S01]  /*1fcc0*/  MOV R15, UR10 ;  /* 0x0000000a000f7c02 */ /* 0x000fe20008000f00 */
[----:B-1----:R-:W-:Y:S02]  /*1fcd0*/  @UP0 ULDC UR16, c[0x0][0x384] ;  /* 0x0000e10000100ab9 */ /* 0x002fe40000000800 */
        /* <DEDUP_REMOVED lines=8> */
[----:B------:R-:W-:Y:S02]  /*1fd60*/  @UP1 USHF.R.U32.HI UR18, URZ, UR17, UR19 ;  /* 0x000000113f121299 */ /* 0x000fe40008011613 */
[----:B------:R-:W-:Y:S02]  /*1fd70*/  UIADD3 UR19, -UR51, URZ, URZ ;  /* 0x0000003f33137290 */ /* 0x000fe4000fffe13f */
[----:B------:R-:W-:Y:S02]  /*1fd80*/  UIMAD.WIDE.U32 UR16, UR18, UR16, URZ ;  /* 0x00000010121072a5 */ /* 0x000fe4000f8e003f */
[----:B------:R-:W-:Y:S02]  /*1fd90*/  UIADD3 UR20, -UR18, URZ, URZ ;  /* 0x0000003f12147290 */ /* 0x000fe4000fffe13f */
[----:B------:R-:W-:Y:S01]  /*1fda0*/  UMOV UR22, UR18 ;  /* 0x0000001200167c82 */ /* 0x000fe20008000000 */
[----:B------:R-:W-:Y:S01]  /*1fdb0*/  UIMAD UR19, UR15, UR19, UR50 ;  /* 0x000000130f1372a4 */ /* 0x000fe2000f8e0232 */
[----:B------:R-:W-:Y:S01]  /*1fdc0*/  R2UR UR50, R34 ;  /* 0x00000000223272ca */ /* 0x000fe200000e0000 */
[----:B------:R-:W-:Y:S01]  /*1fdd0*/  @UP2 UMOV UR16, UR17 ;  /* 0x0000001100102c82 */ /* 0x000fe20008000000 */
[----:B------:R-:W-:Y:S01]  /*1fde0*/  @UP2 ULDC UR17, c[0x0][0x3a0] ;  /* 0x0000e80000112ab9 */ /* 0x000fe20000000800 */
[----:B------:R-:W-:-:S02]  /*1fdf0*/  UIMAD UR20, UR31, UR20, UR51 ;  /* 0x000000141f1472a4 */ /* 0x000fc4000f8e0233 */
[----:B------:R-:W-:Y:S02]  /*1fe00*/  @UP2 USHF.R.U32.HI UR22, URZ, UR17, UR16 ;  /* 0x000000113f162299 */ /* 0x000fe40008011610 */
[----:B------:R-:W-:Y:S02]  /*1fe10*/  UIMAD UR19, UR19, UR4, UR59 ;  /* 0x00000004131372a4 */ /* 0x000fe4000f8e023b */
[----:B------:R-:W-:Y:S02]  /*1fe20*/  UIADD3 UR21, -UR22, URZ, URZ ;  /* 0x0000003f16157290 */ /* 0x000fe4000fffe13f */
[----:B------:R-:W-:Y:S02]  /*1fe30*/  UIMAD UR20, UR20, UR5, UR6 ;  /* 0x00000005141472a4 */ /* 0x000fe4000f8e0206 */
[----:B------:R-:W-:Y:S02]  /*1fe40*/  UIMAD UR21, UR23, UR21, UR18 ;  /* 0x00000015171572a4 */ /* 0x000fe4000f8e0212 */
[----:B------:R-:W-:-:S02]  /*1fe50*/  UIADD3 UR16, UR8, 0x1400, URZ ;  /* 0x0000140008107890 */ /* 0x000fc4000fffe03f */
[----:B------:R-:W-:Y:S01]  /*1fe60*/  UIMAD UR21, UR21, UR34, UR7 ;  /* 0x00000022151572a4 */ /* 0x000fe2000f8e0207 */
[----:B------:R-:W-:Y:S01]  /*1fe70*/  UMOV UR17, UR9 ;  /* 0x0000000900117c82 */ /* 0x000fe20008000000 */
[----:B------:R-:W-:-:S07]  /*1fe80*/  UMOV UR18, UR49 ;  /* 0x0000003100127c82 */ /* 0x000fce0008000000 */
[----:B------:R1:W-:Y:S02]  /*1fe90*/  UTMALDG.5D.IM2COL [UR16], [UR56], UR39 ;  /* 0x00000010380073b4 */ /* 0x0003e40008060027 */
        /* <DEDUP_REMOVED lines=43> */
[----:B------:R-:W-:-:S02]  /*20150*/  UIMAD UR19, UR15, UR19, UR45 ;  /* 0x000000130f1372a4 */ /* 0x000fc4000f8e022d */
[----:B------:R-:W-:Y:S01]  /*20160*/  @UP2 UMOV UR16, UR17 ;  /* 0x0000001100102c82 */ /* 0x000fe20008000000 */
[----:B------:R-:W-:Y:S01]  /*20170*/  @UP2 ULDC UR17, c[0x0][0x3a0] ;  /* 0x0000e80000112ab9 */ /* 0x000fe20000000800 */
[----:B------:R-:W-:Y:S02]  /*20180*/  UIMAD UR20, UR31, UR20, UR53 ;  /* 0x000000141f1472a4 */ /* 0x000fe4000f8e0235 */
[----:B------:R-:W-:Y:S02]  /*20190*/  @UP2 USHF.R.U32.HI UR22, URZ, UR17, UR16 ;  /* 0x000000113f162299 */ /* 0x000fe40008011610 */
[----:B------:R-:W-:Y:S02]  /*201a0*/  UIMAD UR19, UR19, UR4, UR59 ;  /* 0x00000004131372a4 */ /* 0x000fe4000f8e023b */
[----:B------:R-:W-:Y:S02]  /*201b0*/  UIADD3 UR21, -UR22, URZ, URZ ;  /* 0x0000003f16157290 */ /* 0x000fe4000fffe13f */
[----:B------:R-:W-:-:S02]  /*201c0*/  UIMAD UR20, UR20, UR5, UR6 ;  /* 0x00000005141472a4 */ /* 0x000fc4000f8e0206 */
[----:B------:R-:W-:Y:S02]  /*201d0*/  UIMAD UR21, UR23, UR21, UR18 ;  /* 0x00000015171572a4 */ /* 0x000fe4000f8e0212 */
[----:B------:R-:W-:Y:S02]  /*201e0*/  UIADD3 UR16, UR8, 0x2400, URZ ;  /* 0x0000240008107890 */ /* 0x000fe4000fffe03f */
        /* <DEDUP_REMOVED lines=89> */
[----:B------:R-:W-:Y:S01]  /*20780*/  UMOV UR18, UR49 ;  /* 0x0000003100127c82 */ /* 0x000fe20008000000 */
[----:B------:R-:W-:-:S06]  /*20790*/  R2UR UR49, R39 ;  /* 0x00000000273172ca */ /* 0x000fcc00000e0000 */
        /* <DEDUP_REMOVED lines=26> */
[----:B------:R-:W-:Y:S02]  /*20940*/  UIMAD UR21, UR21, UR34, UR7 ;  /* 0x00000022151572a4 */ /* 0x000fe4000f8e0207 */
[----:B------:R-:W-:Y:S01]  /*20950*/  UIADD3 UR16, UR8, 0x4400, URZ ;  /* 0x0000440008107890 */ /* 0x000fe2000fffe03f */
[----:B------:R-:W-:Y:S02]  /*20960*/  UMOV UR17, UR9 ;  /* 0x0000000900117c82 */ /* 0x000fe40008000000 */
[----:B------:R-:W-:Y:S01]  /*20970*/  UMOV UR18, UR60 ;  /* 0x0000003c00127c82 */ /* 0x000fe20008000000 */
[----:B------:R-:W-:-:S05]  /*20980*/  UMOV UR10, UR60 ;  /* 0x0000003c000a7c82 */ /* 0x000fca0008000000 */
        /* <DEDUP_REMOVED lines=86> */
[----:B------:R-:W-:-:S06]  /*20ef0*/  @UP0 ULDC UR40, c[0x0][0x388] ;  /* 0x0000e20000280ab9 */ /* 0x000fcc0000000800 */
        /* <DEDUP_REMOVED lines=60> */
[----:B-1----:R-:W-:-:S03]  /*212c0*/  UIMAD.WIDE.U32 UR16, UR37, UR30, URZ ;  /* 0x0000001e251072a5 */ /* 0x002fc6000f8e003f */
[----:B------:R-:W-:-:S04]  /*212d0*/  @UP0 ULDC UR30, c[0x0][0x384] ;  /* 0x0000e100001e0ab9 */ /* 0x000fc80000000800 */
        /* <DEDUP_REMOVED lines=26> */
[----:B------:R-:W-:-:S06]  /*21480*/  @UP1 ULDC.64 UR36, c[0x0][0x390] ;  /* 0x0000e40000241ab9 */ /* 0x000fcc0000000a00 */
[----:B------:R1:W-:Y:S02]  /*21490*/  UTMALDG.5D.IM2COL [UR16], [UR56], UR39 ;  /* 0x00000010380073b4 */ /* 0x0003e40008060027 */
[----:B-1----:R-:W-:-:S03]  /*214a0*/  UIMAD.WIDE.U32 UR16, UR29, UR30, URZ ;  /* 0x0000001e1d1072a5 */ /* 0x002fc6000f8e003f */
[----:B------:R-:W-:-:S04]  /*214b0*/  @UP0 ULDC UR30, c[0x0][0x388] ;  /* 0x0000e200001e0ab9 */ /* 0x000fc80000000800 */
[----:B------:R-:W-:Y:S01]  /*214c0*/  @UP0 UMOV UR32, UR17 ;  /* 0x0000001100200c82 */ /* 0x000fe20008000000 */
[----:B------:R-:W-:Y:S01]  /*214d0*/  @UP1 ULDC.64 UR16, c[0x0][0x390] ;  /* 0x0000e40000101ab9 */ /* 0x000fe20000000a00 */
[----:B------:R-:W-:-:S03]  /*214e0*/  @UP0 USHF.R.U32.HI UR29, URZ, UR30, UR32 ;  /* 0x0000001e3f1d0299 */ /* 0x000fc60008011620 */
[----:B------:R-:W-:Y:S01]  /*214f0*/  UMOV UR32, UR27 ;  /* 0x0000001b00207c82 */ /* 0x000fe20008000000 */
[----:B------:R-:W-:-:S03]  /*21500*/  UIMAD.WIDE.U32 UR18, UR29, UR16, URZ ;  /* 0x000000101d1272a5 */ /* 0x000fc6000f8e003f */
[----:B------:R-:W-:-:S04]  /*21510*/  @UP2 ULDC UR16, c[0x0][0x39c] ;  /* 0x0000e70000102ab9 */ /* 0x000fc80000000800 */
[----:B------:R-:W-:Y:S01]  /*21520*/  @UP1 UMOV UR30, UR19 ;  /* 0x00000013001e1c82 */ /* 0x000fe20008000000 */
        /* <DEDUP_REMOVED lines=12> */
[----:B------:R-:W-:Y:S02]  /*215f0*/  UIADD3 UR16, UR8, 0x7c00, URZ ;  /* 0x00007c0008107890 */ /* 0x000fe4000fffe03f */
[----:B------:R-:W-:Y:S02]  /*21600*/  UIADD3 UR21, -UR22, URZ, URZ ;  /* 0x0000003f16157290 */ /* 0x000fe4000fffe13f */
[----:B------:R-:W-:Y:S02]  /*21610*/  UIMAD UR19, UR19, UR4, UR59 ;  /* 0x00000004131372a4 */ /* 0x000fe4000f8e023b */
[----:B------:R-:W-:Y:S02]  /*21620*/  UIMAD UR21, UR23, UR21, UR18 ;  /* 0x00000015171572a4 */ /* 0x000fe4000f8e0212 */
[----:B------:R-:W-:-:S02]  /*21630*/  UIMAD UR20, UR20, UR5, UR6 ;  /* 0x00000005141472a4 */ /* 0x000fc4000f8e0206 */
[----:B------:R-:W-:Y:S01]  /*21640*/  UIMAD UR21, UR21, UR34, UR7 ;  /* 0x00000022151572a4 */ /* 0x000fe2000f8e0207 */
[----:B------:R-:W-:Y:S01]  /*21650*/  UMOV UR17, UR9 ;  /* 0x0000000900117c82 */ /* 0x000fe20008000000 */
[----:B------:R-:W-:Y:S01]  /*21660*/  UMOV UR18, UR60 ;  /* 0x0000003c00127c82 */ /* 0x000fe20008000000 */
[----:B------:R-:W-:Y:S01]  /*21670*/  @UP0 ULDC UR29, c[0x0][0x384] ;  /* 0x0000e100001d0ab9 */ /* 0x000fe20000000800 */
[----:B------:R-:W-:-:S05]  /*21680*/  @UP0 ULDC UR30, c[0x0][0x388] ;  /* 0x0000e200001e0ab9 */ /* 0x000fca0000000800 */
[----:B------:R1:W-:Y:S02]  /*21690*/  UTMALDG.5D.IM2COL [UR16], [UR56], UR39 ;  /* 0x00000010380073b4 */ /* 0x0003e40008060027 */
[----:B-1----:R-:W-:-:S07]  /*216a0*/  UIMAD.WIDE.U32 UR16, UR28, UR29, URZ ;  /* 0x0000001d1c1072a5 */ /* 0x002fce000f8e003f */
[----:B------:R-:W-:Y:S01]  /*216b0*/  @UP0 UMOV UR29, UR17 ;  /* 0x00000011001d0c82 */ /* 0x000fe20008000000 */
[----:B------:R-:W-:Y:S01]  /*216c0*/  @UP1 ULDC.64 UR16, c[0x0][0x390] ;  /* 0x0000e40000101ab9 */ /* 0x000fe20000000a00 */
[----:B------:R-:W-:-:S03]  /*216d0*/  @UP0 USHF.R.U32.HI UR28, URZ, UR30, UR29 ;  /* 0x0000001e3f1c0299 */ /* 0x000fc6000801161d */
[----:B------:R-:W-:Y:S01]  /*216e0*/  UMOV UR30, UR25 ;  /* 0x00000019001e7c82 */ /* 0x000fe20008000000 */
[----:B------:R-:W-:-:S03]  /*216f0*/  UIMAD.WIDE.U32 UR18, UR28, UR16, URZ ;  /* 0x000000101c1272a5 */ /* 0x000fc6000f8e003f */
[----:B------:R-:W-:Y:S01]  /*21700*/  UMOV UR20, UR28 ;  /* 0x0000001c00147c82 */ /* 0x000fe20008000000 */
[----:B------:R-:W-:-:S03]  /*21710*/  @UP2 ULDC UR16, c[0x0][0x39c] ;  /* 0x0000e70000102ab9 */ /* 0x000fc60000000800 */
[----:B------:R-:W-:Y:S01]  /*21720*/  @UP1 UMOV UR29, UR19 ;  /* 0x00000013001d1c82 */ /* 0x000fe20008000000 */
[----:B------:R-:W-:Y:S01]  /*21730*/  @UP2 ULDC UR18, c[0x0][0x3a0] ;  /* 0x0000e80000122ab9 */ /* 0x000fe20000000800 */
[----:B------:R-:W-:-:S03]  /*21740*/  @UP1 USHF.R.U32.HI UR20, URZ, UR17, UR29 ;  /* 0x000000113f141299 */ /* 0x000fc6000801161d */
[----:B------:R-:W-:Y:S01]  /*21750*/  @UP0 ULDC UR29, c[0x0][0x384] ;  /* 0x0000e100001d0ab9 */ /* 0x000fe20000000800 */
[----:B------:R-:W-:Y:S02]  /*21760*/  UIMAD.WIDE.U32 UR16, UR20, UR16, URZ ;  /* 0x00000010141072a5 */ /* 0x000fe4000f8e003f */
[----:B------:R-:W-:Y:S02]  /*21770*/  UIADD3 UR16, -UR20, URZ, URZ ;  /* 0x0000003f14107290 */ /* 0x000fe4000fffe13f */
[----:B------:R-:W-:Y:S01]  /*21780*/  UMOV UR22, UR20 ;  /* 0x0000001400167c82 */ /* 0x000fe20008000000 */
[----:B------:R-:W-:Y:S02]  /*21790*/  @UP2 USHF.R.U32.HI UR22, URZ, UR18, UR17 ;  /* 0x000000123f162299 */ /* 0x000fe40008011611 */
[----:B------:R-:W-:Y:S02]  /*217a0*/  UIADD3 UR17, -UR28, URZ, URZ ;  /* 0x0000003f1c117290 */ /* 0x000fe4000fffe13f */
[----:B------:R-:W-:-:S02]  /*217b0*/  UIADD3 UR21, -UR22, URZ, URZ ;  /* 0x0000003f16157290 */ /* 0x000fc4000fffe13f */
[----:B------:R-:W-:Y:S02]  /*217c0*/  UIMAD UR17, UR15, UR17, UR48 ;  /* 0x000000110f1172a4 */ /* 0x000fe4000f8e0230 */
[----:B------:R-:W-:Y:S02]  /*217d0*/  UIMAD UR21, UR23, UR21, UR20 ;  /* 0x00000015171572a4 */ /* 0x000fe4000f8e0214 */
[----:B------:R-:W-:Y:S02]  /*217e0*/  UIMAD UR20, UR31, UR16, UR28 ;  /* 0x000000101f1472a4 */ /* 0x000fe4000f8e021c */
[----:B------:R-:W-:Y:S02]  /*217f0*/  UIADD3 UR16, UR8, 0x8400, URZ ;  /* 0x0000840008107890 */ /* 0x000fe4000fffe03f */
[----:B------:R-:W-:Y:S02]  /*21800*/  UIMAD UR19, UR17, UR4, UR59 ;  /* 0x00000004111372a4 */ /* 0x000fe4000f8e023b */
[----:B------:R-:W-:-:S02]  /*21810*/  UIMAD UR20, UR20, UR5, UR6 ;  /* 0x00000005141472a4 */ /* 0x000fc4000f8e0206 */
[----:B------:R-:W-:Y:S02]  /*21820*/  UIMAD UR21, UR21, UR34, UR7 ;  /* 0x00000022151572a4 */ /* 0x000fe4000f8e0207 */
[----:B------:R-:W-:Y:S01]  /*21830*/  UIMAD.WIDE.U32 UR28, UR26, UR29, URZ ;  /* 0x0000001d1a1c72a5 */ /* 0x000fe2000f8e003f */
[----:B------:R-:W-:Y:S01]  /*21840*/  @UP0 ULDC UR17, c[0x0][0x388] ;  /* 0x0000e20000110ab9 */ /* 0x000fe20000000800 */
[----:B------:R-:W-:Y:S02]  /*21850*/  UMOV UR18, UR60 ;  /* 0x0000003c00127c82 */ /* 0x000fe40008000000 */
[----:B------:R-:W-:Y:S02]  /*21860*/  @UP0 USHF.R.U32.HI UR26, URZ, UR17, UR29 ;  /* 0x000000113f1a0299 */ /* 0x000fe4000801161d */
[----:B------:R-:W-:Y:S01]  /*21870*/  UIADD3 UR48, UR8, 0xdc00, URZ ;  /* 0x0000dc0008307890 */ /* 0x000fe2000fffe03f */
[----:B------:R-:W-:Y:S01]  /*21880*/  UMOV UR17, UR9 ;  /* 0x0000000900117c82 */ /* 0x000fe20008000000 */
[----:B------:R-:W-:Y:S01]  /*21890*/  @UP0 ULDC UR29, c[0x0][0x384] ;  /* 0x0000e100001d0ab9 */ /* 0x000fe20000000800 */
[----:B------:R1:W-:Y:S02]  /*218a0*/  UTMALDG.5D.IM2COL [UR16], [UR56], UR39 ;  /* 0x00000010380073b4 */ /* 0x0003e40008060027 */
[----:B-1----:R-:W-:Y:S01]  /*218b0*/  @UP1 ULDC.64 UR16, c[0x0][0x390] ;  /* 0x0000e40000101ab9 */ /* 0x002fe20000000a00 */
[----:B------:R-:W-:Y:S01]  /*218c0*/  UMOV UR20, UR26 ;  /* 0x0000001a00147c82 */ /* 0x000fe20008000000 */
[----:B------:R-:W-:-:S02]  /*218d0*/  UIMAD.WIDE.U32 UR18, UR26, UR16, URZ ;  /* 0x000000101a1272a5 */ /* 0x000fc4000f8e003f */
[----:B------:R-:W-:-:S05]  /*218e0*/  UIADD3 UR16, UR8, 0x8c00, URZ ;  /* 0x00008c0008107890 */ /* 0x000fca000fffe03f */
[----:B------:R-:W-:Y:S02]  /*218f0*/  @UP1 UMOV UR28, UR19 ;  /* 0x00000013001c1c82 */ /* 0x000fe40008000000 */
[----:B------:R-:W-:-:S03]  /*21900*/  @UP1 USHF.R.U32.HI UR20, URZ, UR17, UR28 ;  /* 0x000000113f141299 */ /* 0x000fc6000801161c */
[----:B------:R-:W-:Y:S02]  /*21910*/  @UP2 ULDC UR28, c[0x0][0x39c] ;  /* 0x0000e700001c2ab9 */ /* 0x000fe40000000800 */
[----:B------:R-:W-:Y:S02]  /*21920*/  UIMAD.WIDE.U32 UR18, UR20, UR28, URZ ;  /* 0x0000001c141272a5 */ /* 0x000fe4000f8e003f */
[----:B------:R-:W-:Y:S01]  /*21930*/  UMOV UR22, UR20 ;  /* 0x0000001400167c82 */ /* 0x000fe20008000000 */
[----:B------:R-:W-:Y:S01]  /*21940*/  @UP2 ULDC UR28, c[0x0][0x3a0] ;  /* 0x0000e800001c2ab9 */ /* 0x000fe20000000800 */
[----:B------:R-:W-:Y:S02]  /*21950*/  UIADD3 UR18, -UR20, URZ, URZ ;  /* 0x0000003f14127290 */ /* 0x000fe4000fffe13f */
[----:B------:R-:W-:Y:S02]  /*21960*/  @UP2 USHF.R.U32.HI UR22, URZ, UR28, UR19 ;  /* 0x0000001c3f162299 */ /* 0x000fe40008011613 */
[----:B------:R-:W-:-:S02]  /*21970*/  UIADD3 UR19, -UR26, URZ, URZ ;  /* 0x0000003f1a137290 */ /* 0x000fc4000fffe13f */
[----:B------:R-:W-:Y:S02]  /*21980*/  UIADD3 UR17, -UR22, URZ, URZ ;  /* 0x0000003f16117290 */ /* 0x000fe4000fffe13f */
[----:B------:R-:W-:Y:S02]  /*21990*/  UIMAD UR19, UR15, UR19, UR43 ;  /* 0x000000130f1372a4 */ /* 0x000fe4000f8e022b */
[----:B------:R-:W-:Y:S02]  /*219a0*/  UIMAD UR18, UR31, UR18, UR26 ;  /* 0x000000121f1272a4 */ /* 0x000fe4000f8e021a */
[----:B------:R-:W-:Y:S02]  /*219b0*/  UIMAD UR17, UR23, UR17, UR20 ;  /* 0x00000011171172a4 */ /* 0x000fe4000f8e0214 */
[----:B------:R-:W-:Y:S02]  /*219c0*/  UIMAD UR19, UR19, UR4, UR59 ;  /* 0x00000004131372a4 */ /* 0x000fe4000f8e023b */
[----:B------:R-:W-:-:S02]  /*219d0*/  UIMAD UR20, UR18, UR5, UR6 ;  /* 0x00000005121472a4 */ /* 0x000fc4000f8e0206 */
[----:B------:R-:W-:Y:S01]  /*219e0*/  UIMAD UR21, UR17, UR34, UR7 ;  /* 0x00000022111572a4 */ /* 0x000fe2000f8e0207 */
[----:B------:R-:W-:Y:S02]  /*219f0*/  UMOV UR18, UR60 ;  /* 0x0000003c00127c82 */ /* 0x000fe40008000000 */
[----:B------:R-:W-:Y:S01]  /*21a00*/  UMOV UR17, UR9 ;  /* 0x0000000900117c82 */ /* 0x000fe20008000000 */
[----:B------:R-:W-:Y:S01]  /*21a10*/  @UP0 ULDC UR28, c[0x0][0x388] ;  /* 0x0000e200001c0ab9 */ /* 0x000fe20000000800 */
[----:B------:R-:W-:-:S04]  /*21a20*/  UMOV UR26, UR13 ;  /* 0x0000000d001a7c82 */ /* 0x000fc80008000000 */
[----:B------:R1:W-:Y:S02]  /*21a30*/  UTMALDG.5D.IM2COL [UR16], [UR56], UR39 ;  /* 0x00000010380073b4 */ /* 0x0003e40008060027 */
[----:B-1----:R-:W-:Y:S01]  /*21a40*/  UIMAD.WIDE.U32 UR16, UR27, UR29, URZ ;  /* 0x0000001d1b1072a5 */ /* 0x002fe2000f8e003f */
[----:B------:R-:W-:Y:S01]  /*21a50*/  @UP0 ULDC UR18, c[0x0][0x384] ;  /* 0x0000e10000120ab9 */ /* 0x000fe20000000800 */
[----:B------:R-:W-:Y:S01]  /*21a60*/  @UP0 ULDC UR20, c[0x0][0x384] ;  /* 0x0000e10000140ab9 */ /* 0x000fe20000000800 */
[----:B------:R-:W-:Y:S02]  /*21a70*/  UIMAD.WIDE.U32 UR18, UR13, UR18, URZ ;  /* 0x000000120d1272a5 */ /* 0x000fe4000f8e003f */
[----:B------:R-:W-:Y:S01]  /*21a80*/  @UP0 USHF.R.U32.HI UR32, URZ, UR28, UR17 ;  /* 0x0000001c3f200299 */ /* 0x000fe20008011611 */
[----:B------:R-:W-:Y:S01]  /*21a90*/  @UP0 ULDC UR22, c[0x0][0x388] ;  /* 0x0000e20000160ab9 */ /* 0x000fe20000000800 */
[----:B------:R-:W-:Y:S02]  /*21aa0*/  UIMAD.WIDE.U32 UR20, UR25, UR20, URZ ;  /* 0x00000014191472a5 */ /* 0x000fe4000f8e003f */
[----:B------:R-:W-:Y:S01]  /*21ab0*/  UIMAD.WIDE.U32 UR16, UR32, UR36, URZ ;  /* 0x00000024201072a5 */ /* 0x000fe2000f8e003f */
[----:B------:R-:W-:Y:S01]  /*21ac0*/  @UP0 UMOV UR13, UR19 ;  /* 0x00000013000d0c82 */ /* 0x000fe20008000000 */
[----:B------:R-:W-:Y:S01]  /*21ad0*/  @UP1 ULDC.64 UR18, c[0x0][0x390] ;  /* 0x0000e40000121ab9 */ /* 0x000fe20000000a00 */
[----:B------:R-:W-:-:S02]  /*21ae0*/  @UP0 USHF.R.U32.HI UR26, URZ, UR22, UR13 ;  /* 0x000000163f1a0299 */ /* 0x000fc4000801160d */
[----:B------:R-:W-:Y:S02]  /*21af0*/  @UP0 USHF.R.U32.HI UR30, URZ, UR40, UR21 ;  /* 0x000000283f1e0299 */ /* 0x000fe40008011615 */
[----:B------:R-:W-:Y:S01]  /*21b00*/  @UP1 UMOV UR22, UR17 ;  /* 0x0000001100161c82 */ /* 0x000fe20008000000 */
[----:B------:R-:W-:Y:S01]  /*21b10*/  UIMAD.WIDE.U32 UR16, UR26, UR18, URZ ;  /* 0x000000121a1072a5 */ /* 0x000fe2000f8e003f */
[----:B------:R-:W-:Y:S01]  /*21b20*/  @UP1 ULDC.64 UR28, c[0x0][0x390] ;  /* 0x0000e400001c1ab9 */ /* 0x000fe20000000a00 */
[----:B------:R-:W-:Y:S01]  /*21b30*/  UMOV UR13, UR32 ;  /* 0x00000020000d7c82 */ /* 0x000fe20008000000 */
[----:B------:R-:W-:Y:S02]  /*21b40*/  UIMAD.WIDE.U32 UR20, UR30, UR28, URZ ;  /* 0x0000001c1e1472a5 */ /* 0x000fe4000f8e003f */
[----:B------:R-:W-:Y:S01]  /*21b50*/  @UP1 USHF.R.U32.HI UR13, URZ, UR37, UR22 ;  /* 0x000000253f0d1299 */ /* 0x000fe20008011616 */
[----:B------:R-:W-:Y:S01]  /*21b60*/  UMOV UR27, UR26 ;  /* 0x0000001a001b7c82 */ /* 0x000fe20008000000 */
[----:B------:R-:W-:Y:S01]  /*21b70*/  @UP2 ULDC UR16, c[0x0][0x39c] ;  /* 0x0000e70000102ab9 */ /* 0x000fe20000000800 */
[----:B------:R-:W-:-:S02]  /*21b80*/  @UP1 USHF.R.U32.HI UR27, URZ, UR19, UR17 ;  /* 0x000000133f1b1299 */ /* 0x000fc40008011611 */
[----:B------:R-:W-:Y:S01]  /*21b90*/  UIMAD.WIDE.U32 UR16, UR13, UR16, URZ ;  /* 0x000000100d1072a5 */ /* 0x000fe2000f8e003f */
[----:B------:R-:W-:Y:S01]  /*21ba0*/  @UP0 ULDC UR18, c[0x0][0x384] ;  /* 0x0000e10000120ab9 */ /* 0x000fe20000000800 */
[----:B------:R-:W-:Y:S01]  /*21bb0*/  @UP2 ULDC UR20, c[0x0][0x3a0] ;  /* 0x0000e80000142ab9 */ /* 0x000fe20000000800 */
[----:B------:R-:W-:Y:S01]  /*21bc0*/  UMOV UR40, UR30 ;  /* 0x0000001e00287c82 */ /* 0x000fe20008000000 */
[----:B------:R-:W-:Y:S01]  /*21bd0*/  UIMAD.WIDE.U32 UR18, UR12, UR18, URZ ;  /* 0x000000120c1272a5 */ /* 0x000fe2000f8e003f */
[----:B------:R-:W-:Y:S01]  /*21be0*/  UMOV UR22, UR13 ;  /* 0x0000000d00167c82 */ /* 0x000fe20008000000 */
[----:B------:R-:W-:Y:S02]  /*21bf0*/  @UP1 USHF.R.U32.HI UR40, URZ, UR29, UR21 ;  /* 0x0000001d3f281299 */ /* 0x000fe40008011615 */
[----:B------:R-:W-:Y:S01]  /*21c00*/  @UP2 USHF.R.U32.HI UR22, URZ, UR20, UR17 ;  /* 0x000000143f162299 */ /* 0x000fe20008011611 */
[----:B------:R-:W-:Y:S01]  /*21c10*/  @UP0 ULDC UR21, c[0x0][0x388] ;  /* 0x0000e20000150ab9 */ /* 0x000fe20000000800 */
[----:B------:R-:W-:-:S02]  /*21c20*/  UIADD3 UR20, -UR13, URZ, URZ ;  /* 0x0000003f0d147290 */ /* 0x000fc4000fffe13f */
[----:B------:R-:W-:Y:S02]  /*21c30*/  @UP0 USHF.R.U32.HI UR12, URZ, UR21, UR19 ;  /* 0x000000153f0c0299 */ /* 0x000fe40008011613 */
[----:B------:R-:W-:Y:S02]  /*21c40*/  UIADD3 UR17, -UR32, URZ, URZ ;  /* 0x0000003f20117290 */ /* 0x000fe4000fffe13f */
[----:B------:R-:W-:Y:S02]  /*21c50*/  UIADD3 UR21, -UR22, URZ, URZ ;  /* 0x0000003f16157290 */ /* 0x000fe4000fffe13f */
[----:B------:R-:W-:Y:S02]  /*21c60*/  UIMAD UR20, UR31, UR20, UR32 ;  /* 0x000000141f1472a4 */ /* 0x000fe4000f8e0220 */
[----:B------:R-:W-:Y:S01]  /*21c70*/  UIMAD UR17, UR15, UR17, UR49 ;  /* 0x000000110f1172a4 */ /* 0x000fe2000f8e0231 */
[----:B------:R-:W-:Y:S01]  /*21c80*/  R2UR UR49, R50 ;  /* 0x00000000323172ca */ /* 0x000fe200000e0000 */
[----:B------:R-:W-:-:S02]  /*21c90*/  UIMAD UR21, UR23, UR21, UR13 ;  /* 0x00000015171572a4 */ /* 0x000fc4000f8e020d */
[----:B------:R-:W-:Y:S02]  /*21ca0*/  UIADD3 UR16, UR8, 0x9400, URZ ;  /* 0x0000940008107890 */ /* 0x000fe4000fffe03f */
[----:B------:R-:W-:Y:S02]  /*21cb0*/  UIMAD UR19, UR17, UR4, UR59 ;  /* 0x00000004111372a4 */ /* 0x000fe4000f8e023b */
[----:B------:R-:W-:Y:S02]  /*21cc0*/  UIMAD UR20, UR20, UR5, UR6 ;  /* 0x00000005141472a4 */ /* 0x000fe4000f8e0206 */
[----:B------:R-:W-:Y:S01]  /*21cd0*/  UIMAD UR21, UR21, UR34, UR7 ;  /* 0x00000022151572a4 */ /* 0x000fe2000f8e0207 */
[----:B------:R-:W-:Y:S01]  /*21ce0*/  @UP1 ULDC.64 UR28, c[0x0][0x390] ;  /* 0x0000e400001c1ab9 */ /* 0x000fe20000000a00 */
[----:B------:R-:W-:Y:S01]  /*21cf0*/  UMOV UR17, UR9 ;  /* 0x0000000900117c82 */ /* 0x000fe20008000000 */
[----:B------:R-:W-:Y:S01]  /*21d00*/  UIMAD.WIDE.U32 UR36, UR12, UR28, URZ ;  /* 0x0000001c0c2472a5 */ /* 0x000fe2000f8e003f */
[----:B------:R-:W-:-:S02]  /*21d10*/  UMOV UR18, UR60 ;  /* 0x0000003c00127c82 */ /* 0x000fc40008000000 */
[----:B------:R-:W-:Y:S01]  /*21d20*/  @UP2 ULDC UR28, c[0x0][0x39c] ;  /* 0x0000e700001c2ab9 */ /* 0x000fe20000000800 */
[----:B------:R-:W-:Y:S02]  /*21d30*/  UMOV UR25, UR24 ;  /* 0x0000001800197c82 */ /* 0x000fe40008000000 */
[----:B------:R1:W-:Y:S01]  /*21d40*/  UTMALDG.5D.IM2COL [UR16], [UR56], UR39 ;  /* 0x00000010380073b4 */ /* 0x0003e20008060027 */
[----:B------:R-:W-:Y:S01]  /*21d50*/  UMOV UR32, UR42 ;  /* 0x0000002a00207c82 */ /* 0x000fe20008000000 */
[----:B------:R-:W-:Y:S01]  /*21d60*/  UMOV UR13, UR12 ;  /* 0x0000000c000d7c82 */ /* 0x000fe20008000000 */
[----:B------:R-:W-:Y:S02]  /*21d70*/  @UP1 USHF.R.U32.HI UR13, URZ, UR29, UR37 ;  /* 0x0000001d3f0d1299 */ /* 0x000fe40008011625 */
[----:B-1----:R-:W-:Y:S01]  /*21d80*/  UIMAD.WIDE.U32 UR18, UR40, UR28, URZ ;  /* 0x0000001c281272a5 */ /* 0x002fe2000f8e003f */
[----:B------:R-:W-:Y:S02]  /*21d90*/  @UP2 ULDC UR21, c[0x0][0x3a0] ;  /* 0x0000e80000152ab9 */ /* 0x000fe40000000800 */
[----:B------:R-:W-:Y:S01]  /*21da0*/  @UP0 ULDC UR28, c[0x0][0x384] ;  /* 0x0000e100001c0ab9 */ /* 0x000fe20000000800 */
[----:B------:R-:W-:Y:S01]  /*21db0*/  @UP0 ULDC UR20, c[0x0][0x388] ;  /* 0x0000e20000140ab9 */ /* 0x000fe20000000800 */
[----:B------:R-:W-:-:S02]  /*21dc0*/  UIMAD.WIDE.U32 UR16, UR42, UR28, URZ ;  /* 0x0000001c2a1072a5 */ /* 0x000fc4000f8e003f */
[----:B------:R-:W-:Y:S01]  /*21dd0*/  @UP0 ULDC UR18, c[0x0][0x384] ;  /* 0x0000e10000120ab9 */ /* 0x000fe20000000800 */
[----:B------:R-:W-:Y:S01]  /*21de0*/  @UP2 UMOV UR28, UR19 ;  /* 0x00000013001c2c82 */ /* 0x000fe20008000000 */
[----:B------:R-:W-:Y:S01]  /*21df0*/  UIMAD.WIDE.U32 UR18, UR24, UR18, URZ ;  /* 0x00000012181272a5 */ /* 0x000fe2000f8e003f */
[----:B------:R-:W-:Y:S02]  /*21e00*/  UMOV UR22, UR40 ;  /* 0x0000002800167c82 */ /* 0x000fe40008000000 */
[----:B------:R-:W-:Y:S01]  /*21e10*/  @UP0 UMOV UR24, UR17 ;  /* 0x0000001100180c82 */ /* 0x000fe20008000000 */
[----:B------:R-:W-:Y:S02]  /*21e20*/  @UP2 USHF.R.U32.HI UR22, URZ, UR21, UR28 ;  /* 0x000000153f162299 */ /* 0x000fe4000801161c */
[----:B------:R-:W-:Y:S01]  /*21e30*/  @UP0 USHF.R.U32.HI UR32, URZ, UR20, UR24 ;  /* 0x000000143f200299 */ /* 0x000fe20008011618 */
[----:B------:R-:W-:Y:S01]  /*21e40*/  @UP0 ULDC UR21, c[0x0][0x388] ;  /* 0x0000e20000150ab9 */ /* 0x000fe20000000800 */
[----:B------:R-:W-:Y:S01]  /*21e50*/  @UP1 ULDC.64 UR16, c[0x0][0x390] ;  /* 0x0000e40000101ab9 */ /* 0x000fe20000000a00 */
[----:B------:R-:W-:-:S02]  /*21e60*/  @UP0 USHF.R.U32.HI UR25, URZ, UR21, UR19 ;  /* 0x000000153f190299 */ /* 0x000fc40008011613 */
[----:B------:R-:W-:Y:S02]  /*21e70*/  UIADD3 UR21, -UR22, URZ, URZ ;  /* 0x0000003f16157290 */ /* 0x000fe4000fffe13f */
[----:B------:R-:W-:Y:S02]  /*21e80*/  UIADD3 UR24, -UR30, URZ, URZ ;  /* 0x0000003f1e187290 */ /* 0x000fe4000fffe13f */
[----:B------:R-:W-:Y:S02]  /*21e90*/  UIADD3 UR20, -UR40, URZ, URZ ;  /* 0x0000003f28147290 */ /* 0x000fe4000fffe13f */
[----:B------:R-:W-:Y:S02]  /*21ea0*/  UIMAD.WIDE.U32 UR18, UR32, UR16, URZ ;  /* 0x00000010201272a5 */ /* 0x000fe4000f8e003f */
[----:B------:R-:W-:Y:S02]  /*21eb0*/  UIMAD UR21, UR23, UR21, UR40 ;  /* 0x00000015171572a4 */ /* 0x000fe4000f8e0228 */
[----:B------:R-:W-:-:S02]  /*21ec0*/  UIMAD UR20, UR31, UR20, UR30 ;  /* 0x000000141f1472a4 */ /* 0x000fc4000f8e021e */
[----:B------:R-:W-:Y:S01]  /*21ed0*/  UIMAD UR24, UR15, UR24, UR49 ;  /* 0x000000180f1872a4 */ /* 0x000fe2000f8e0231 */
[----:B------:R-:W-:Y:S01]  /*21ee0*/  R2UR UR49, R51 ;  /* 0x00000000333172ca */ /* 0x000fe200000e0000 */
[----:B------:R-:W-:Y:S01]  /*21ef0*/  @UP1 ULDC.64 UR28, c[0x0][0x390] ;  /* 0x0000e400001c1ab9 */ /* 0x000fe20000000a00 */
[----:B------:R-:W-:Y:S01]  /*21f00*/  @UP1 UMOV UR18, UR19 ;  /* 0x0000001300121c82 */ /* 0x000fe20008000000 */
[----:B------:R-:W-:Y:S02]  /*21f10*/  UIADD3 UR16, UR8, 0x9c00, URZ ;  /* 0x00009c0008107890 */ /* 0x000fe4000fffe03f */
[----:B------:R-:W-:Y:S02]  /*21f20*/  UIMAD UR19, UR24, UR4, UR59 ;  /* 0x00000004181372a4 */ /* 0x000fe4000f8e023b */
[----:B------:R-:W-:Y:S02]  /*21f30*/  UIMAD UR20, UR20, UR5, UR6 ;  /* 0x00000005141472a4 */ /* 0x000fe4000f8e0206 */
[----:B------:R-:W-:-:S02]  /*21f40*/  UIMAD UR21, UR21, UR34, UR7 ;  /* 0x00000022151572a4 */ /* 0x000fc4000f8e0207 */
[----:B------:R-:W-:Y:S01]  /*21f50*/  UIMAD.WIDE.U32 UR36, UR25, UR28, URZ ;  /* 0x0000001c192472a5 */ /* 0x000fe2000f8e003f */
[----:B------:R-:W-:Y:S01]  /*21f60*/  UMOV UR30, UR32 ;  /* 0x00000020001e7c82 */ /* 0x000fe20008000000 */
[----:B------:R-:W-:Y:S01]  /*21f70*/  @UP1 USHF.R.U32.HI UR30, URZ, UR17, UR18 ;  /* 0x000000113f1e1299 */ /* 0x000fe20008011612 */
[----:B------:R-:W-:Y:S02]  /*21f80*/  UMOV UR24, UR25 ;  /* 0x0000001900187c82 */ /* 0x000fe40008000000 */
[----:B------:R-:W-:Y:S01]  /*21f90*/  UMOV UR17, UR9 ;  /* 0x0000000900117c82 */ /* 0x000fe20008000000 */
[----:B------:R-:W-:Y:S01]  /*21fa0*/  UMOV UR18, UR60 ;  /* 0x0000003c00127c82 */ /* 0x000fe20008000000 */
[----:B------:R-:W-:Y:S01]  /*21fb0*/  @UP1 USHF.R.U32.HI UR24, URZ, UR29, UR37 ;  /* 0x0000001d3f181299 */ /* 0x000fe20008011625 */
[----:B------:R1:W-:Y:S01]  /*21fc0*/  UTMALDG.5D.IM2COL [UR16], [UR56], UR39 ;  /* 0x00000010380073b4 */ /* 0x0003e20008060027 */
[----:B------:R-:W-:Y:S01]  /*21fd0*/  @UP0 ULDC UR36, c[0x0][0x384] ;  /* 0x0000e10000240ab9 */ /* 0x000fe20000000800 */
[----:B------:R-:W-:Y:S01]  /*21fe0*/  @UP0 ULDC UR37, c[0x0][0x384] ;  /* 0x0000e10000250ab9 */ /* 0x000fe20000000800 */
[----:B------:R-:W-:Y:S01]  /*21ff0*/  UMOV UR28, UR14 ;  /* 0x0000000e001c7c82 */ /* 0x000fe20008000000 */
[----:B------:R-:W-:Y:S01]  /*22000*/  UMOV UR29, UR41 ;  /* 0x00000029001d7c82 */ /* 0x000fe20008000000 */
[----:B------:R-:W-:Y:S01]  /*22010*/  @UP1 ULDC.64 UR42, c[0x0][0x390] ;  /* 0x0000e400002a1ab9 */ /* 0x000fe20000000a00 */
[----:B-1----:R-:W-:-:S02]  /*22020*/  UIMAD.WIDE.U32 UR16, UR41, UR36, URZ ;  /* 0x00000024291072a5 */ /* 0x002fc4000f8e003f */
[----:B------:R-:W-:Y:S01]  /*22030*/  UIMAD.WIDE.U32 UR18, UR14, UR37, URZ ;  /* 0x000000250e1272a5 */ /* 0x000fe2000f8e003f */
[----:B------:R-:W-:Y:S02]  /*22040*/  @UP2 ULDC UR22, c[0x0][0x39c] ;  /* 0x0000e70000162ab9 */ /* 0x000fe40000000800 */
[----:B------:R-:W-:Y:S01]  /*22050*/  @UP2 ULDC UR14, c[0x0][0x3a0] ;  /* 0x0000e800000e2ab9 */ /* 0x000fe20000000800 */
[----:B------:R-:W-:Y:S01]  /*22060*/  @UP0 ULDC UR20, c[0x0][0x388] ;  /* 0x0000e20000140ab9 */ /* 0x000fe20000000800 */
[----:B------:R-:W-:Y:S01]  /*22070*/  @UP0 UMOV UR16, UR17 ;  /* 0x0000001100100c82 */ /* 0x000fe20008000000 */
[----:B------:R-:W-:Y:S01]  /*22080*/  @UP0 ULDC UR21, c[0x0][0x388] ;  /* 0x0000e20000150ab9 */ /* 0x000fe20000000800 */
[----:B------:R-:W-:Y:S01]  /*22090*/  @UP0 UMOV UR17, UR19 ;  /* 0x0000001300110c82 */ /* 0x000fe20008000000 */
[----:B------:R-:W-:Y:S02]  /*220a0*/  UIMAD.WIDE.U32 UR18, UR27, UR22, URZ ;  /* 0x000000161b1272a5 */ /* 0x000fe4000f8e003f */
[----:B------:R-:W-:Y:S01]  /*220b0*/  @UP0 USHF.R.U32.HI UR28, URZ, UR20, UR17 ;  /* 0x000000143f1c0299 */ /* 0x000fe20008011611 */
[----:B------:R-:W-:Y:S01]  /*220c0*/  UMOV UR22, UR27 ;  /* 0x0000001b00167c82 */ /* 0x000fe20008000000 */
[----:B------:R-:W-:-:S02]  /*220d0*/  @UP2 USHF.R.U32.HI UR22, URZ, UR14, UR19 ;  /* 0x0000000e3f162299 */ /* 0x000fc40008011613 */
[----:B------:R-:W-:Y:S02]  /*220e0*/  UIADD3 UR14, -UR27, URZ, URZ ;  /* 0x0000003f1b0e7290 */ /* 0x000fe4000fffe13f */
[----:B------:R-:W-:Y:S02]  /*220f0*/  UIADD3 UR17, -UR26, URZ, URZ ;  /* 0x0000003f1a117290 */ /* 0x000fe4000fffe13f */
[----:B------:R-:W-:Y:S02]  /*22100*/  UIADD3 UR18, -UR22, URZ, URZ ;  /* 0x0000003f16127290 */ /* 0x000fe4000fffe13f */
[----:B------:R-:W-:Y:S02]  /*22110*/  UIMAD UR14, UR31, UR14, UR26 ;  /* 0x0000000e1f0e72a4 */ /* 0x000fe4000f8e021a */
[----:B------:R-:W-:Y:S01]  /*22120*/  UIMAD UR17, UR15, UR17, UR49 ;  /* 0x000000110f1172a4 */ /* 0x000fe2000f8e0231 */
[----:B------:R-:W-:Y:S01]  /*22130*/  R2UR UR49, R52 ;  /* 0x00000000343172ca */ /* 0x000fe200000e0000 */
[----:B------:R-:W-:-:S02]  /*22140*/  UIMAD UR18, UR23, UR18, UR27 ;  /* 0x00000012171272a4 */ /* 0x000fc4000f8e021b */
[----:B------:R-:W-:Y:S02]  /*22150*/  @UP0 USHF.R.U32.HI UR29, URZ, UR21, UR16 ;  /* 0x000000153f1d0299 */ /* 0x000fe40008011610 */
        /* <DEDUP_REMOVED lines=12> */
[----:B------:R-:W-:Y:S02]  /*22220*/  @UP1 USHF.R.U32.HI UR26, URZ, UR37, UR41 ;  /* 0x000000253f1a1299 */ /* 0x000fe40008011629 */
[----:B------:R-:W-:Y:S02]  /*22230*/  UIMAD.WIDE.U32 UR44, UR29, UR42, URZ ;  /* 0x0000002a1d2c72a5 */ /* 0x000fe4000f8e003f */
[----:B------:R-:W-:Y:S02]  /*22240*/  UMOV UR27, UR29 ;  /* 0x0000001d001b7c82 */ /* 0x000fe40008000000 */
[----:B------:R-:W-:-:S03]  /*22250*/  @UP1 USHF.R.U32.HI UR27, URZ, UR43, UR45 ;  /* 0x0000002b3f1b1299 */ /* 0x000fc6000801162d */
[----:B------:R-:W-:Y:S01]  /*22260*/  @UP1 ULDC.64 UR42, c[0x0][0x390] ;  /* 0x0000e400002a1ab9 */ /* 0x000fe20000000a00 */
[----:B-1----:R-:W-:Y:S01]  /*22270*/  UIMAD.WIDE.U32 UR18, UR35, UR36, URZ ;  /* 0x00000024231272a5 */ /* 0x002fe2000f8e003f */
[----:B------:R-:W-:Y:S02]  /*22280*/  @UP2 ULDC UR22, c[0x0][0x39c] ;  /* 0x0000e70000162ab9 */ /* 0x000fe40000000800 */
[----:B------:R-:W-:Y:S01]  /*22290*/  @UP0 ULDC UR35, c[0x0][0x388] ;  /* 0x0000e20000230ab9 */ /* 0x000fe20000000800 */
[----:B------:R-:W-:Y:S01]  /*222a0*/  @UP0 ULDC UR36, c[0x0][0x384] ;  /* 0x0000e10000240ab9 */ /* 0x000fe20000000800 */
[----:B------:R-:W-:Y:S02]  /*222b0*/  @UP0 USHF.R.U32.HI UR14, URZ, UR35, UR19 ;  /* 0x000000233f0e0299 */ /* 0x000fe40008011613 */
[----:B------:R-:W-:Y:S01]  /*222c0*/  UIMAD.WIDE.U32 UR18, UR13, UR22, URZ ;  /* 0x000000160d1272a5 */ /* 0x000fe2000f8e003f */
[----:B------:R-:W-:Y:S01]  /*222d0*/  @UP2 ULDC UR20, c[0x0][0x3a0] ;  /* 0x0000e80000142ab9 */ /* 0x000fe20000000800 */
[----:B------:R-:W-:Y:S01]  /*222e0*/  UIMAD.WIDE.U32 UR16, UR11, UR36, URZ ;  /* 0x000000240b1072a5 */ /* 0x000fe2000f8e003f */
[----:B------:R-:W-:Y:S01]  /*222f0*/  UMOV UR22, UR13 ;  /* 0x0000000d00167c82 */ /* 0x000fe20008000000 */
[----:B------:R-:W-:Y:S01]  /*22300*/  UIADD3 UR18, -UR13, URZ, URZ ;  /* 0x0000003f0d127290 */ /* 0x000fe2000fffe13f */
[----:B------:R-:W-:Y:S01]  /*22310*/  @UP0 ULDC UR21, c[0x0][0x388] ;  /* 0x0000e20000150ab9 */ /* 0x000fe20000000800 */
[----:B------:R-:W-:-:S02]  /*22320*/  @UP2 USHF.R.U32.HI UR22, URZ, UR20, UR19 ;  /* 0x000000143f162299 */ /* 0x000fc40008011613 */
[----:B------:R-:W-:Y:S02]  /*22330*/  @UP0 USHF.R.U32.HI UR11, URZ, UR21, UR17 ;  /* 0x000000153f0b0299 */ /* 0x000fe40008011611 */
[----:B------:R-:W-:Y:S02]  /*22340*/  UIADD3 UR17, -UR12, URZ, URZ ;  /* 0x0000003f0c117290 */ /* 0x000fe4000fffe13f */
[----:B------:R-:W-:Y:S02]  /*22350*/  UIMAD UR18, UR31, UR18, UR12 ;  /* 0x000000121f1272a4 */ /* 0x000fe4000f8e020c */
[----:B------:R-:W-:Y:S02]  /*22360*/  UIADD3 UR12, -UR22, URZ, URZ ;  /* 0x0000003f160c7290 */ /* 0x000fe4000fffe13f */
        /* <DEDUP_REMOVED lines=14> */
[----:B------:R-:W-:Y:S01]  /*22450*/  @UP1 USHF.R.U32.HI UR55, URZ, UR37, UR13 ;  /* 0x000000253f371299 */ /* 0x000fe2000801160d */
[----:B------:R-:W-:Y:S02]  /*22460*/  UMOV UR12, UR33 ;  /* 0x00000021000c7c82 */ /* 0x000fe40008000000 */
[----:B------:R-:W-:Y:S01]  /*22470*/  UMOV UR13, UR47 ;  /* 0x0000002f000d7c82 */ /* 0x000fe20008000000 */
[----:B------:R-:W-:Y:S01]  /*22480*/  @UP2 ULDC UR35, c[0x0][0x3a0] ;  /* 0x0000e80000232ab9 */ /* 0x000fe20000000800 */
[----:B------:R-:W-:Y:S02]  /*22490*/  UIMAD.WIDE.U32 UR40, UR14, UR42, URZ ;  /* 0x0000002a0e2872a5 */ /* 0x000fe4000f8e003f */
[----:B------:R-:W-:Y:S01]  /*224a0*/  UMOV UR58, UR14 ;  /* 0x0000000e003a7c82 */ /* 0x000fe20008000000 */
[----:B------:R-:W-:Y:S01]  /*224b0*/  UMOV UR54, UR55 ;  /* 0x0000003700367c82 */ /* 0x000fe20008000000 */
[----:B------:R-:W-:-:S02]  /*224c0*/  @UP1 USHF.R.U32.HI UR58, URZ, UR43, UR41 ;  /* 0x0000002b3f3a1299 */ /* 0x000fc40008011629 */
[----:B------:R-:W-:Y:S01]  /*224d0*/  UIADD3 UR51, -UR11, URZ, URZ ;  /* 0x0000003f0b337290 */ /* 0x000fe2000fffe13f */
[----:B------:R-:W-:Y:S01]  /*224e0*/  @UP1 ULDC.64 UR42, c[0x0][0x390] ;  /* 0x0000e400002a1ab9 */ /* 0x000fe20000000a00 */
[----:B------:R-:W-:-:S03]  /*224f0*/  UIADD3 UR52, -UR55, URZ, URZ ;  /* 0x0000003f37347290 */ /* 0x000fc6000fffe13f */
[----:B------:R-:W-:Y:S01]  /*22500*/  UMOV UR61, UR58 ;  /* 0x0000003a003d7c82 */ /* 0x000fe20008000000 */
[----:B------:R-:W-:-:S04]  /*22510*/  UIMAD UR52, UR31, UR52, UR11 ;  /* 0x000000341f3472a4 */ /* 0x000fc8000f8e020b */
[----:B------:R-:W-:Y:S02]  /*22520*/  UIMAD UR52, UR52, UR5, UR6 ;  /* 0x00000005343472a4 */ /* 0x000fe4000f8e0206 */
[----:B-1----:R-:W-:Y:S01]  /*22530*/  UIMAD.WIDE.U32 UR16, UR47, UR36, URZ ;  /* 0x000000242f1072a5 */ /* 0x002fe2000f8e003f */
[----:B------:R-:W-:Y:S02]  /*22540*/  @UP0 ULDC UR19, c[0x0][0x388] ;  /* 0x0000e20000130ab9 */ /* 0x000fe40000000800 */
[----:B------:R-:W-:Y:S01]  /*22550*/  @UP0 ULDC UR36, c[0x0][0x384] ;  /* 0x0000e10000240ab9 */ /* 0x000fe20000000800 */
[----:B------:R-:W-:Y:S01]  /*22560*/  @UP2 ULDC UR18, c[0x0][0x39c] ;  /* 0x0000e70000122ab9 */ /* 0x000fe20000000800 */
[----:B------:R-:W-:Y:S02]  /*22570*/  UIMAD.WIDE.U32 UR20, UR33, UR36, URZ ;  /* 0x00000024211472a5 */ /* 0x000fe4000f8e003f */
[----:B------:R-:W-:Y:S01]  /*22580*/  @UP0 USHF.R.U32.HI UR13, URZ, UR19, UR17 ;  /* 0x000000133f0d0299 */ /* 0x000fe20008011611 */
[----:B------:R-:W-:Y:S01]  /*22590*/  @UP0 ULDC UR22, c[0x0][0x388] ;  /* 0x0000e20000160ab9 */ /* 0x000fe20000000800 */
[----:B------:R-:W-:-:S02]  /*225a0*/  UIMAD.WIDE.U32 UR18, UR30, UR18, URZ ;  /* 0x000000121e1272a5 */ /* 0x000fc4000f8e003f */
[----:B------:R-:W-:Y:S02]  /*225b0*/  @UP0 USHF.R.U32.HI UR12, URZ, UR22, UR21 ;  /* 0x000000163f0c0299 */ /* 0x000fe40008011615 */
[----:B------:R-:W-:Y:S01]  /*225c0*/  UIADD3 UR17, -UR32, URZ, URZ ;  /* 0x0000003f20117290 */ /* 0x000fe2000fffe13f */
[----:B------:R-:W-:Y:S01]  /*225d0*/  UMOV UR22, UR30 ;  /* 0x0000001e00167c82 */ /* 0x000fe20008000000 */
[----:B------:R-:W-:Y:S02]  /*225e0*/  @UP2 USHF.R.U32.HI UR22, URZ, UR35, UR19 ;  /* 0x000000233f162299 */ /* 0x000fe40008011613 */
[----:B------:R-:W-:Y:S02]  /*225f0*/  UIADD3 UR19, -UR30, URZ, URZ ;  /* 0x0000003f1e137290 */ /* 0x000fe4000fffe13f */
[----:B------:R-:W-:Y:S02]  /*22600*/  UIADD3 UR18, -UR22, URZ, URZ ;  /* 0x0000003f16127290 */ /* 0x000fe4000fffe13f */
[----:B------:R-:W-:Y:S01]  /*22610*/  UIMAD UR17, UR15, UR17, UR49 ;  /* 0x000000110f1172a4 */ /* 0x000fe2000f8e0231 */
[----:B------:R-:W-:Y:S01]  /*22620*/  R2UR UR49, R54 ;  /* 0x00000000363172ca */ /* 0x000fe200000e0000 */
[----:B------:R-:W-:-:S02]  /*22630*/  UIMAD UR20, UR31, UR19, UR32 ;  /* 0x000000131f1472a4 */ /* 0x000fc4000f8e0220 */
[----:B------:R-:W-:Y:S01]  /*22640*/  UIMAD UR18, UR23, UR18, UR30 ;  /* 0x00000012171272a4 */ /* 0x000fe2000f8e021e */
[----:B------:R-:W-:Y:S01]  /*22650*/  @UP1 ULDC.64 UR36, c[0x0][0x390] ;  /* 0x0000e40000241ab9 */ /* 0x000fe20000000a00 */
[----:B------:R-:W-:Y:S02]  /*22660*/  UIADD3 UR16, UR8, 0xb400, URZ ;  /* 0x0000b40008107890 */ /* 0x000fe4000fffe03f */
[----:B------:R-:W-:Y:S02]  /*22670*/  UIMAD UR19, UR17, UR4, UR59 ;  /* 0x00000004111372a4 */ /* 0x000fe4000f8e023b */
[----:B------:R-:W-:Y:S02]  /*22680*/  UIMAD UR20, UR20, UR5, UR6 ;  /* 0x00000005141472a4 */ /* 0x000fe4000f8e0206 */
[----:B------:R-:W-:Y:S02]  /*22690*/  UIMAD UR21, UR18, UR34, UR7 ;  /* 0x00000022121572a4 */ /* 0x000fe4000f8e0207 */
[----:B------:R-:W-:Y:S01]  /*226a0*/  UIMAD.WIDE.U32 UR32, UR12, UR36, URZ ;  /* 0x000000240c2072a5 */ /* 0x000fe2000f8e003f */
[----:B------:R-:W-:Y:S01]  /*226b0*/  UMOV UR17, UR9 ;  /* 0x0000000900117c82 */ /* 0x000fe20008000000 */
[----:B------:R-:W-:Y:S01]  /*226c0*/  UMOV UR18, UR60 ;  /* 0x0000003c00127c82 */ /* 0x000fe20008000000 */
[----:B------:R-:W-:Y:S01]  /*226d0*/  UMOV UR47, UR12 ;  /* 0x0000000c002f7c82 */ /* 0x000fe20008000000 */
[----:B------:R-:W-:-:S03]  /*226e0*/  @UP1 USHF.R.U32.HI UR47, URZ, UR37, UR33 ;  /* 0x000000253f2f1299 */ /* 0x000fc60008011621 */
[----:B------:R-:W-:Y:S01]  /*226f0*/  @UP0 ULDC UR32, c[0x0][0x384] ;  /* 0x0000e10000200ab9 */ /* 0x000fe20000000800 */
[----:B------:R1:W-:Y:S01]  /*22700*/  UTMALDG.5D.IM2COL [UR16], [UR56], UR39 ;  /* 0x00000010380073b4 */ /* 0x0003e20008060027 */
[----:B------:R-:W-:Y:S01]  /*22710*/  UMOV UR33, UR46 ;  /* 0x0000002e00217c82 */ /* 0x000fe20008000000 */
[----:B------:R-:W-:Y:S01]  /*22720*/  UMOV UR35, UR38 ;  /* 0x0000002600237c82 */ /* 0x000fe20008000000 */
[----:B------:R-:W-:Y:S01]  /*22730*/  @UP2 ULDC UR30, c[0x0][0x3a0] ;  /* 0x0000e800001e2ab9 */ /* 0x000fe20000000800 */
[----:B------:R-:W-:Y:S02]  /*22740*/  UIMAD.WIDE.U32 UR40, UR13, UR42, URZ ;  /* 0x0000002a0d2872a5 */ /* 0x000fe4000f8e003f */
[----:B------:R-:W-:Y:S01]  /*22750*/  UMOV UR53, UR13 ;  /* 0x0000000d00357c82 */ /* 0x000fe20008000000 */
[----:B------:R-:W-:Y:S01]  /*22760*/  @UP1 ULDC.64 UR36, c[0x0][0x390] ;  /* 0x0000e40000241ab9 */ /* 0x000fe20000000a00 */
[----:B------:R-:W-:-:S03]  /*22770*/  @UP1 USHF.R.U32.HI UR53, URZ, UR43, UR41 ;  /* 0x0000002b3f351299 */ /* 0x000fc60008011629 */
[----:B------:R-:W-:Y:S01]  /*22780*/  @UP1 ULDC.64 UR40, c[0x0][0x390] ;  /* 0x0000e40000281ab9 */ /* 0x000fe20000000a00 */
[----:B------:R-:W-:Y:S01]  /*22790*/  @UP2 ULDC UR43, c[0x0][0x39c] ;  /* 0x0000e700002b2ab9 */ /* 0x000fe20000000800 */
        /* <DEDUP_REMOVED lines=17> */
[----:B------:R-:W-:Y:S02]  /*228b0*/  UIMAD UR18, UR23, UR18, UR24 ;  /* 0x00000012171272a4 */ /* 0x000fe4000f8e0218 */
[----:B------:R-:W-:Y:S02]  /*228c0*/  UIADD3 UR16, UR8, 0xbc00, URZ ;  /* 0x0000bc0008107890 */ /* 0x000fe4000fffe03f */
[----:B------:R-:W-:Y:S02]  /*228d0*/  UIMAD UR19, UR17, UR4, UR59 ;  /* 0x00000004111372a4 */ /* 0x000fe4000f8e023b */
[----:B------:R-:W-:Y:S02]  /*228e0*/  UIMAD UR20, UR20, UR5, UR6 ;  /* 0x00000005141472a4 */ /* 0x000fe4000f8e0206 */
[----:B------:R-:W-:Y:S02]  /*228f0*/  UIMAD UR21, UR18, UR34, UR7 ;  /* 0x00000022121572a4 */ /* 0x000fe4000f8e0207 */
[----:B------:R-:W-:-:S02]  /*22900*/  UIMAD.WIDE.U32 UR44, UR33, UR36, URZ ;  /* 0x00000024212c72a5 */ /* 0x000fc4000f8e003f */
        /* <DEDUP_REMOVED lines=10> */
[----:B------:R-:W-:Y:S01]  /*229b0*/  @UP2 ULDC UR24, c[0x0][0x3a0] ;  /* 0x0000e80000182ab9 */ /* 0x000fe20000000800 */
[----:B------:R-:W-:Y:S01]  /*229c0*/  @UP2 ULDC UR38, c[0x0][0x39c] ;  /* 0x0000e70000262ab9 */ /* 0x000fe20000000800 */
[----:B------:R-:W-:Y:S01]  /*229d0*/  @UP2 ULDC UR40, c[0x0][0x3a0] ;  /* 0x0000e80000282ab9 */ /* 0x000fe20000000800 */
[----:B------:R-:W-:Y:S01]  /*229e0*/  UMOV UR46, UR47 ;  /* 0x0000002f002e7c82 */ /* 0x000fe20008000000 */
[----:B------:R-:W-:Y:S01]  /*229f0*/  @UP2 ULDC UR36, c[0x0][0x39c] ;  /* 0x0000e70000242ab9 */ /* 0x000fe20000000800 */
[----:B------:R-:W-:Y:S01]  /*22a00*/  @UP2 ULDC UR41, c[0x0][0x3a0] ;  /* 0x0000e80000292ab9 */ /* 0x000fe20000000800 */
[----:B------:R-:W-:Y:S01]  /*22a10*/  @UP2 ULDC UR32, c[0x0][0x3a0] ;  /* 0x0000e80000202ab9 */ /* 0x000fe20000000800 */
[----:B------:R-:W-:Y:S01]  /*22a20*/  UIADD3 UR44, -UR47, URZ, URZ ;  /* 0x0000003f2f2c7290 */ /* 0x000fe2000fffe13f */
[----:B------:R-:W-:-:S03]  /*22a30*/  @UP2 ULDC UR45, c[0x0][0x3a0] ;  /* 0x0000e800002d2ab9 */ /* 0x000fc60000000800 */
[----:B------:R-:W-:-:S04]  /*22a40*/  UIMAD UR44, UR31, UR44, UR12 ;  /* 0x0000002c1f2c72a4 */ /* 0x000fc8000f8e020c */
[----:B------:R-:W-:Y:S02]  /*22a50*/  UIMAD UR44, UR44, UR5, UR6 ;  /* 0x000000052c2c72a4 */ /* 0x000fe4000f8e0206 */
[----:B-1----:R-:W-:Y:S02]  /*22a60*/  UIMAD.WIDE.U32 UR18, UR27, UR25, URZ ;  /* 0x000000191b1272a5 */ /* 0x002fe4000f8e003f */
[----:B------:R-:W-:Y:S01]  /*22a70*/  UIMAD.WIDE.U32 UR16, UR26, UR30, URZ ;  /* 0x0000001e1a1072a5 */ /* 0x000fe2000f8e003f */
[----:B------:R-:W-:Y:S02]  /*22a80*/  @UP2 ULDC UR20, c[0x0][0x3a0] ;  /* 0x0000e80000142ab9 */ /* 0x000fe40000000800 */
[----:B------:R-:W-:Y:S01]  /*22a90*/  UMOV UR30, UR27 ;  /* 0x0000001b001e7c82 */ /* 0x000fe20008000000 */
[----:B------:R-:W-:Y:S02]  /*22aa0*/  @UP2 USHF.R.U32.HI UR30, URZ, UR24, UR19 ;  /* 0x000000183f1e2299 */ /* 0x000fe40008011613 */
[----:B------:R-:W-:-:S02]  /*22ab0*/  UIADD3 UR19, -UR29, URZ, URZ ;  /* 0x0000003f1d137290 */ /* 0x000fc4000fffe13f */
[----:B------:R-:W-:Y:S02]  /*22ac0*/  UIADD3 UR18, -UR27, URZ, URZ ;  /* 0x0000003f1b127290 */ /* 0x000fe4000fffe13f */
[----:B------:R-:W-:Y:S01]  /*22ad0*/  UIMAD UR19, UR15, UR19, UR49 ;  /* 0x000000130f1372a4 */ /* 0x000fe2000f8e0231 */
[----:B------:R-:W-:Y:S01]  /*22ae0*/  R2UR UR49, R56 ;  /* 0x00000000383172ca */ /* 0x000fe200000e0000 */
[----:B------:R-:W-:Y:S01]  /*22af0*/  UMOV UR22, UR26 ;  /* 0x0000001a00167c82 */ /* 0x000fe20008000000 */
[----:B------:R-:W-:Y:S02]  /*22b00*/  @UP2 USHF.R.U32.HI UR22, URZ, UR20, UR17 ;  /* 0x000000143f162299 */ /* 0x000fe40008011611 */
[----:B------:R-:W-:Y:S02]  /*22b10*/  UIADD3 UR17, -UR30, URZ, URZ ;  /* 0x0000003f1e117290 */ /* 0x000fe4000fffe13f */
[----:B------:R-:W-:Y:S02]  /*22b20*/  UIADD3 UR20, -UR26, URZ, URZ ;  /* 0x0000003f1a147290 */ /* 0x000fe4000fffe13f */
[----:B------:R-:W-:-:S02]  /*22b30*/  UIMAD UR18, UR31, UR18, UR29 ;  /* 0x000000121f1272a4 */ /* 0x000fc4000f8e021d */
[----:B------:R-:W-:Y:S02]  /*22b40*/  UIMAD UR29, UR23, UR17, UR27 ;  /* 0x00000011171d72a4 */ /* 0x000fe4000f8e021b */
[----:B------:R-:W-:Y:S02]  /*22b50*/  UIADD3 UR17, -UR28, URZ, URZ ;  /* 0x0000003f1c117290 */ /* 0x000fe4000fffe13f */
[----:B------:R-:W-:Y:S02]  /*22b60*/  UIMAD UR20, UR31, UR20, UR28 ;  /* 0x000000141f1472a4 */ /* 0x000fe4000f8e021c */
[----:B------:R-:W-:Y:S02]  /*22b70*/  UIMAD UR28, UR18, UR5, UR6 ;  /* 0x00000005121c72a4 */ /* 0x000fe4000f8e0206 */
[----:B------:R-:W-:Y:S02]  /*22b80*/  UIADD3 UR18, -UR22, URZ, URZ ;  /* 0x0000003f16127290 */ /* 0x000fe4000fffe13f */
[----:B------:R-:W-:-:S02]  /*22b90*/  UIMAD UR17, UR15, UR17, UR49 ;  /* 0x000000110f1172a4 */ /* 0x000fc4000f8e0231 */
[----:B------:R-:W-:Y:S02]  /*22ba0*/  UIMAD UR18, UR23, UR18, UR26 ;  /* 0x00000012171272a4 */ /* 0x000fe4000f8e021a */
[----:B------:R-:W-:Y:S02]  /*22bb0*/  UIADD3 UR24, UR8, 0xc400, URZ ;  /* 0x0000c40008187890 */ /* 0x000fe4000fffe03f */
[----:B------:R-:W-:Y:S02]  /*22bc0*/  UIMAD UR27, UR19, UR4, UR59 ;  /* 0x00000004131b72a4 */ /* 0x000fe4000f8e023b */
[----:B------:R-:W-:Y:S02]  /*22bd0*/  UIMAD UR29, UR29, UR34, UR7 ;  /* 0x000000221d1d72a4 */ /* 0x000fe4000f8e0207 */
[----:B------:R-:W-:Y:S02]  /*22be0*/  UIADD3 UR16, UR8, 0xcc00, URZ ;  /* 0x0000cc0008107890 */ /* 0x000fe4000fffe03f */
[----:B------:R-:W-:-:S02]  /*22bf0*/  UIMAD UR19, UR17, UR4, UR59 ;  /* 0x00000004111372a4 */ /* 0x000fc4000f8e023b */
[----:B------:R-:W-:Y:S02]  /*22c00*/  UIMAD UR20, UR20, UR5, UR6 ;  /* 0x00000005141472a4 */ /* 0x000fe4000f8e0206 */
[----:B------:R-:W-:Y:S01]  /*22c10*/  UIMAD UR21, UR18, UR34, UR7 ;  /* 0x00000022121572a4 */ /* 0x000fe2000f8e0207 */
[----:B------:R-:W-:Y:S01]  /*22c20*/  UMOV UR25, UR9 ;  /* 0x0000000900197c82 */ /* 0x000fe20008000000 */
[----:B------:R-:W-:Y:S01]  /*22c30*/  UMOV UR26, UR60 ;  /* 0x0000003c001a7c82 */ /* 0x000fe20008000000 */
[----:B------:R-:W-:Y:S01]  /*22c40*/  UMOV UR17, UR9 ;  /* 0x0000000900117c82 */ /* 0x000fe20008000000 */
[----:B------:R-:W-:Y:S01]  /*22c50*/  UMOV UR18, UR60 ;  /* 0x0000003c00127c82 */ /* 0x000fe20008000000 */
[----:B------:R1:W-:Y:S01]  /*22c60*/  UTMALDG.5D.IM2COL [UR24], [UR56], UR39 ;  /* 0x00000018380073b4 */ /* 0x0003e20008060027 */
[----:B------:R-:W-:-:S03]  /*22c70*/  UMOV UR49, UR9 ;  /* 0x0000000900317c82 */ /* 0x000fc60008000000 */
[----:B------:R2:W-:Y:S01]  /*22c80*/  UTMALDG.5D.IM2COL [UR16], [UR56], UR39 ;  /* 0x00000010380073b4 */ /* 0x0005e20008060027 */
[----:B-1----:R-:W-:Y:S01]  /*22c90*/  @UP2 ULDC UR27, c[0x0][0x39c] ;  /* 0x0000e700001b2ab9 */ /* 0x002fe20000000800 */
[----:B------:R-:W-:Y:S01]  /*22ca0*/  @UP2 ULDC UR24, c[0x0][0x3a0] ;  /* 0x0000e80000182ab9 */ /* 0x000fe20000000800 */
[----:B------:R-:W-:Y:S01]  /*22cb0*/  UIADD3 UR30, UR8, 0xd400, URZ ;  /* 0x0000d400081e7890 */ /* 0x000fe2000fffe03f */
[----:B------:R-:W-:Y:S01]  /*22cc0*/  @UP2 ULDC UR25, c[0x0][0x39c] ;  /* 0x0000e70000192ab9 */ /* 0x000fe20000000800 */
[----:B------:R-:W-:Y:S01]  /*22cd0*/  @UP2 ULDC UR29, c[0x0][0x3a0] ;  /* 0x0000e800001d2ab9 */ /* 0x000fe20000000800 */
[----:B------:R-:W-:Y:S01]  /*22ce0*/  @UP2 ULDC UR26, c[0x0][0x39c] ;  /* 0x0000e700001a2ab9 */ /* 0x000fe20000000800 */
[----:B--2---:R-:W-:Y:S01]  /*22cf0*/  UIMAD.WIDE.U32 UR18, UR55, UR38, URZ ;  /* 0x00000026371272a5 */ /* 0x004fe2000f8e003f */
[----:B------:R-:W-:Y:S01]  /*22d00*/  R2UR UR38, R62 ;  /* 0x000000003e2672ca */ /* 0x000fe200000e0000 */
[----:B------:R-:W-:Y:S02]  /*22d10*/  UIMAD.WIDE.U32 UR20, UR53, UR36, URZ ;  /* 0x00000024351472a5 */ /* 0x000fe4000f8e003f */
[----:B------:R-:W-:-:S02]  /*22d20*/  @UP2 USHF.R.U32.HI UR54, URZ, UR40, UR19 ;  /* 0x000000283f362299 */ /* 0x000fc40008011613 */
[----:B------:R-:W-:Y:S01]  /*22d30*/  UIMAD.WIDE.U32 UR18, UR47, UR27, URZ ;  /* 0x0000001b2f1272a5 */ /* 0x000fe2000f8e003f */
[----:B------:R-:W-:Y:S01]  /*22d40*/  UMOV UR22, UR53 ;  /* 0x0000003500167c82 */ /* 0x000fe20008000000 */
[----:B------:R-:W-:Y:S02]  /*22d50*/  @UP2 USHF.R.U32.HI UR22, URZ, UR41, UR21 ;  /* 0x000000293f162299 */ /* 0x000fe40008011615 */
[----:B------:R-:W-:Y:S02]  /*22d60*/  @UP2 USHF.R.U32.HI UR46, URZ, UR24, UR19 ;  /* 0x000000183f2e2299 */ /* 0x000fe40008011613 */
[----:B------:R-:W-:Y:S02]  /*22d70*/  UIADD3 UR19, -UR14, URZ, URZ ;  /* 0x0000003f0e137290 */ /* 0x000fe4000fffe13f */
[----:B------:R-:W-:Y:S02]  /*22d80*/  UIADD3 UR21, -UR58, URZ, URZ ;  /* 0x0000003f3a157290 */ /* 0x000fe4000fffe13f */
[----:B------:R-:W-:Y:S01]  /*22d90*/  UIMAD UR19, UR15, UR19, UR50 ;  /* 0x000000130f1372a4 */ /* 0x000fe2000f8e0232 */
[----:B------:R-:W-:Y:S01]  /*22da0*/  R2UR UR50, R58 ;  /* 0x000000003a3272ca */ /* 0x000fe200000e0000 */
[----:B------:R-:W-:-:S02]  /*22db0*/  UIMAD UR21, UR31, UR21, UR14 ;  /* 0x000000151f1572a4 */ /* 0x000fc4000f8e020e */
[----:B------:R-:W-:Y:S02]  /*22dc0*/  UIADD3 UR14, -UR13, URZ, URZ ;  /* 0x0000003f0d0e7290 */ /* 0x000fe4000fffe13f */
[----:B------:R-:W-:Y:S02]  /*22dd0*/  UIMAD.WIDE.U32 UR16, UR58, UR43, URZ ;  /* 0x0000002b3a1072a5 */ /* 0x000fe4000f8e003f */
[----:B------:R-:W-:Y:S02]  /*22de0*/  UIADD3 UR43, -UR12, URZ, URZ ;  /* 0x0000003f0c2b7290 */ /* 0x000fe4000fffe13f */
[----:B------:R-:W-:Y:S02]  /*22df0*/  UIADD3 UR16, UR8, 0xe400, URZ ;  /* 0x0000e40008107890 */ /* 0x000fe4000fffe03f */
[----:B------:R-:W-:Y:S02]  /*22e00*/  UIADD3 UR40, UR8, 0xec00, URZ ;  /* 0x0000ec0008287890 */ /* 0x000fe4000fffe03f */
[----:B------:R-:W-:Y:S01]  /*22e10*/  UIMAD UR51, UR15, UR51, UR50 ;  /* 0x000000330f3372a4 */ /* 0x000fe2000f8e0232 */
[----:B------:R-:W-:Y:S01]  /*22e20*/  R2UR UR50, R59 ;  /* 0x000000003b3272ca */ /* 0x000fe200000e0000 */
[----:B------:R-:W-:Y:S01]  /*22e30*/  @UP2 UMOV UR28, UR17 ;  /* 0x00000011001c2c82 */ /* 0x000fe20008000000 */
[----:B------:R-:W-:-:S02]  /*22e40*/  UIADD3 UR24, UR8, 0xfc00, URZ ;  /* 0x0000fc0008187890 */ /* 0x000fc4000fffe03f */
[----:B------:R-:W-:Y:S02]  /*22e50*/  @UP2 USHF.R.U32.HI UR61, URZ, UR32, UR28 ;  /* 0x000000203f3d2299 */ /* 0x000fe4000801161c */
[----:B------:R-:W-:Y:S02]  /*22e60*/  UIADD3 UR32, UR8, 0xf400, URZ ;  /* 0x0000f40008207890 */ /* 0x000fe4000fffe03f */
[----:B------:R-:W-:Y:S02]  /*22e70*/  UIADD3 UR8, -UR33, URZ, URZ ;  /* 0x0000003f21087290 */ /* 0x000fe4000fffe13f */
[----:B------:R-:W-:Y:S02]  /*22e80*/  UIADD3 UR28, -UR37, URZ, URZ ;  /* 0x0000003f251c7290 */ /* 0x000fe4000fffe13f */
[----:B------:R-:W-:Y:S02]  /*22e90*/  UIADD3 UR27, -UR35, URZ, URZ ;  /* 0x0000003f231b7290 */ /* 0x000fe4000fffe13f */
[----:B------:R-:W-:Y:S01]  /*22ea0*/  UIMAD UR11, UR15, UR14, UR50 ;  /* 0x0000000e0f0b72a4 */ /* 0x000fe2000f8e0232 */
[----:B------:R-:W-:Y:S01]  /*22eb0*/  R2UR UR50, R60 ;  /* 0x000000003c3272ca */ /* 0x000fe200000e0000 */
[----:B------:R-:W-:-:S02]  /*22ec0*/  UIMAD UR28, UR31, UR28, UR35 ;  /* 0x0000001c1f1c72a4 */ /* 0x000fc4000f8e0223 */
[----:B------:R-:W-:Y:S02]  /*22ed0*/  UIADD3 UR20, -UR53, URZ, URZ ;  /* 0x0000003f35147290 */ /* 0x000fe4000fffe13f */
[----:B------:R-:W-:Y:S02]  /*22ee0*/  UIADD3 UR36, -UR42, URZ, URZ ;  /* 0x0000003f2a247290 */ /* 0x000fe4000fffe13f */
[----:B------:R-:W-:Y:S02]  /*22ef0*/  UIMAD UR20, UR31, UR20, UR13 ;  /* 0x000000141f1472a4 */ /* 0x000fe4000f8e020d */
[----:B------:R-:W-:Y:S02]  /*22f00*/  UIMAD UR36, UR31, UR36, UR33 ;  /* 0x000000241f2472a4 */ /* 0x000fe4000f8e0221 */
[----:B------:R-:W-:Y:S02]  /*22f10*/  UIMAD UR31, UR21, UR5, UR6 ;  /* 0x00000005151f72a4 */ /* 0x000fe4000f8e0206 */
[----:B------:R-:W-:Y:S01]  /*22f20*/  UIMAD UR43, UR15, UR43, UR50 ;  /* 0x0000002b0f2b72a4 */ /* 0x000fe2000f8e0232 */
[----:B------:R-:W-:Y:S01]  /*22f30*/  R2UR UR50, R61 ;  /* 0x000000003d3272ca */ /* 0x000fe200000e0000 */
[----:B------:R-:W-:-:S02]  /*22f40*/  UIMAD UR20, UR20, UR5, UR6 ;  /* 0x00000005141472a4 */ /* 0x000fc4000f8e0206 */
[----:B------:R-:W-:Y:S02]  /*22f50*/  UIMAD UR36, UR36, UR5, UR6 ;  /* 0x00000005242472a4 */ /* 0x000fe4000f8e0206 */
[----:B------:R-:W-:Y:S02]  /*22f60*/  UIMAD UR28, UR28, UR5, UR6 ;  /* 0x000000051c1c72a4 */ /* 0x000fe4000f8e0206 */
[----:B------:R-:W-:Y:S01]  /*22f70*/  UIADD3 UR6, -UR61, URZ, URZ ;  /* 0x0000003f3d067290 */ /* 0x000fe2000fffe13f */
[----:B------:R-:W-:Y:S01]  /*22f80*/  UMOV UR57, UR9 ;  /* 0x0000000900397c82 */ /* 0x000fe20008000000 */
[----:B------:R-:W-:Y:S01]  /*22f90*/  UMOV UR17, UR9 ;  /* 0x0000000900117c82 */ /* 0x000fe20008000000 */
[----:B------:R-:W-:Y:S01]  /*22fa0*/  UMOV UR41, UR9 ;  /* 0x0000000900297c82 */ /* 0x000fe20008000000 */
[----:B------:R-:W-:Y:S02]  /*22fb0*/  UIMAD.WIDE.U32 UR12, UR42, UR25, URZ ;  /* 0x000000192a0c72a5 */ /* 0x000fe4000f8e003f */
[----:B------:R-:W-:Y:S01]  /*22fc0*/  UIMAD UR35, UR15, UR8, UR50 ;  /* 0x000000080f2372a4 */ /* 0x000fe2000f8e0232 */
[----:B------:R-:W-:Y:S01]  /*22fd0*/  R2UR UR8, R31 ;  /* 0x000000001f0872ca */ /* 0x000fe200000e0000 */
[----:B------:R-:W-:Y:S01]  /*22fe0*/  UMOV UR9, UR57 ;  /* 0x0000003900097c82 */ /* 0x000fe20008000000 */
[----:B------:R-:W-:Y:S01]  /*22ff0*/  UIMAD UR6, UR23, UR6, UR58 ;  /* 0x00000006170672a4 */ /* 0x000fe2000f8e023a */
[----:B------:R-:W-:Y:S01]  /*23000*/  R2UR UR57, R14 ;  /* 0x000000000e3972ca */ /* 0x000fe200000e0000 */
[----:B------:R-:W-:-:S02]  /*23010*/  UIMAD UR27, UR15, UR27, UR38 ;  /* 0x0000001b0f1b72a4 */ /* 0x000fc4000f8e0226 */
[----:B------:R-:W-:Y:S01]  /*23020*/  UIMAD UR33, UR19, UR4, UR59 ;  /* 0x00000004132172a4 */ /* 0x000fe2000f8e023b */
[----:B------:R-:W-:Y:S01]  /*23030*/  UMOV UR38, UR42 ;  /* 0x0000002a00267c82 */ /* 0x000fe20008000000 */
[----:B------:R-:W-:Y:S02]  /*23040*/  @UP2 USHF.R.U32.HI UR38, URZ, UR29, UR13 ;  /* 0x0000001d3f262299 */ /* 0x000fe4000801160d */
[----:B------:R-:W-:-:S03]  /*23050*/  UIMAD.WIDE.U32 UR14, UR37, UR26, URZ ;  /* 0x0000001a250e72a5 */ /* 0x000fc6000f8e003f */
[C---:B------:R-:W-:Y:S01]  /*23060*/  ISETP.NE.AND P2, PT, R10.reuse, UR8, PT ;  /* 0x000000080a007c0c */ /* 0x040fe2000bf45270 */
[----:B------:R-:W-:Y:S02]  /*23070*/  UIADD3 UR8, -UR54, URZ, URZ ;  /* 0x0000003f36087290 */ /* 0x000fe4000fffe13f */
[----:B------:R-:W-:Y:S01]  /*23080*/  UIADD3 UR21, -UR22, URZ, URZ ;  /* 0x0000003f16157290 */ /* 0x000fe2000fffe13f */
[----:B------:R-:W-:Y:S01]  /*23090*/  SEL R10, R10, RZ, P2 ;  /* 0x000000ff0a0a7207 */ /* 0x000fe20001000000 */
[----:B------:R-:W-:Y:S02]  /*230a0*/  UIMAD UR8, UR23, UR8, UR55 ;  /* 0x00000008170872a4 */ /* 0x000fe4000f8e0237 */
[----:B------:R-:W-:Y:S01]  /*230b0*/  UIMAD UR13, UR6, UR34, UR7 ;  /* 0x00000022060d72a4 */ /* 0x000fe2000f8e0207 */
[----:B------:R-:W-:Y:S01]  /*230c0*/  R2UR UR6, R19 ;  /* 0x00000000130672ca */ /* 0x000fe200000e0000 */
[----:B------:R-:W-:Y:S02]  /*230d0*/  UIMAD UR19, UR11, UR4, UR59 ;  /* 0x000000040b1372a4 */ /* 0x000fe4000f8e023b */
[----:B------:R-:W-:Y:S01]  /*230e0*/  UIMAD UR21, UR23, UR21, UR53 ;  /* 0x00000015171572a4 */ /* 0x000fe2000f8e0235 */
[----:B------:R-:W-:Y:S01]  /*230f0*/  UMOV UR11, UR30 ;  /* 0x0000001e000b7c82 */ /* 0x000fe20008000000 */
[----:B------:R-:W-:Y:S01]  /*23100*/  UMOV UR30, UR37 ;  /* 0x00000025001e7c82 */ /* 0x000fe20008000000 */
[----:B------:R-:W-:Y:S01]  /*23110*/  @UP2 USHF.R.U32.HI UR30, URZ, UR45, UR15 ;  /* 0x0000002d3f1e2299 */ /* 0x000fe2000801160f */
[----:B------:R-:W-:Y:S01]  /*23120*/  @P2 IMAD.MOV R11, RZ, RZ, R9 ;  /* 0x000000ffff0b2224 */ /* 0x000fe200078e0209 */
[----:B------:R-:W-:-:S02]  /*23130*/  UIMAD UR53, UR8, UR34, UR7 ;  /* 0x00000022083572a4 */ /* 0x000fc4000f8e0207 */
[----:B------:R-:W-:Y:S02]  /*23140*/  UIMAD UR51, UR51, UR4, UR59 ;  /* 0x00000004333372a4 */ /* 0x000fe4000f8e023b */
[----:B------:R-:W-:Y:S01]  /*23150*/  UIMAD UR43, UR43, UR4, UR59 ;  /* 0x000000042b2b72a4 */ /* 0x000fe2000f8e023b */
[----:B0-----:R-:W-:Y:S01]  /*23160*/  ISETP.NE.AND P3, PT, R11, R12, PT ;  /* 0x0000000c0b00720c */ /* 0x001fe20003f65270 */
[----:B------:R-:W-:Y:S01]  /*23170*/  UIMAD UR35, UR35, UR4, UR59 ;  /* 0x00000004232372a4 */ /* 0x000fe2000f8e023b */
[----:B------:R-:W-:Y:S01]  /*23180*/  VIADD R12, R7, 0x1 ;  /* 0x00000001070c7836 */ /* 0x000fe20000000000 */
[----:B------:R-:W-:Y:S01]  /*23190*/  UIMAD UR27, UR27, UR4, UR59 ;  /* 0x000000041b1b72a4 */ /* 0x000fe2000f8e023b */
[----:B------:R-:W-:Y:S01]  /*231a0*/  UMOV UR8, UR11 ;  /* 0x0000000b00087c82 */ /* 0x000fe20008000000 */
[----:B------:R-:W-:Y:S01]  /*231b0*/  UIADD3 UR4, -UR46, URZ, URZ ;  /* 0x0000003f2e047290 */ /* 0x000fe2000fffe13f */
[----:B------:R-:W-:Y:S01]  /*231c0*/  UMOV UR11, UR33 ;  /* 0x00000021000b7c82 */ /* 0x000fe20008000000 */
[----:B------:R-:W-:Y:S01]  /*231d0*/  UMOV UR12, UR31 ;  /* 0x0000001f000c7c82 */ /* 0x000fe20008000000 */
[----:B------:R-:W-:Y:S01]  /*231e0*/  UMOV UR14, UR61 ;  /* 0x0000003d000e7c82 */ /* 0x000fe20008000000 */
[----:B------:R-:W-:Y:S01]  /*231f0*/  UIADD3 UR5, -UR38, URZ, URZ ;  /* 0x0000003f26057290 */ /* 0x000fe2000fffe13f */
[----:B------:R0:W-:Y:S01]  /*23200*/  UTMALDG.5D.IM2COL [UR8], [UR56], UR39 ;  /* 0x00000008380073b4 */ /* 0x0001e20008060027 */
[----:B------:R-:W-:-:S02]  /*23210*/  UIADD3 UR29, -UR30, URZ, URZ ;  /* 0x0000003f1e1d7290 */ /* 0x000fc4000fffe13f */
[----:B------:R-:W-:Y:S01]  /*23220*/  @P3 IMAD.MOV R12, RZ, RZ, R7 ;  /* 0x000000ffff0c3224 */ /* 0x000fe200078e0207 */
[----:B------:R-:W-:Y:S02]  /*23230*/  UIMAD UR21, UR21, UR34, UR7 ;  /* 0x00000022151572a4 */ /* 0x000fe4000f8e0207 */
[----:B------:R-:W-:Y:S02]  /*23240*/  UIMAD UR4, UR23, UR4, UR47 ;  /* 0x00000004170472a4 */ /* 0x000fe4000f8e022f */
[----:B------:R-:W-:Y:S01]  /*23250*/  UIMAD UR5, UR23, UR5, UR42 ;  /* 0x00000005170572a4 */ /* 0x000fe2000f8e022a */
[----:B------:R-:W-:Y:S01]  /*23260*/  ISETP.NE.AND P4, PT, R12, R13, PT ;  /* 0x0000000d0c00720c */ /* 0x000fe20003f85270 */
[----:B------:R-:W-:Y:S01]  /*23270*/  UIMAD UR29, UR23, UR29, UR37 ;  /* 0x0000001d171d72a4 */ /* 0x000fe2000f8e0225 */
[C---:B------:R-:W-:Y:S01]  /*23280*/  VIADD R13, R8.reuse, 0x1 ;  /* 0x00000001080d7836 */ /* 0x040fe20000000000 */
[----:B------:R-:W-:Y:S01]  /*23290*/  UIMAD UR45, UR4, UR34, UR7 ;  /* 0x00000022042d72a4 */ /* 0x000fe2000f8e0207 */
[----:B------:R-:W-:Y:S01]  /*232a0*/  UMOV UR50, UR60 ;  /* 0x0000003c00327c82 */ /* 0x000fe20008000000 */
[----:B------:R-:W-:Y:S01]  /*232b0*/  UIMAD UR37, UR5, UR34, UR7 ;  /* 0x00000022052572a4 */ /* 0x000fe2000f8e0207 */
[----:B------:R1:W-:Y:S01]  /*232c0*/  UTMALDG.5D.IM2COL [UR48], [UR56], UR39 ;  /* 0x00000030380073b4 */ /* 0x0003e20008060027 */
[----:B------:R-:W-:Y:S01]  /*232d0*/  UMOV UR18, UR60 ;  /* 0x0000003c00127c82 */ /* 0x000fe20008000000 */
[----:B------:R-:W-:Y:S01]  /*232e0*/  UIMAD UR29, UR29, UR34, UR7 ;  /* 0x000000221d1d72a4 */ /* 0x000fe2000f8e0207 */
[----:B------:R-:W-:Y:S01]  /*232f0*/  UMOV UR42, UR60 ;  /* 0x0000003c002a7c82 */ /* 0x000fe20008000000 */
[----:B------:R-:W-:Y:S01]  /*23300*/  ULDC.64 UR58, c[0x0][0x198] ;  /* 0x00006600003a7ab9 */ /* 0x000fe20000000a00 */
[----:B------:R-:W-:Y:S01]  /*23310*/  UMOV UR34, UR60 ;  /* 0x0000003c00227c82 */ /* 0x000fe20008000000 */
[----:B------:R-:W-:Y:S01]  /*23320*/  UMOV UR26, UR60 ;  /* 0x0000003c001a7c82 */ /* 0x000fe20008000000 */
[----:B------:R2:W-:Y:S01]  /*23330*/  UTMALDG.5D.IM2COL [UR16], [UR56], UR39 ;  /* 0x00000010380073b4 */ /* 0x0005e20008060027 */
[----:B------:R-:W-:Y:S01]  /*23340*/  UIADD3 UR4, UP0, UR58, 0x270, URZ ;  /* 0x000002703a047890 */ /* 0x000fe2000ff1e03f */
[----:B------:R-:W-:Y:S01]  /*23350*/  @P4 IADD3 R13, R8, RZ, RZ ;  /* 0x000000ff080d4210 */ /* 0x000fe20007ffe0ff */
[----:B0-----:R-:W-:Y:S01]  /*23360*/  UIADD3 UR8, UR6, 0x23000, URZ ;  /* 0x0002300006087890 */ /* 0x001fe2000fffe03f */
[----:B------:R-:W-:Y:S01]  /*23370*/  R2UR UR9, R16 ;  /* 0x00000000100972ca */ /* 0x000fe200000e0000 */
[----:B------:R-:W-:Y:S01]  /*23380*/  UIADD3.X UR5, URZ, UR59, URZ, UP0, !UPT ;  /* 0x0000003b3f057290 */ /* 0x000fe200087fe43f */
[----:B------:R-:W-:Y:S01]  /*23390*/  R2UR UR10, R15 ;  /* 0x000000000f0a72ca */ /* 0x000fe200000e0000 */
[----:B------:R0:W-:Y:S01]  /*233a0*/  UTMALDG.5D.IM2COL [UR40], [UR56], UR39 ;  /* 0x00000028380073b4 */ /* 0x0001e20008060027 */
[----:B------:R-:W-:-:S09]  /*233b0*/  R2UR UR11, R68 ;  /* 0x00000000440b72ca */ /* 0x000fd200000e0000 */
[----:B------:R-:W-:Y:S01]  /*233c0*/  UMOV UR33, UR9 ;  /* 0x0000000900217c82 */ /* 0x000fe20008000000 */
[----:B------:R-:W-:Y:S01]  /*233d0*/  UMOV UR25, UR9 ;  /* 0x0000000900197c82 */ /* 0x000fe20008000000 */
[----:B------:R3:W-:Y:S01]  /*233e0*/  UTMALDG.5D.IM2COL [UR32], [UR56], UR39 ;  /* 0x00000020380073b4 */ /* 0x0007e20008060027 */
[----:B-1----:R-:W-:Y:S01]  /*233f0*/  R2UR UR51, R63 ;  /* 0x000000003f3372ca */ /* 0x002fe200000e0000 */
[----:B------:R-:W-:Y:S01]  /*23400*/  UIADD3 UR48, UR6, 0x20800, URZ ;  /* 0x0002080006307890 */ /* 0x000fe2000fffe03f */
[----:B------:R-:W-:Y:S01]  /*23410*/  UMOV UR49, UR9 ;  /* 0x0000000900317c82 */ /* 0x000fe20008000000 */
[----:B------:R-:W-:Y:S01]  /*23420*/  UMOV UR50, UR10 ;  /* 0x0000000a00327c82 */ /* 0x000fe20008000000 */
[----:B--2---:R-:W-:Y:S01]  /*23430*/  R2UR UR20, R9 ;  /* 0x00000000091472ca */ /* 0x004fe200000e0000 */
[----:B------:R1:W-:Y:S01]  /*23440*/  UTMALDG.5D.IM2COL [UR24], [UR56], UR39 ;  /* 0x00000018380073b4 */ /* 0x0003e20008060027 */
[----:B------:R-:W-:Y:S01]  /*23450*/  R2UR UR21, R7 ;  /* 0x00000000071572ca */ /* 0x000fe200000e0000 */
[----:B------:R-:W-:Y:S01]  /*23460*/  UIADD3 UR16, UR6, 0x20000, URZ ;  /* 0x0002000006107890 */ /* 0x000fe2000fffe03f */
[----:B------:R-:W-:Y:S01]  /*23470*/  R2UR UR22, R8 ;  /* 0x00000000081672ca */ /* 0x000fe200000e0000 */
[----:B------:R-:W-:Y:S01]  /*23480*/  UMOV UR17, UR9 ;  /* 0x0000000900117c82 */ /* 0x000fe20008000000 */
[----:B------:R-:W-:Y:S01]  /*23490*/  R2UR UR19, R18 ;  /* 0x00000000121372ca */ /* 0x000fe200000e0000 */
[----:B------:R-:W-:-:S02]  /*234a0*/  UMOV UR18, UR10 ;  /* 0x0000000a00127c82 */ /* 0x000fc40008000000 */
[----:B------:R-:W-:Y:S01]  /*234b0*/  UMOV UR15, UR51 ;  /* 0x00000033000f7c82 */ /* 0x000fe20008000000 */
[----:B0-----:R-:W-:Y:S01]  /*234c0*/  R2UR UR43, R67 ;  /* 0x00000000432b72ca */ /* 0x001fe200000e0000 */
[----:B------:R-:W-:Y:S01]  /*234d0*/  UIADD3 UR40, UR6, 0x22800, URZ ;  /* 0x0002280006287890 */ /* 0x000fe2000fffe03f */
[----:B------:R-:W-:Y:S01]  /*234e0*/  VIADD R7, R6, 0xffffffff ;  /* 0xffffffff06077836 */ /* 0x000fe20000000000 */
[----:B------:R-:W-:Y:S01]  /*234f0*/  UMOV UR41, UR9 ;  /* 0x0000000900297c82 */ /* 0x000fe20008000000 */
[----:B------:R-:W-:Y:S01]  /*23500*/  UMOV UR52, UR20 ;  /* 0x0000001400347c82 */ /* 0x000fe20008000000 */
[----:B------:R-:W-:Y:S01]  /*23510*/  UMOV UR44, UR20 ;  /* 0x00000014002c7c82 */ /* 0x000fe20008000000 */
[----:B------:R-:W-:Y:S01]  /*23520*/  UMOV UR53, UR21 ;  /* 0x0000001500357c82 */ /* 0x000fe20008000000 */
[----:B------:R-:W-:Y:S01]  /*23530*/  MOV R15, UR52 ;  /* 0x00000034000f7c02 */ /* 0x000fe20008000f00 */
[----:B------:R-:W-:Y:S01]  /*23540*/  UMOV UR54, UR22 ;  /* 0x0000001600367c82 */ /* 0x000fe20008000000 */
[----:B------:R-:W-:Y:S01]  /*23550*/  MOV R14, UR53 ;  /* 0x00000035000e7c02 */ /* 0x000fe20008000f00 */
[----:B---3--:R-:W-:Y:S01]  /*23560*/  UIADD3 UR32, UR6, 0x21800, URZ ;  /* 0x0002180006207890 */ /* 0x008fe2000fffe03f */
[----:B------:R-:W-:Y:S01]  /*23570*/  R2UR UR35, R65 ;  /* 0x00000000412372ca */ /* 0x000fe200000e0000 */
[----:B------:R-:W-:Y:S01]  /*23580*/  UMOV UR36, UR20 ;  /* 0x0000001400247c82 */ /* 0x000fe20008000000 */
[----:B------:R-:W-:Y:S01]  /*23590*/  MOV R9, UR54 ;  /* 0x0000003600097c02 */ /* 0x000fe20008000f00 */
[----:B------:R-:W-:Y:S01]  /*235a0*/  UMOV UR37, UR21 ;  /* 0x0000001500257c82 */ /* 0x000fe20008000000 */
[----:B------:R-:W-:Y:S01]  /*235b0*/  UMOV UR38, UR22 ;  /* 0x0000001600267c82 */ /* 0x000fe20008000000 */
[----:B------:R-:W-:Y:S01]  /*235c0*/  MOV R19, UR37 ;  /* 0x0000002500137c02 */ /* 0x000fe20008000f00 */
[----:B------:R-:W-:Y:S01]  /*235d0*/  UMOV UR34, UR10 ;  /* 0x0000000a00227c82 */ /* 0x000fe20008000000 */
[----:B-1----:R-:W-:Y:S01]  /*235e0*/  R2UR UR27, R64 ;  /* 0x00000000401b72ca */ /* 0x002fe200000e0000 */
[----:B------:R-:W-:Y:S01]  /*235f0*/  UIADD3 UR24, UR6, 0x21000, URZ ;  /* 0x0002100006187890 */ /* 0x000fe2000fffe03f */
[----:B------:R-:W-:Y:S01]  /*23600*/  MOV R16, UR38 ;  /* 0x0000002600107c02 */ /* 0x000fe20008000f00 */
[----:B------:R-:W-:Y:S01]  /*23610*/  UMOV UR56, 0x0 ;  /* 0x0000000000387882 */ /* 0x000fe20000000000 */
[----:B------:R-:W-:Y:S01]  /*23620*/  UMOV UR57, 0x10000000 ;  /* 0x1000000000397882 */ /* 0x000fe20000000000 */
[----:B------:R-:W-:Y:S01]  /*23630*/  UMOV UR28, UR20 ;  /* 0x00000014001c7c82 */ /* 0x000fe20008000000 */
[----:B------:R0:W-:Y:S01]  /*23640*/  UTMALDG.5D [UR16], [UR4], desc[UR56] ;  /* 0x00003810040075b4 */ /* 0x0001e20008021000 */
[----:B------:R-:W-:Y:S01]  /*23650*/  UMOV UR29, UR21 ;  /* 0x00000015001d7c82 */ /* 0x000fe20008000000 */
[----:B------:R-:W-:Y:S01]  /*23660*/  UMOV UR30, UR22 ;  /* 0x00000016001e7c82 */ /* 0x000fe20008000000 */
[----:B------:R-:W-:Y:S01]  /*23670*/  MOV R20, UR36 ;  /* 0x0000002400147c02 */ /* 0x000fe20008000f00 */
[----:B------:R-:W-:Y:S01]  /*23680*/  UMOV UR26, UR10 ;  /* 0x0000000a001a7c82 */ /* 0x000fe20008000000 */
[----:B------:R-:W-:Y:S01]  /*23690*/  UMOV UR7, UR35 ;  /* 0x0000002300077c82 */ /* 0x000fe20008000000 */
[----:B------:R-:W-:Y:S01]  /*236a0*/  UMOV UR45, UR21 ;  /* 0x00000015002d7c82 */ /* 0x000fe20008000000 */
[----:B------:R-:W-:Y:S01]  /*236b0*/  UMOV UR46, UR22 ;  /* 0x00000016002e7c82 */ /* 0x000fe20008000000 */
[----:B------:R1:W-:Y:S01]  /*236c0*/  UTMALDG.5D [UR48], [UR4], desc[UR56] ;  /* 0x00003830040075b4 */ /* 0x0003e20008021000 */
[----:B------:R-:W-:Y:S01]  /*236d0*/  UMOV UR42, UR10 ;  /* 0x0000000a002a7c82 */ /* 0x000fe20008000000 */
[----:B------:R-:W-:Y:S01]  /*236e0*/  UMOV UR12, UR20 ;  /* 0x00000014000c7c82 */ /* 0x000fe20008000000 */
[----:B------:R-:W-:Y:S01]  /*236f0*/  UMOV UR13, UR21 ;  /* 0x00000015000d7c82 */ /* 0x000fe20008000000 */
[----:B------:R-:W-:Y:S01]  /*23700*/  UMOV UR14, UR22 ;  /* 0x00000016000e7c82 */ /* 0x000fe20008000000 */
[----:B------:R-:W-:Y:S01]  /*23710*/  UMOV UR23, UR19 ;  /* 0x0000001300177c82 */ /* 0x000fe20008000000 */
[----:B------:R-:W-:Y:S01]  /*23720*/  MOV R22, UR27 ;  /* 0x0000001b00167c02 */ /* 0x000fe20008000f00 */
[----:B------:R-:W-:Y:S01]  /*23730*/  IMAD.MOV.U32 R6, RZ, RZ, R7 ;  /* 0x000000ffff067224 */ /* 0x000fe200078e0007 */
[----:B------:R2:W-:Y:S01]  /*23740*/  UTMALDG.5D [UR24], [UR4], desc[UR56] ;  /* 0x00003818040075b4 */ /* 0x0005e20008021000 */
[----:B------:R-:W-:Y:S01]  /*23750*/  MOV R21, UR28 ;  /* 0x0000001c00157c02 */ /* 0x000fe20008000f00 */
[----:B------:R-:W-:Y:S01]  /*23760*/  IMAD.MOV.U32 R8, RZ, RZ, R13 ;  /* 0x000000ffff087224 */ /* 0x000fe200078e000d */
[----:B------:R-:W-:-:S02]  /*23770*/  MOV R27, UR46 ;  /* 0x0000002e001b7c02 */ /* 0x000fc40008000f00 */
[----:B------:R-:W-:Y:S02]  /*23780*/  MOV R28, UR45 ;  /* 0x0000002d001c7c02 */ /* 0x000fe40008000f00 */
[----:B------:R-:W-:Y:S01]  /*23790*/  MOV R29, UR44 ;  /* 0x0000002c001d7c02 */ /* 0x000fe20008000f00 */
[----:B------:R3:W-:Y:S01]  /*237a0*/  UTMALDG.5D [UR32], [UR4], desc[UR56] ;  /* 0x00003820040075b4 */ /* 0x0007e20008021000 */
[----:B------:R-:W-:Y:S02]  /*237b0*/  SEL R7, R12, RZ, P4 ;  /* 0x000000ff0c077207 */ /* 0x000fe40002000000 */
[----:B0-----:R-:W-:Y:S01]  /*237c0*/  R2UR UR19, R70 ;  /* 0x00000000461372ca */ /* 0x001fe200000e0000 */
[----:B------:R-:W-:Y:S01]  /*237d0*/  UIADD3 UR16, UR6, 0x24000, URZ ;  /* 0x0002400006107890 */ /* 0x000fe2000fffe03f */
[----:B-1----:R-:W-:Y:S01]  /*237e0*/  R2UR UR54, R9 ;  /* 0x00000000093672ca */ /* 0x002fe200000e0000 */
[----:B------:R-:W-:Y:S01]  /*237f0*/  UIADD3 UR48, UR6, 0x22000, URZ ;  /* 0x0002200006307890 */ /* 0x000fe2000fffe03f */
[----:B------:R-:W-:-:S02]  /*23800*/  R2UR UR53, R14 ;  /* 0x000000000e3572ca */ /* 0x000fc400000e0000 */
[----:B------:R-:W-:Y:S02]  /*23810*/  R2UR UR52, R15 ;  /* 0x000000000f3472ca */ /* 0x000fe400000e0000 */
[----:B------:R-:W-:Y:S02]  /*23820*/  R2UR UR51, R66 ;  /* 0x00000000423372ca */ /* 0x000fe400000e0000 */
[----:B------:R-:W-:Y:S01]  /*23830*/  MOV R15, UR43 ;  /* 0x0000002b000f7c02 */ /* 0x000fe20008000f00 */
[----:B--2---:R-:W-:Y:S01]  /*23840*/  UMOV UR27, UR23 ;  /* 0x00000017001b7c82 */ /* 0x004fe20008000000 */
[----:B------:R-:W-:Y:S01]  /*23850*/  UIADD3 UR24, UR6, 0x20400, URZ ;  /* 0x0002040006187890 */ /* 0x000fe2000fffe03f */
[----:B------:R-:W-:Y:S01]  /*23860*/  UMOV UR26, UR60 ;  /* 0x0000003c001a7c82 */ /* 0x000fe20008000000 */
[----:B---3--:R-:W-:Y:S01]  /*23870*/  R2UR UR38, R16 ;  /* 0x00000000102672ca */ /* 0x008fe200000e0000 */
[----:B------:R-:W-:Y:S01]  /*23880*/  UIADD3 UR32, UR6, 0x23800, URZ ;  /* 0x0002380006207890 */ /* 0x000fe2000fffe03f */
[----:B------:R-:W-:-:S05]  /*23890*/  R2UR UR37, R19 ;  /* 0x00000000132572ca */ /* 0x000fca00000e0000 */
[----:B------:R0:W-:Y:S01]  /*238a0*/  UTMALDG.5D [UR48], [UR4], desc[UR56] ;  /* 0x00003830040075b4 */ /* 0x0001e20008021000 */
[----:B------:R-:W-:Y:S02]  /*238b0*/  R2UR UR36, R20 ;  /* 0x00000000142472ca */ /* 0x000fe400000e0000 */
[----:B------:R-:W-:Y:S02]  /*238c0*/  R2UR UR35, R69 ;  /* 0x00000000452372ca */ /* 0x000fe400000e0000 */
[----:B------:R-:W-:Y:S02]  /*238d0*/  MOV R14, UR51 ;  /* 0x00000033000e7c02 */ /* 0x000fe40008000f00 */
[----:B------:R-:W-:Y:S01]  /*238e0*/  MOV R19, UR30 ;  /* 0x0000001e00137c02 */ /* 0x000fe20008000f00 */
[----:B------:R1:W-:Y:S01]  /*238f0*/  UTMALDG.5D [UR40], [UR4], desc[UR56] ;  /* 0x00003828040075b4 */ /* 0x0003e20008021000 */
[----:B------:R-:W-:Y:S01]  /*23900*/  MOV R20, UR29 ;  /* 0x0000001d00147c02 */ /* 0x000fe20008000f00 */
[----:B------:R2:W-:Y:S06]  /*23910*/  UTMALDG.5D [UR8], [UR4], desc[UR56] ;  /* 0x00003808040075b4 */ /* 0x0005ec0008021000 */
[----:B------:R-:W-:Y:S01]  /*23920*/  MOV R9, UR35 ;  /* 0x0000002300097c02 */ /* 0x000fe20008000f00 */
[----:B------:R3:W-:Y:S01]  /*23930*/  UTMALDG.5D [UR32], [UR4], desc[UR56] ;  /* 0x00003820040075b4 */ /* 0x0007e20008021000 */
[----:B0-----:R-:W-:Y:S01]  /*23940*/  R2UR UR51, R73 ;  /* 0x00000000493372ca */ /* 0x001fe200000e0000 */
[----:B------:R-:W-:Y:S01]  /*23950*/  UIADD3 UR48, UR6, 0x25800, URZ ;  /* 0x0002580006307890 */ /* 0x000fe2000fffe03f */
[----:B------:R-:W-:Y:S01]  /*23960*/  UMOV UR52, UR20 ;  /* 0x0000001400347c82 */ /* 0x000fe20008000000 */
[----:B------:R0:W-:Y:S01]  /*23970*/  UTMALDG.5D [UR16], [UR4], desc[UR56] ;  /* 0x00003810040075b4 */ /* 0x0001e20008021000 */
[----:B------:R-:W-:Y:S01]  /*23980*/  UMOV UR53, UR21 ;  /* 0x0000001500357c82 */ /* 0x000fe20008000000 */
[----:B------:R-:W-:Y:S01]  /*23990*/  UMOV UR54, UR22 ;  /* 0x0000001600367c82 */ /* 0x000fe20008000000 */
[----:B------:R-:W-:Y:S01]  /*239a0*/  MOV R24, UR53 ;  /* 0x0000003500187c02 */ /* 0x000fe20008000f00 */
[----:B-1----:R-:W-:Y:S01]  /*239b0*/  UIADD3 UR40, UR6, 0x24800, URZ ;  /* 0x0002480006287890 */ /* 0x002fe2000fffe03f */
[----:B------:R-:W-:-:S02]  /*239c0*/  R2UR UR43, R71 ;  /* 0x00000000472b72ca */ /* 0x000fc400000e0000 */
[----:B------:R-:W-:-:S03]  /*239d0*/  MOV R23, UR54 ;  /* 0x0000003600177c02 */ /* 0x000fc60008000f00 */
[----:B------:R-:W-:Y:S01]  /*239e0*/  UMOV UR39, UR51 ;  /* 0x0000003300277c82 */ /* 0x000fe20008000000 */
[----:B------:R-:W-:Y:S01]  /*239f0*/  MOV R25, UR52 ;  /* 0x0000003400197c02 */ /* 0x000fe20008000f00 */
[----:B--2---:R-:W-:-:S06]  /*23a00*/  UMOV UR10, UR60 ;  /* 0x0000003c000a7c82 */ /* 0x004fcc0008000000 */
[----:B------:R1:W-:Y:S01]  /*23a10*/  UTMALDG.5D [UR40], [UR4], desc[UR56] ;  /* 0x00003828040075b4 */ /* 0x0003e20008021000 */
[----:B------:R-:W-:Y:S01]  /*23a20*/  UMOV UR8, UR43 ;  /* 0x0000002b00087c82 */ /* 0x000fe20008000000 */
[----:B---3--:R-:W-:Y:S01]  /*23a30*/  R2UR UR35, R72 ;  /* 0x00000000482372ca */ /* 0x008fe200000e0000 */
[----:B------:R-:W-:Y:S01]  /*23a40*/  UIADD3 UR32, UR6, 0x25000, URZ ;  /* 0x0002500006207890 */ /* 0x000fe2000fffe03f */
[----:B------:R-:W-:Y:S01]  /*23a50*/  UMOV UR36, UR20 ;  /* 0x0000001400247c82 */ /* 0x000fe20008000000 */
[----:B------:R-:W-:Y:S01]  /*23a60*/  UMOV UR37, UR21 ;  /* 0x0000001500257c82 */ /* 0x000fe20008000000 */
[----:B------:R-:W-:Y:S01]  /*23a70*/  UMOV UR38, UR22 ;  /* 0x0000001600267c82 */ /* 0x000fe20008000000 */
[----:B0-----:R-:W-:Y:S01]  /*23a80*/  UIADD3 UR16, UR6, 0x24400, URZ ;  /* 0x0002440006107890 */ /* 0x001fe2000fffe03f */
[----:B------:R-:W-:-:S07]  /*23a90*/  UMOV UR18, UR60 ;  /* 0x0000003c00127c82 */ /* 0x000fce0008000000 */
[----:B------:R0:W-:Y:S01]  /*23aa0*/  UTMALDG.5D [UR32], [UR4], desc[UR56] ;  /* 0x00003820040075b4 */ /* 0x0001e20008021000 */
[----:B------:R-:W-:Y:S01]  /*23ab0*/  UMOV UR17, UR35 ;  /* 0x0000002300117c82 */ /* 0x000fe20008000000 */
[----:B------:R2:W-:Y:S01]  /*23ac0*/  UTMALDG.5D [UR48], [UR4], desc[UR56] ;  /* 0x00003830040075b4 */ /* 0x0005e20008021000 */
[----:B-1----:R-:W-:Y:S01]  /*23ad0*/  R2UR UR43, R74 ;  /* 0x000000004a2b72ca */ /* 0x002fe200000e0000 */
[----:B------:R-:W-:-:S12]  /*23ae0*/  UIADD3 UR40, UR6, 0x26000, URZ ;  /* 0x0002600006287890 */ /* 0x000fd8000fffe03f */
[----:B------:R1:W-:Y:S01]  /*23af0*/  UTMALDG.5D [UR40], [UR4], desc[UR56] ;  /* 0x00003828040075b4 */ /* 0x0003e20008021000 */
[----:B------:R-:W-:Y:S01]  /*23b00*/  UMOV UR31, UR43 ;  /* 0x0000002b001f7c82 */ /* 0x000fe20008000000 */
[----:B0-----:R-:W-:Y:S01]  /*23b10*/  R2UR UR35, R9 ;  /* 0x00000000092372ca */ /* 0x001fe200000e0000 */
[----:B------:R-:W-:Y:S01]  /*23b20*/  UIADD3 UR32, UR6, 0x27000, URZ ;  /* 0x0002700006207890 */ /* 0x000fe2000fffe03f */
[----:B------:R-:W-:Y:S02]  /*23b30*/  MOV R9, UR39 ;  /* 0x0000002700097c02 */ /* 0x000fe40008000f00 */
[----:B------:R-:W-:Y:S02]  /*23b40*/  MOV R16, UR31 ;  /* 0x0000001f00107c02 */ /* 0x000fe40008000f00 */
[----:B------:R-:W-:Y:S02]  /*23b50*/  R2UR UR39, R9 ;  /* 0x00000000092772ca */ /* 0x000fe400000e0000 */
[----:B--2---:R-:W-:Y:S01]  /*23b60*/  R2UR UR51, R14 ;  /* 0x000000000e3372ca */ /* 0x004fe200000e0000 */
[----:B------:R-:W-:Y:S01]  /*23b70*/  UIADD3 UR48, UR6, 0x26800, URZ ;  /* 0x0002680006307890 */ /* 0x000fe2000fffe03f */
[----:B------:R-:W-:-:S02]  /*23b80*/  R2UR UR31, R16 ;  /* 0x00000000101f72ca */ /* 0x000fc400000e0000 */
[----:B------:R-:W-:Y:S02]  /*23b90*/  SEL R9, R11, RZ, P3 ;  /* 0x000000ff0b097207 */ /* 0x000fe40001800000 */
[----:B------:R-:W-:Y:S02]  /*23ba0*/  MOV R14, UR35 ;  /* 0x00000023000e7c02 */ /* 0x000fe40008000f00 */
[----:B------:R-:W-:-:S05]  /*23bb0*/  R2UR UR35, R76 ;  /* 0x000000004c2372ca */ /* 0x000fca00000e0000 */
[----:B------:R-:W-:Y:S02]  /*23bc0*/  MOV R26, UR51 ;  /* 0x00000033001a7c02 */ /* 0x000fe40008000f00 */
[----:B------:R-:W-:Y:S02]  /*23bd0*/  R2UR UR51, R75 ;  /* 0x000000004b3372ca */ /* 0x000fe400000e0000 */
[----:B-1----:R-:W-:Y:S01]  /*23be0*/  R2UR UR43, R15 ;  /* 0x000000000f2b72ca */ /* 0x002fe200000e0000 */
[----:B------:R-:W-:Y:S01]  /*23bf0*/  UIADD3 UR40, UR6, 0x21c00, URZ ;  /* 0x00021c0006287890 */ /* 0x000fe2000fffe03f */
[----:B------:R-:W-:-:S09]  /*23c00*/  UMOV UR42, UR60 ;  /* 0x0000003c002a7c82 */ /* 0x000fd20008000000 */
[----:B------:R0:W-:Y:S01]  /*23c10*/  UTMALDG.5D [UR48], [UR4], desc[UR56] ;  /* 0x00003830040075b4 */ /* 0x0001e20008021000 */
[----:B------:R-:W-:Y:S01]  /*23c20*/  UMOV UR23, UR51 ;  /* 0x0000003300177c82 */ /* 0x000fe20008000000 */
[----:B------:R-:W-:Y:S01]  /*23c30*/  MOV R30, UR43 ;  /* 0x0000002b001e7c02 */ /* 0x000fe20008000f00 */
[----:B------:R-:W-:Y:S01]  /*23c40*/  UMOV UR43, UR7 ;  /* 0x00000007002b7c82 */ /* 0x000fe20008000000 */
[----:B------:R1:W-:Y:S01]  /*23c50*/  UTMALDG.5D [UR32], [UR4], desc[UR56] ;  /* 0x00003820040075b4 */ /* 0x0003e20008021000 */
[----:B0-----:R-:W-:Y:S01]  /*23c60*/  UMOV UR51, UR15 ;  /* 0x0000000f00337c82 */ /* 0x001fe20008000000 */
[----:B------:R-:W-:Y:S01]  /*23c70*/  UIADD3 UR48, UR6, 0x27800, URZ ;  /* 0x0002780006307890 */ /* 0x000fe2000fffe03f */
[----:B------:R-:W-:Y:S01]  /*23c80*/  MOV R15, UR51 ;  /* 0x00000033000f7c02 */ /* 0x000fe20008000f00 */
[----:B------:R-:W-:Y:S01]  /*23c90*/  UMOV UR15, UR35 ;  /* 0x00000023000f7c82 */ /* 0x000fe20008000000 */
[----:B------:R-:W-:Y:S02]  /*23ca0*/  R2UR UR51, R77 ;  /* 0x000000004d3372ca */ /* 0x000fe400000e0000 */
[----:B-1----:R-:W-:Y:S01]  /*23cb0*/  R2UR UR35, R14 ;  /* 0x000000000e2372ca */ /* 0x002fe200000e0000 */
[----:B------:R-:W-:Y:S01]  /*23cc0*/  UIADD3 UR32, UR6, 0x23c00, URZ ;  /* 0x00023c0006207890 */ /* 0x000fe2000fffe03f */
[----:B------:R-:W-:Y:S01]  /*23cd0*/  SEL R14, RZ, 0x1, P5 ;  /* 0x00000001ff0e7807 */ /* 0x000fe20002800000 */
[----:B------:R-:W-:-:S03]  /*23ce0*/  UMOV UR34, UR60 ;  /* 0x0000003c00227c82 */ /* 0x000fc60008000000 */
[----:B------:R-:W-:-:S05]  /*23cf0*/  LOP3.LUT R5, R5, R14, RZ, 0x3c, !PT ;  /* 0x0000000e05057212 */ /* 0x000fca00078e3cff */
[----:B------:R0:W-:Y:S01]  /*23d00*/  UTMALDG.5D [UR48], [UR4], desc[UR56] ;  /* 0x00003830040075b4 */ /* 0x0001e20008021000 */
[----:B------:R-:W-:Y:S01]  /*23d10*/  UMOV UR7, UR51 ;  /* 0x0000003300077c82 */ /* 0x000fe20008000000 */
[----:B------:R1:W-:Y:S01]  /*23d20*/  UTMALDG.5D [UR24], [UR4], desc[UR56] ;  /* 0x00003818040075b4 */ /* 0x0003e20008021000 */
[----:B0-----:R-:W-:Y:S01]  /*23d30*/  R2UR UR51, R15 ;  /* 0x000000000f3372ca */ /* 0x001fe200000e0000 */
[----:B------:R-:W-:Y:S01]  /*23d40*/  UIADD3 UR48, UR6, 0x20c00, URZ ;  /* 0x00020c0006307890 */ /* 0x000fe2000fffe03f */
[----:B------:R-:W-:Y:S01]  /*23d50*/  UMOV UR50, UR60 ;  /* 0x0000003c00327c82 */ /* 0x000fe20008000000 */
[----:B-1----:R-:W-:Y:S01]  /*23d60*/  R2UR UR30, R19 ;  /* 0x00000000131e72ca */ /* 0x002fe200000e0000 */
[----:B------:R-:W-:Y:S01]  /*23d70*/  UIADD3 UR24, UR6, 0x21400, URZ ;  /* 0x0002140006187890 */ /* 0x000fe2000fffe03f */
[----:B------:R-:W-:Y:S02]  /*23d80*/  R2UR UR29, R20 ;  /* 0x00000000141d72ca */ /* 0x000fe400000e0000 */
[----:B------:R-:W-:-:S06]  /*23d90*/  R2UR UR28, R21 ;  /* 0x00000000151c72ca */ /* 0x000fcc00000e0000 */
[----:B------:R0:W-:Y:S01]  /*23da0*/  UTMALDG.5D [UR48], [UR4], desc[UR56] ;  /* 0x00003830040075b4 */ /* 0x0001e20008021000 */
[----:B------:R-:W-:-:S13]  /*23db0*/  R2UR UR27, R22 ;  /* 0x00000000161b72ca */ /* 0x000fda00000e0000 */
[----:B------:R1:W-:Y:S01]  /*23dc0*/  UTMALDG.5D [UR24], [UR4], desc[UR56] ;  /* 0x00003818040075b4 */ /* 0x0003e20008021000 */
[----:B------:R2:W-:Y:S01]  /*23dd0*/  UTMALDG.5D [UR40], [UR4], desc[UR56] ;  /* 0x00003828040075b4 */ /* 0x0005e20008021000 */
[----:B0-----:R-:W-:Y:S01]  /*23de0*/  R2UR UR54, R23 ;  /* 0x00000000173672ca */ /* 0x001fe200000e0000 */
[----:B------:R-:W-:Y:S01]  /*23df0*/  UIADD3 UR48, UR6, 0x22400, URZ ;  /* 0x0002240006307890 */ /* 0x000fe2000fffe03f */
[----:B------:R-:W-:Y:S02]  /*23e00*/  R2UR UR53, R24 ;  /* 0x00000000183572ca */ /* 0x000fe400000e0000 */
[----:B------:R-:W-:Y:S02]  /*23e10*/  R2UR UR52, R25 ;  /* 0x00000000193472ca */ /* 0x000fe400000e0000 */
[----:B------:R-:W-:Y:S01]  /*23e20*/  R2UR UR51, R26 ;  /* 0x000000001a3372ca */ /* 0x000fe200000e0000 */
[----:B-1----:R-:W-:Y:S01]  /*23e30*/  UMOV UR27, UR8 ;  /* 0x00000008001b7c82 */ /* 0x002fe20008000000 */
[----:B------:R-:W-:-:S02]  /*23e40*/  UIADD3 UR8, UR6, 0x23400, URZ ;  /* 0x0002340006087890 */ /* 0x000fc4000fffe03f */
[----:B------:R-:W-:-:S09]  /*23e50*/  UIADD3 UR24, UR6, 0x24c00, URZ ;  /* 0x00024c0006187890 */ /* 0x000fd2000fffe03f */
[----:B------:R-:W-:Y:S01]  /*23e60*/  UTMALDG.5D [UR48], [UR4], desc[UR56] ;  /* 0x00003830040075b4 */ /* 0x000fe20008021000 */
[----:B------:R-:W-:Y:S01]  /*23e70*/  UMOV UR28, UR20 ;  /* 0x00000014001c7c82 */ /* 0x000fe20008000000 */
[----:B------:R-:W-:Y:S01]  /*23e80*/  UMOV UR29, UR21 ;  /* 0x00000015001d7c82 */ /* 0x000fe20008000000 */
[----:B--2---:R-:W-:Y:S01]  /*23e90*/  R2UR UR46, R27 ;  /* 0x000000001b2e72ca */ /* 0x004fe200000e0000 */
[----:B------:R-:W-:Y:S01]  /*23ea0*/  UIADD3 UR40, UR6, 0x22c00, URZ ;  /* 0x00022c0006287890 */ /* 0x000fe2000fffe03f */
[----:B------:R-:W-:Y:S01]  /*23eb0*/  R2UR UR45, R28 ;  /* 0x000000001c2d72ca */ /* 0x000fe200000e0000 */
[----:B------:R-:W-:Y:S01]  /*23ec0*/  UMOV UR30, UR22 ;  /* 0x00000016001e7c82 */ /* 0x000fe20008000000 */
[----:B------:R-:W-:Y:S02]  /*23ed0*/  R2UR UR44, R29 ;  /* 0x000000001d2c72ca */ /* 0x000fe400000e0000 */
[----:B------:R-:W-:-:S13]  /*23ee0*/  R2UR UR43, R30 ;  /* 0x000000001e2b72ca */ /* 0x000fda00000e0000 */
[----:B------:R-:W-:Y:S01]  /*23ef0*/  UTMALDG.5D [UR40], [UR4], desc[UR56] ;  /* 0x00003828040075b4 */ /* 0x000fe20008021000 */
[----:B------:R0:W-:Y:S01]  /*23f00*/  UTMALDG.5D [UR8], [UR4], desc[UR56] ;  /* 0x00003808040075b4 */ /* 0x0001e20008021000 */
[----:B------:R-:W-:Y:S01]  /*23f10*/  UTMALDG.5D [UR32], [UR4], desc[UR56] ;  /* 0x00003820040075b4 */ /* 0x000fe20008021000 */
[----:B0-----:R-:W-:Y:S01]  /*23f20*/  UIADD3 UR8, UR6, 0x25400, URZ ;  /* 0x0002540006087890 */ /* 0x001fe2000fffe03f */
[----:B------:R-:W-:Y:S01]  /*23f30*/  UMOV UR11, UR17 ;  /* 0x00000011000b7c82 */ /* 0x000fe20008000000 */
[----:B------:R-:W-:Y:S02]  /*23f40*/  UMOV UR17, UR9 ;  /* 0x0000000900117c82 */ /* 0x000fe40008000000 */
[----:B------:R0:W-:Y:S01]  /*23f50*/  UTMALDG.5D [UR16], [UR4], desc[UR56] ;  /* 0x00003810040075b4 */ /* 0x0001e20008021000 */
[----:B------:R1:W-:Y:S04]  /*23f60*/  UTMALDG.5D [UR24], [UR4], desc[UR56] ;  /* 0x00003818040075b4 */ /* 0x0003e80008021000 */
[----:B------:R2:W-:Y:S01]  /*23f70*/  UTMALDG.5D [UR8], [UR4], desc[UR56] ;  /* 0x00003808040075b4 */ /* 0x0005e20008021000 */
[----:B0-----:R-:W-:Y:S01]  /*23f80*/  UIADD3 UR16, UR6, 0x25c00, URZ ;  /* 0x00025c0006107890 */ /* 0x001fe2000fffe03f */
[----:B------:R-:W-:Y:S01]  /*23f90*/  UMOV UR19, UR39 ;  /* 0x0000002700137c82 */ /* 0x000fe20008000000 */
[----:B-1----:R-:W-:-:S07]  /*23fa0*/  UIADD3 UR24, UR6, 0x26c00, URZ ;  /* 0x00026c0006187890 */ /* 0x002fce000fffe03f */
[----:B------:R0:W-:Y:S01]  /*23fb0*/  UTMALDG.5D [UR16], [UR4], desc[UR56] ;  /* 0x00003810040075b4 */ /* 0x0001e20008021000 */
[----:B------:R-:W-:Y:S01]  /*23fc0*/  UMOV UR27, UR23 ;  /* 0x00000017001b7c82 */ /* 0x000fe20008000000 */
[----:B--2---:R-:W-:Y:S01]  /*23fd0*/  UIADD3 UR8, UR6, 0x26400, URZ ;  /* 0x0002640006087890 */ /* 0x004fe2000fffe03f */
[----:B------:R-:W-:-:S08]  /*23fe0*/  UMOV UR11, UR31 ;  /* 0x0000001f000b7c82 */ /* 0x000fd00008000000 */
[----:B------:R1:W-:Y:S01]  /*23ff0*/  UTMALDG.5D [UR8], [UR4], desc[UR56] ;  /* 0x00003808040075b4 */ /* 0x0003e20008021000 */
[----:B------:R2:W-:Y:S01]  /*24000*/  UTMALDG.5D [UR24], [UR4], desc[UR56] ;  /* 0x00003818040075b4 */ /* 0x0005e20008021000 */
[----:B0-----:R-:W-:Y:S01]  /*24010*/  UIADD3 UR16, UR6, 0x27400, URZ ;  /* 0x0002740006107890 */ /* 0x001fe2000fffe03f */
[----:B------:R-:W-:-:S08]  /*24020*/  UMOV UR19, UR15 ;  /* 0x0000000f00137c82 */ /* 0x000fd00008000000 */
[----:B------:R2:W-:Y:S01]  /*24030*/  UTMALDG.5D [UR16], [UR4], desc[UR56] ;  /* 0x00003810040075b4 */ /* 0x0005e20008021000 */
[----:B-1----:R-:W-:Y:S01]  /*24040*/  UIADD3 UR8, UR6, 0x27c00, URZ ;  /* 0x00027c0006087890 */ /* 0x002fe2000fffe03f */
[----:B------:R-:W-:-:S08]  /*24050*/  UMOV UR11, UR7 ;  /* 0x00000007000b7c82 */ /* 0x000fd00008000000 */
[----:B------:R2:W-:Y:S02]  /*24060*/  UTMALDG.5D [UR8], [UR4], desc[UR56] ;  /* 0x00003808040075b4 */ /* 0x0005e40008021000 */
[----:B--2---:R-:W-:Y:S05]  /*24070*/  @P6 BRA `(.L_x_528) ;  /* 0xffffff7400fc6947 */ /* 0x004fea000383ffff */
.L_x_524:
[----:B------:R-:W-:Y:S05]  /*24080*/  WARPSYNC.ALL ;  /* 0x0000000000007948 */ /* 0x000fea0003800000 */
[----:B------:R-:W-:-:S13]  /*24090*/  ELECT P0, URZ, PT ;  /* 0x00000000003f782f */ /* 0x000fda0003800000 */
[----:B------:R-:W-:Y:S05]  /*240a0*/  @!P0 EXIT ;  /* 0x000000000000894d */ /* 0x000fea0003800000 */
[----:B------:R-:W-:-:S13]  /*240b0*/  R2UR UR4, R3 ;  /* 0x00000000030472ca */ /* 0x000fda00000e0000 */
[----:B------:R-:W-:-:S04]  /*240c0*/  ULOP3.LUT UR4, UR4, 0x2, URZ, 0xfc, !UPT ;  /* 0x0000000204047892 */ /* 0x000fc8000f8efc3f */
[----:B------:R-:W-:-:S06]  /*240d0*/  UISETP.NE.AND UP0, UPT, UR4, 0x3, UPT ;  /* 0x000000030400788c */ /* 0x000fcc000bf05270 */
[----:B------:R-:W-:-:S13]  /*240e0*/  PLOP3.LUT P0, PT, PT, PT, UP0, 0x80, 0x0 ;  /* 0x000000000000781c */ /* 0x000fda0003f0f008 */
[----:B------:R-:W-:Y:S05]  /*240f0*/  @!P0 BRA `(.L_x_529) ;  /* 0x0000000000048947 */ /* 0x000fea0003800000 */
[----:B------:R-:W-:Y:S01]  /*24100*/  BPT.TRAP 0x1 ;  /* 0x000000040000795c */ /* 0x000fe20000300000 */
.L_x_529:
[----:B------:R-:W0:Y:S01]  /*24110*/  S2UR UR6, SR_CgaCtaId ;  /* 0x00000000000679c3 */ /* 0x000e220000008800 */
[----:B------:R-:W-:Y:S01]  /*24120*/  R2UR UR8, R0 ;  /* 0x00000000000872ca */ /* 0x000fe200000e0000 */
[----:B------:R-:W-:-:S12]  /*24130*/  UMOV UR5, 0x400 ;  /* 0x0000040000057882 */ /* 0x000fd80000000000 */
[----:B------:R-:W-:Y:S02]  /*24140*/  ULOP3.LUT UP0, URZ, UR8, 0x2, URZ, 0xc0, !UPT ;  /* 0x00000002083f7892 */ /* 0x000fe4000f80c03f */
[----:B------:R-:W-:Y:S02]  /*24150*/  USHF.L.U32 UR4, UR8, 0x3, URZ ;  /* 0x0000000308047899 */ /* 0x000fe4000800063f */
[----:B------:R-:W-:Y:S02]  /*24160*/  USEL UR7, URZ, 0x1, UP0 ;  /* 0x000000013f077887 */ /* 0x000fe40008000000 */
[----:B0-----:R-:W-:-:S04]  /*24170*/  ULEA UR5, UR6, UR5, 0x18 ;  /* 0x0000000506057291 */ /* 0x001fc8000f8ec03f */
[----:B------:R-:W-:Y:S01]  /*24180*/  IMAD.U32 R0, RZ, RZ, UR7 ;  /* 0x00000007ff007e24 */ /* 0x000fe2000f8e00ff */
[----:B------:R-:W-:Y:S02]  /*24190*/  ULOP3.LUT UR6, UR4, 0x8, URZ, 0xc0, !UPT ;  /* 0x0000000804067892 */ /* 0x000fe4000f8ec03f */
[----:B------:R-:W-:Y:S02]  /*241a0*/  UIADD3 UR5, UR5, 0x30010, URZ ;  /* 0x0003001005057890 */ /* 0x000fe4000fffe03f */
[----:B------:R-:W-:Y:S01]  /*241b0*/  SHF.L.U32 R0, R0, 0x1f, RZ ;  /* 0x0000001f00007819 */ /* 0x000fe200000006ff */
[----:B------:R-:W-:Y:S02]  /*241c0*/  ULOP3.LUT UR4, UR8, 0x1, URZ, 0xc0, !UPT ;  /* 0x0000000108047892 */ /* 0x000fe4000f8ec03f */
[----:B------:R-:W-:-:S12]  /*241d0*/  UIADD3 UR6, UR5, UR6, URZ ;  /* 0x0000000605067290 */ /* 0x000fd8000fffe03f */
.L_x_530:
[----:B0-----:R-:W-:-:S04]  /*241e0*/  IMAD.U32 R3, RZ, RZ, UR6 ;  /* 0x00000006ff037e24 */ /* 0x001fc8000f8e00ff */
[----:B------:R0:W1:Y:S03]  /*241f0*/  SYNCS.PHASECHK.TRANS64.TRYWAIT P0, [R3+URZ], R0 ;  /* 0x00000000030075a7 */ /* 0x000066000800017f */
[----:B-1----:R-:W-:Y:S05]  /*24200*/  @!P0 NANOSLEEP.SYNCS 0x989680 ;  /* 0x009896800000895d */ /* 0x002fea0003900000 */
[----:B------:R-:W1:Y:S02]  /*24210*/  @!P0 SYNCS.PHASECHK.TRANS64 P0, [R3+URZ], R0 ;  /* 0x00000000030085a7 */ /* 0x000e64000800007f */
[----:B-1----:R-:W-:Y:S05]  /*24220*/  @!P0 BRA `(.L_x_530) ;  /* 0xfffffffc00ec8947 */ /* 0x002fea000383ffff */
[----:B------:R-:W-:-:S04]  /*24230*/  UIADD3 UR4, UR4, 0x1, URZ ;  /* 0x0000000104047890 */ /* 0x000fc8000fffe03f */
[----:B------:R-:W-:Y:S02]  /*24240*/  UISETP.EQ.XOR UP0, UPT, UR4, 0x2, !UP0 ;  /* 0x000000020400788c */ /* 0x000fe4000c702a70 */
[----:B------:R-:W-:Y:S02]  /*24250*/  UISETP.NE.AND UP1, UPT, UR4, 0x2, UPT ;  /* 0x000000020400788c */ /* 0x000fe4000bf25270 */
[----:B------:R-:W-:Y:S02]  /*24260*/  USEL UR6, URZ, 0x1, !UP0 ;  /* 0x000000013f067887 */ /* 0x000fe4000c000000 */
[----:B------:R-:W-:-:S04]  /*24270*/  USEL UR4, UR4, URZ, UP1 ;  /* 0x0000003f04047287 */ /* 0x000fc80008800000 */
[----:B0-----:R-:W-:Y:S01]  /*24280*/  IMAD.U32 R0, RZ, RZ, UR6 ;  /* 0x00000006ff007e24 */ /* 0x001fe2000f8e00ff */
[----:B------:R-:W-:-:S04]  /*24290*/  ULEA UR4, UR4, UR5, 0x3 ;  /* 0x0000000504047291 */ /* 0x000fc8000f8e183f */
[----:B------:R-:W-:-:S08]  /*242a0*/  SHF.L.U32 R0, R0, 0x1f, RZ ;  /* 0x0000001f00007819 */ /* 0x000fd000000006ff */
.L_x_531:
[----:B0-----:R-:W-:-:S04]  /*242b0*/  IMAD.U32 R3, RZ, RZ, UR4 ;  /* 0x00000004ff037e24 */ /* 0x001fc8000f8e00ff */
[----:B------:R0:W1:Y:S03]  /*242c0*/  SYNCS.PHASECHK.TRANS64.TRYWAIT P0, [R3+URZ], R0 ;  /* 0x00000000030075a7 */ /* 0x000066000800017f */
[----:B-1----:R-:W-:Y:S05]  /*242d0*/  @!P0 NANOSLEEP.SYNCS 0x989680 ;  /* 0x009896800000895d */ /* 0x002fea0003900000 */
[----:B------:R-:W1:Y:S02]  /*242e0*/  @!P0 SYNCS.PHASECHK.TRANS64 P0, [R3+URZ], R0 ;  /* 0x00000000030085a7 */ /* 0x000e64000800007f */
[----:B-1----:R-:W-:Y:S05]  /*242f0*/  @P0 EXIT ;  /* 0x000000000000094d */ /* 0x002fea0003800000 */
[----:B------:R-:W-:Y:S05]  /*24300*/  BRA `(.L_x_531) ;  /* 0xfffffffc00e87947 */ /* 0x000fea000383ffff */
.L_x_532:
[----:B------:R-:W-:-:S00]  /*24310*/  BRA `(.L_x_532) ;  /* 0xfffffffc00fc7947 */ /* 0x000fc0000383ffff */
[----:B------:R-:W-:-:S00]  /*24320*/  NOP ;  /* 0x0000000000007918 */ /* 0x000fc00000000000 */
        /* <DEDUP_REMOVED lines=13> */
.L_x_533:


//--------------------- .nv.shared._ZN7cutlass13device_kernelINS_4conv6kernel13ConvUniversalINS1_16ConvProblemShapeILNS1_8OperatorE0ELi3EEENS1_10collective14CollectiveConvINS1_46MainloopSm90TmaGmmaWarpSpecializedImplicitGemmILS5_0ELi2ELi3EN4cute5tupleIJNSA_1CILi1EEESD_SD_EEENS1_36KernelImplicitTmaWarpSpecializedSm90ELi1EEENSB_IJNSC_ILi256EEENSC_ILi128EEENSB_IJNSC_ILi64EEEEEEEEENS_10tfloat32_tESM_NSA_8TiledMMAINSA_8MMA_AtomIJNSA_4SM904GMMA30MMA_64x128x8_F32TF32TF32_SS_TNILNSQ_7ScaleInE1ELSS_1EEEEEENSA_6LayoutISE_NSB_IJNSC_ILi0EEESW_SW_EEEEENSB_IJNSA_10UnderscoreESZ_SZ_EEEEENS7_6detail26Sm90ImplicitGemmTileTraitsINSA_20SM90_TMA_LOAD_IM2COLENSA_14ComposedLayoutINSA_7SwizzleILi3ELi4ELi3EEENSA_18smem_ptr_flag_bitsILi32EEENSV_INSB_IJNSB_IJNSC_ILi8EEENSC_ILi32EEEEEENSB_IJS1B_NSC_ILi2EEEEEENSB_IJSD_S1D_EEEEEENSB_IJNSB_IJS1B_NSC_ILi512EEEEEENSB_IJSD_SH_EEENSB_IJSW_NSC_ILi16384EEEEEEEEEEEEEvEENS13_INSA_13SM90_TMA_LOADENS15_IS17_S19_NSV_INSB_IJNSB_IJS1A_NSC_ILi16EEEEEES1E_S1F_EEENSB_IJS1I_S1J_NSB_IJSW_NSC_ILi8192EEEEEEEEEEEEEvEEEENS_8epilogue10collective6detail29Sm90TmaWarpSpecializedAdapterINS22_15DefaultEpilogueISM_NSB_IJNSB_IJllllEEESD_SW_EEES27_NS21_6thread17LinearCombinationISM_Li1EffLNS28_9ScaleType4KindE0ELNS_15FloatRoundStyleE2ESM_EENS_4gemm15EpilogueDefaultEEEEEvvEEEEvNT_6ParamsE --------------------------
	.section	.nv.shared._ZN7cutlass13device_kernelINS_4conv6kernel13ConvUniversalINS1_16ConvProblemShapeILNS1_8OperatorE0ELi3EEENS1_10collective14CollectiveConvINS1_46MainloopSm90TmaGmmaWarpSpecializedImplicitGemmILS5_0ELi2ELi3EN4cute5tupleIJNSA_1CILi1EEESD_SD_EEENS1_36KernelImplicitTmaWarpSpecializedSm90ELi1EEENSB_IJNSC_ILi256EEENSC_ILi128EEENSB_IJNSC_ILi64EEEEEEEEENS_10tfloat32_tESM_NSA_8TiledMMAINSA_8MMA_AtomIJNSA_4SM904GMMA30MMA_64x128x8_F32TF32TF32_SS_TNILNSQ_7ScaleInE1ELSS_1EEEEEENSA_6LayoutISE_NSB_IJNSC_ILi0EEESW_SW_EEEEENSB_IJNSA_10UnderscoreESZ_SZ_EEEEENS7_6detail26Sm90ImplicitGemmTileTraitsINSA_20SM90_TMA_LOAD_IM2COLENSA_14ComposedLayoutINSA_7SwizzleILi3ELi4ELi3EEENSA_18smem_ptr_flag_bitsILi32EEENSV_INSB_IJNSB_IJNSC_ILi8EEENSC_ILi32EEEEEENSB_IJS1B_NSC_ILi2EEEEEENSB_IJSD_S1D_EEEEEENSB_IJNSB_IJS1B_NSC_ILi512EEEEEENSB_IJSD_SH_EEENSB_IJSW_NSC_ILi16384EEEEEEEEEEEEEvEENS13_INSA_13SM90_TMA_LOADENS15_IS17_S19_NSV_INSB_IJNSB_IJS1A_NSC_ILi16EEEEEES1E_S1F_EEENSB_IJS1I_S1J_NSB_IJSW_NSC_ILi8192EEEEEEEEEEEEEvEEEENS_8epilogue10collective6detail29Sm90TmaWarpSpecializedAdapterINS22_15DefaultEpilogueISM_NSB_IJNSB_IJllllEEESD_SW_EEES27_NS21_6thread17LinearCombinationISM_Li1EffLNS28_9ScaleType4KindE0ELNS_15FloatRoundStyleE2ESM_EENS_4gemm15EpilogueDefaultEEEEEvvEEEEvNT_6ParamsE,"aw",@nobits
	.sectionflags	@""
	.align	16
	.zero		1024


//--------------------- .nv.shared.reserved.0     --------------------------
	.section	.nv.shared.reserved.0,"aw",@nobits
	.weak		__nv_reservedSMEM_offset_0_alias
	.size		__nv_reservedSMEM_offset_0_alias, 0, 0
	.other		__nv_reservedSMEM_offset_0_alias,@"STO_CUDA_RESERVED_SHARED STV_DEFAULT"
__nv_reservedSMEM_offset_0_alias:
	.zero		0


//--------------------- .nv.global                --------------------------
	.section	.nv.global,"aw",@nobits
.nv.global:
	.type		_ZN39_INTERNAL_717969f8_4_k_cu_e3f4c870_38274cute1_E,@object
	.size		_ZN39_INTERNAL_717969f8_4_k_cu_e3f4c870_38274cute1_E,(_ZN39_INTERNAL_717969f8_4_k_cu_e3f4c870_38274cuda3std3__45__cpo6cbeginE - _ZN39_INTERNAL_717969f8_4_k_cu_e3f4c870_38274cute1_E)
_ZN39_INTERNAL_717969f8_4_k_cu_e3f4c870_38274cute1_E:
	.zero		1
	.type		_ZN39_INTERNAL_717969f8_4_k_cu_e3f4c870_38274cuda3std3__45__cpo6cbeginE,@object
	.size		_ZN39_INTERNAL_717969f8_4_k_cu_e3f4c870_38274cuda3std3__45__cpo6cbeginE,(_ZN39_INTERNAL_717969f8_4_k_cu_e3f4c870_38274cuda3std3__48in_placeE - _ZN39_INTERNAL_717969f8_4_k_cu_e3f4c870_38274cuda3std3__45__cpo6cbeginE)
_ZN39_INTERNAL_717969f8_4_k_cu_e3f4c870_38274cuda3std3__45__cpo6cbeginE:
	.zero		1
	.type		_ZN39_INTERNAL_717969f8_4_k_cu_e3f4c870_38274cuda3std3__48in_placeE,@object
	.size		_ZN39_INTERNAL_717969f8_4_k_cu_e3f4c870_38274cuda3std3__48in_placeE,(_ZN39_INTERNAL_717969f8_4_k_cu_e3f4c870_38274cuda3std6ranges3__45__cpo9iter_moveE - _ZN39_INTERNAL_717969f8_4_k_cu_e3f4c870_38274cuda3std3__48in_placeE)
_ZN39_INTERNAL_717969f8_4_k_cu_e3f4c870_38274cuda3std3__48in_placeE:
	.zero		1
	.type		_ZN39_INTERNAL_717969f8_4_k_cu_e3f4c870_38274cuda3std6ranges3__45__cpo9iter_moveE,@object
	.size		_ZN39_INTERNAL_717969f8_4_k_cu_e3f4c870_38274cuda3std6ranges3__45__cpo9iter_moveE,(_ZN39_INTERNAL_717969f8_4_k_cu_e3f4c870_38274cuda3std3__45__cpo5beginE - _ZN39_INTERNAL_717969f8_4_k_cu_e3f4c870_38274cuda3std6ranges3__45__cpo9iter_moveE)
_ZN39_INTERNAL_717969f8_4_k_cu_e3f4c870_38274cuda3std6ranges3__45__cpo9iter_moveE:
	.zero		1
	.type		_ZN39_INTERNAL_717969f8_4_k_cu_e3f4c870_38274cuda3std3__45__cpo5beginE,@object
	.size		_ZN39_INTERNAL_717969f8_4_k_cu_e3f4c870_38274cuda3std3__45__cpo5beginE,(_ZN39_INTERNAL_717969f8_4_k_cu_e3f4c870_38274cuda3std3__441_GLOBAL__N__717969f8_4_k_cu_e3f4c870_38276ignoreE - _ZN39_INTERNAL_717969f8_4_k_cu_e3f4c870_38274cuda3std3__45__cpo5beginE)
_ZN39_INTERNAL_717969f8_4_k_cu_e3f4c870_38274cuda3std3__45__cpo5beginE:
	.zero		1
	.type		_ZN39_INTERNAL_717969f8_4_k_cu_e3f4c870_38274cuda3std3__441_GLOBAL__N__717969f8_4_k_cu_e3f4c870_38276ignoreE,@object
	.size		_ZN39_INTERNAL_717969f8_4_k_cu_e3f4c870_38274cuda3std3__441_GLOBAL__N__717969f8_4_k_cu_e3f4c870_38276ignoreE,(_ZN39_INTERNAL_717969f8_4_k_cu_e3f4c870_38274cute7productE - _ZN39_INTERNAL_717969f8_4_k_cu_e3f4c870_38274cuda3std3__441_GLOBAL__N__717969f8_4_k_cu_e3f4c870_38276ignoreE)
_ZN39_INTERNAL_717969f8_4_k_cu_e3f4c870_38274cuda3std3__441_GLOBAL__N__717969f8_4_k_cu_e3f4c870_38276ignoreE:
	.zero		1
	.type		_ZN39_INTERNAL_717969f8_4_k_cu_e3f4c870_38274cute7productE,@object
	.size		_ZN39_INTERNAL_717969f8_4_k_cu_e3f4c870_38274cute7productE,(_ZN39_INTERNAL_717969f8_4_k_cu_e3f4c870_38274cuda3std3__45__cpo3endE - _ZN39_INTERNAL_717969f8_4_k_cu_e3f4c870_38274cute7productE)
_ZN39_INTERNAL_717969f8_4_k_cu_e3f4c870_38274cute7productE:
	.zero		1
	.type		_ZN39_INTERNAL_717969f8_4_k_cu_e3f4c870_38274cuda3std3__45__cpo3endE,@object
	.size		_ZN39_INTERNAL_717969f8_4_k_cu_e3f4c870_38274cuda3std3__45__cpo3endE,(_ZN39_INTERNAL_717969f8_4_k_cu_e3f4c870_38274cuda3std3__419piecewise_constructE - _ZN39_INTERNAL_717969f8_4_k_cu_e3f4c870_38274cuda3std3__45__cpo3endE)
_ZN39_INTERNAL_717969f8_4_k_cu_e3f4c870_38274cuda3std3__45__cpo3endE:
	.zero		1
	.type		_ZN39_INTERNAL_717969f8_4_k_cu_e3f4c870_38274cuda3std3__419piecewise_constructE,@object
	.size		_ZN39_INTERNAL_717969f8_4_k_cu_e3f4c870_38274cuda3std3__419piecewise_constructE,(_ZN39_INTERNAL_717969f8_4_k_cu_e3f4c870_38274cuda3std3__45__cpo4cendE - _ZN39_INTERNAL_717969f8_4_k_cu_e3f4c870_38274cuda3std3__419piecewise_constructE)
_ZN39_INTERNAL_717969f8_4_k_cu_e3f4c870_38274cuda3std3__419piecewise_constructE:
	.zero		1
	.type		_ZN39_INTERNAL_717969f8_4_k_cu_e3f4c870_38274cuda3std3__45__cpo4cendE,@object
	.size		_ZN39_INTERNAL_717969f8_4_k_cu_e3f4c870_38274cuda3std3__45__cpo4cendE,(_ZN39_INTERNAL_717969f8_4_k_cu_e3f4c870_38274cuda3std6ranges3__45__cpo4swapE - _ZN39_INTERNAL_717969f8_4_k_cu_e3f4c870_38274cuda3std3__45__cpo4cendE)
_ZN39_INTERNAL_717969f8_4_k_cu_e3f4c870_38274cuda3std3__45__cpo4cendE:
	.zero		1
	.type		_ZN39_INTERNAL_717969f8_4_k_cu_e3f4c870_38274cuda3std6ranges3__45__cpo4swapE,@object
	.size		_ZN39_INTERNAL_717969f8_4_k_cu_e3f4c870_38274cuda3std6ranges3__45__cpo4swapE,(.L_7 - _ZN39_INTERNAL_717969f8_4_k_cu_e3f4c870_38274cuda3std6ranges3__45__cpo4swapE)
_ZN39_INTERNAL_717969f8_4_k_cu_e3f4c870_38274cuda3std6ranges3__45__cpo4swapE:
	.zero		1
.L_7:


//--------------------- .nv.constant0._ZN7cutlass13device_kernelINS_4conv6kernel13ConvUniversalINS1_16ConvProblemShapeILNS1_8OperatorE0ELi3EEENS1_10collective14CollectiveConvINS1_46MainloopSm90TmaGmmaWarpSpecializedImplicitGemmILS5_0ELi2ELi3EN4cute5tupleIJNSA_1CILi1EEESD_SD_EEENS1_36KernelImplicitTmaWarpSpecializedSm90ELi1EEENSB_IJNSC_ILi256EEENSC_ILi128EEENSB_IJNSC_ILi64EEEEEEEEENS_10tfloat32_tESM_NSA_8TiledMMAINSA_8MMA_AtomIJNSA_4SM904GMMA30MMA_64x128x8_F32TF32TF32_SS_TNILNSQ_7ScaleInE1ELSS_1EEEEEENSA_6LayoutISE_NSB_IJNSC_ILi0EEESW_SW_EEEEENSB_IJNSA_10UnderscoreESZ_SZ_EEEEENS7_6detail26Sm90ImplicitGemmTileTraitsINSA_20SM90_TMA_LOAD_IM2COLENSA_14ComposedLayoutINSA_7SwizzleILi3ELi4ELi3EEENSA_18smem_ptr_flag_bitsILi32EEENSV_INSB_IJNSB_IJNSC_ILi8EEENSC_ILi32EEEEEENSB_IJS1B_NSC_ILi2EEEEEENSB_IJSD_S1D_EEEEEENSB_IJNSB_IJS1B_NSC_ILi512EEEEEENSB_IJSD_SH_EEENSB_IJSW_NSC_ILi16384EEEEEEEEEEEEEvEENS13_INSA_13SM90_TMA_LOADENS15_IS17_S19_NSV_INSB_IJNSB_IJS1A_NSC_ILi16EEEEEES1E_S1F_EEENSB_IJS1I_S1J_NSB_IJSW_NSC_ILi8192EEEEEEEEEEEEEvEEEENS_8epilogue10collective6detail29Sm90TmaWarpSpecializedAdapterINS22_15DefaultEpilogueISM_NSB_IJNSB_IJllllEEESD_SW_EEES27_NS21_6thread17LinearCombinationISM_Li1EffLNS28_9ScaleType4KindE0ELNS_15FloatRoundStyleE2ESM_EENS_4gemm15EpilogueDefaultEEEEEvvEEEEvNT_6ParamsE --------------------------
	.section	.nv.constant0._ZN7cutlass13device_kernelINS_4conv6kernel13ConvUniversalINS1_16ConvProblemShapeILNS1_8OperatorE0ELi3EEENS1_10collective14CollectiveConvINS1_46MainloopSm90TmaGmmaWarpSpecializedImplicitGemmILS5_0ELi2ELi3EN4cute5tupleIJNSA_1CILi1EEESD_SD_EEENS1_36KernelImplicitTmaWarpSpecializedSm90ELi1EEENSB_IJNSC_ILi256EEENSC_ILi128EEENSB_IJNSC_ILi64EEEEEEEEENS_10tfloat32_tESM_NSA_8TiledMMAINSA_8MMA_AtomIJNSA_4SM904GMMA30MMA_64x128x8_F32TF32TF32_SS_TNILNSQ_7ScaleInE1ELSS_1EEEEEENSA_6LayoutISE_NSB_IJNSC_ILi0EEESW_SW_EEEEENSB_IJNSA_10UnderscoreESZ_SZ_EEEEENS7_6detail26Sm90ImplicitGemmTileTraitsINSA_20SM90_TMA_LOAD_IM2COLENSA_14ComposedLayoutINSA_7SwizzleILi3ELi4ELi3EEENSA_18smem_ptr_flag_bitsILi32EEENSV_INSB_IJNSB_IJNSC_ILi8EEENSC_ILi32EEEEEENSB_IJS1B_NSC_ILi2EEEEEENSB_IJSD_S1D_EEEEEENSB_IJNSB_IJS1B_NSC_ILi512EEEEEENSB_IJSD_SH_EEENSB_IJSW_NSC_ILi16384EEEEEEEEEEEEEvEENS13_INSA_13SM90_TMA_LOADENS15_IS17_S19_NSV_INSB_IJNSB_IJS1A_NSC_ILi16EEEEEES1E_S1F_EEENSB_IJS1I_S1J_NSB_IJSW_NSC_ILi8192EEEEEEEEEEEEEvEEEENS_8epilogue10collective6detail29Sm90TmaWarpSpecializedAdapterINS22_15DefaultEpilogueISM_NSB_IJNSB_IJllllEEESD_SW_EEES27_NS21_6thread17LinearCombinationISM_Li1EffLNS28_9ScaleType4KindE0ELNS_15FloatRoundStyleE2ESM_EENS_4gemm15EpilogueDefaultEEEEEvvEEEEvNT_6ParamsE,"a",@progbits
	.sectionflags	@""
	.align	4
.nv.constant0._ZN7cutlass13device_kernelINS_4conv6kernel13ConvUniversalINS1_16ConvProblemShapeILNS1_8OperatorE0ELi3EEENS1_10collective14CollectiveConvINS1_46MainloopSm90TmaGmmaWarpSpecializedImplicitGemmILS5_0ELi2ELi3EN4cute5tupleIJNSA_1CILi1EEESD_SD_EEENS1_36KernelImplicitTmaWarpSpecializedSm90ELi1EEENSB_IJNSC_ILi256EEENSC_ILi128EEENSB_IJNSC_ILi64EEEEEEEEENS_10tfloat32_tESM_NSA_8TiledMMAINSA_8MMA_AtomIJNSA_4SM904GMMA30MMA_64x128x8_F32TF32TF32_SS_TNILNSQ_7ScaleInE1ELSS_1EEEEEENSA_6LayoutISE_NSB_IJNSC_ILi0EEESW_SW_EEEEENSB_IJNSA_10UnderscoreESZ_SZ_EEEEENS7_6detail26Sm90ImplicitGemmTileTraitsINSA_20SM90_TMA_LOAD_IM2COLENSA_14ComposedLayoutINSA_7SwizzleILi3ELi4ELi3EEENSA_18smem_ptr_flag_bitsILi32EEENSV_INSB_IJNSB_IJNSC_ILi8EEENSC_ILi32EEEEEENSB_IJS1B_NSC_ILi2EEEEEENSB_IJSD_S1D_EEEEEENSB_IJNSB_IJS1B_NSC_ILi512EEEEEENSB_IJSD_SH_EEENSB_IJSW_NSC_ILi16384EEEEEEEEEEEEEvEENS13_INSA_13SM90_TMA_LOADENS15_IS17_S19_NSV_INSB_IJNSB_IJS1A_NSC_ILi16EEEEEES1E_S1F_EEENSB_IJS1I_S1J_NSB_IJSW_NSC_ILi8192EEEEEEEEEEEEEvEEEENS_8epilogue10collective6detail29Sm90TmaWarpSpecializedAdapterINS22_15DefaultEpilogueISM_NSB_IJNSB_IJllllEEESD_SW_EEES27_NS21_6thread17LinearCombinationISM_Li1EffLNS28_9ScaleType4KindE0ELNS_15FloatRoundStyleE2ESM_EENS_4gemm15EpilogueDefaultEEEEEvvEEEEvNT_6ParamsE:
	.zero		1664


//--------------------- SYMBOLS --------------------------

	.type		.nv.reservedSmem.offset0,@object
	.size		.nv.reservedSmem.offset0,0x4
